def matmul_kernel(
    a_ptr,
    b_ptr,
    c_ptr,
    M,
    N,
    K,
    stride_am,
    stride_ak,
    stride_bk,
    stride_bn,
    stride_cm,
    stride_cn,
    BLOCK_M: tl.constexpr,
    BLOCK_N: tl.constexpr,
    BLOCK_K: tl.constexpr,
    GROUP_M: tl.constexpr,
):
    pid = tl.program_id(axis=0)
    num_pid_m = tl.cdiv(M, BLOCK_M)
    num_pid_n = tl.cdiv(N, BLOCK_N)
    num_pid_in_group = GROUP_M * num_pid_n
    group_id = pid // num_pid_in_group
    first_pid_m = group_id * GROUP_M
    group_size_m = min(num_pid_m - first_pid_m, GROUP_M)
    pid_m = first_pid_m + ((pid % num_pid_in_group) % group_size_m)
    pid_n = (pid % num_pid_in_group) // group_size_m

    offs_am = (pid_m * BLOCK_M + tl.arange(0, BLOCK_M)) % M
    offs_bn = (pid_n * BLOCK_N + tl.arange(0, BLOCK_N)) % N
    offs_k = tl.arange(0, BLOCK_K)
    a_ptrs = a_ptr + offs_am[:, None] * stride_am + offs_k[None, :] * stride_ak
    b_ptrs = b_ptr + offs_k[:, None] * stride_bk + offs_bn[None, :] * stride_bn

    acc = tl.zeros((BLOCK_M, BLOCK_N), dtype=tl.float32)
    for kk in range(0, tl.cdiv(K, BLOCK_K)):
        a = tl.load(a_ptrs, mask=offs_k[None, :] < K - kk * BLOCK_K, other=0.0)
        b = tl.load(b_ptrs, mask=offs_k[:, None] < K - kk * BLOCK_K, other=0.0)
        acc = tl.dot(a, b, acc)
        a_ptrs += BLOCK_K * stride_ak
        b_ptrs += BLOCK_K * stride_bk

    c = acc.to(c_ptr.dtype.element_ty)
    offs_cm = pid_m * BLOCK_M + tl.arange(0, BLOCK_M)
    offs_cn = pid_n * BLOCK_N + tl.arange(0, BLOCK_N)
    c_ptrs = c_ptr + offs_cm[:, None] * stride_cm + offs_cn[None, :] * stride_cn
    mask = (offs_cm[:, None] < M) & (offs_cn[None, :] < N)
    tl.store(c_ptrs, c, mask=mask)

# config = {"BLOCK_K": 128, "BLOCK_M": 256, "BLOCK_N": 512, "GROUP_M": 8, "arch": "sm_80", "dtype": "bf16", "num_ctas": 1, "num_stages": 2, "num_warps": 8}
# arch = sm_80


// ===== COMPILED SASS (sm_80) =====

	.target	sm_80

	.elftype	@"ET_EXEC"


//--------------------- .note.nv.tkinfo           --------------------------
	.section	.note.nv.tkinfo,"",@"SHT_NOTE"
	.sectionflags	@"SHF_NOTE_NV_TKINFO"
	.tkinfo
        /*0018*/ 	.word	0x00000002
        /*0030*/ 	.string	""
        /*0030*/ 	.string	"ptxas"
        /*0030*/ 	.string	"Cuda compilation tools, release 13.0, V13.0.88"
        /*0030*/ 	.string	"Build cuda_13.0.r13.0/compiler.36424714_0"
        /*0030*/ 	.string	"-v  -suppress-debug-info  -lineinfo  -arch sm_80 "



//--------------------- .note.nv.cuinfo           --------------------------
	.section	.note.nv.cuinfo,"",@"SHT_NOTE"
	.sectionflags	@"SHF_NOTE_NV_CUINFO"
        /*0018*/ 	.short	0x0002
        /*001a*/ 	.short	0x0050
        /*001c*/ 	.short	0x0082
	.zero		2


//--------------------- .nv.info                  --------------------------
	.section	.nv.info,"",@"SHT_CUDA_INFO"
	.align	4


	//----- nvinfo : EIATTR_REGCOUNT
	.align		4
        /*0000*/ 	.byte	0x04, 0x2f
        /*0002*/ 	.short	(.L_1 - .L_0)
	.align		4
.L_0:
        /*0004*/ 	.word	index@(matmul_kernel)
        /*0008*/ 	.word	0x00000020


	//----- nvinfo : EIATTR_FRAME_SIZE
	.align		4
.L_1:
        /*000c*/ 	.byte	0x04, 0x11
        /*000e*/ 	.short	(.L_3 - .L_2)
	.align		4
.L_2:
        /*0010*/ 	.word	index@(matmul_kernel)
        /*0014*/ 	.word	0x00006d78


	//----- nvinfo : EIATTR_MIN_STACK_SIZE
	.align		4
.L_3:
        /*0018*/ 	.byte	0x04, 0x12
        /*001a*/ 	.short	(.L_5 - .L_4)
	.align		4
.L_4:
        /*001c*/ 	.word	index@(matmul_kernel)
        /*0020*/ 	.word	0x00006d78
.L_5:


//--------------------- .nv.info.matmul_kernel    --------------------------
	.section	.nv.info.matmul_kernel,"",@"SHT_CUDA_INFO"
	.sectionflags	@""
	.align	4


	//----- nvinfo : EIATTR_CUDA_API_VERSION
	.align		4
        /*0000*/ 	.byte	0x04, 0x37
        /*0002*/ 	.short	(.L_7 - .L_6)
.L_6:
        /*0004*/ 	.word	0x00000082


	//----- nvinfo : EIATTR_SW2861232_WAR
	.align		4
.L_7:
        /*0008*/ 	.byte	0x01, 0x35
	.zero		2


	//----- nvinfo : EIATTR_PARAM_CBANK
	.align		4
        /*000c*/ 	.byte	0x04, 0x0a
        /*000e*/ 	.short	(.L_9 - .L_8)
	.align		4
.L_8:
        /*0010*/ 	.word	index@(.nv.constant0.matmul_kernel)
        /*0014*/ 	.short	0x0160
        /*0016*/ 	.short	0x0050


	//----- nvinfo : EIATTR_CBANK_PARAM_SIZE
	.align		4
.L_9:
        /*0018*/ 	.byte	0x03, 0x19
        /*001a*/ 	.short	0x0050


	//----- nvinfo : EIATTR_KPARAM_INFO
	.align		4
        /*001c*/ 	.byte	0x04, 0x17
        /*001e*/ 	.short	(.L_11 - .L_10)
.L_10:
        /*0020*/ 	.word	0x00000000
        /*0024*/ 	.short	0x000d
        /*0026*/ 	.short	0x0048
        /*0028*/ 	.byte	0x00, 0xf4, 0x21, 0x00


	//----- nvinfo : EIATTR_KPARAM_INFO
	.align		4
.L_11:
        /*002c*/ 	.byte	0x04, 0x17
        /*002e*/ 	.short	(.L_13 - .L_12)
.L_12:
        /*0030*/ 	.word	0x00000000
        /*0034*/ 	.short	0x000c
        /*0036*/ 	.short	0x0040
        /*0038*/ 	.byte	0x00, 0xf4, 0x21, 0x00


	//----- nvinfo : EIATTR_KPARAM_INFO
	.align		4
.L_13:
        /*003c*/ 	.byte	0x04, 0x17
        /*003e*/ 	.short	(.L_15 - .L_14)
.L_14:
        /*0040*/ 	.word	0x00000000
        /*0044*/ 	.short	0x000b
        /*0046*/ 	.short	0x0038
        /*0048*/ 	.byte	0x00, 0xf0, 0x11, 0x00


	//----- nvinfo : EIATTR_KPARAM_INFO
	.align		4
.L_15:
        /*004c*/ 	.byte	0x04, 0x17
        /*004e*/ 	.short	(.L_17 - .L_16)
.L_16:
        /*0050*/ 	.word	0x00000000
        /*0054*/ 	.short	0x000a
        /*0056*/ 	.short	0x0034
        /*0058*/ 	.byte	0x00, 0xf0, 0x11, 0x00


	//----- nvinfo : EIATTR_KPARAM_INFO
	.align		4
.L_17:
        /*005c*/ 	.byte	0x04, 0x17
        /*005e*/ 	.short	(.L_19 - .L_18)
.L_18:
        /*0060*/ 	.word	0x00000000
        /*0064*/ 	.short	0x0009
        /*0066*/ 	.short	0x0030
        /*0068*/ 	.byte	0x00, 0xf0, 0x11, 0x00


	//----- nvinfo : EIATTR_KPARAM_INFO
	.align		4
.L_19:
        /*006c*/ 	.byte	0x04, 0x17
        /*006e*/ 	.short	(.L_21 - .L_20)
.L_20:
        /*0070*/ 	.word	0x00000000
        /*0074*/ 	.short	0x0008
        /*0076*/ 	.short	0x002c
        /*0078*/ 	.byte	0x00, 0xf0, 0x11, 0x00


	//----- nvinfo : EIATTR_KPARAM_INFO
	.align		4
.L_21:
        /*007c*/ 	.byte	0x04, 0x17
        /*007e*/ 	.short	(.L_23 - .L_22)
.L_22:
        /*0080*/ 	.word	0x00000000
        /*0084*/ 	.short	0x0007
        /*0086*/ 	.short	0x0028
        /*0088*/ 	.byte	0x00, 0xf0, 0x11, 0x00


	//----- nvinfo : EIATTR_KPARAM_INFO
	.align		4
.L_23:
        /*008c*/ 	.byte	0x04, 0x17
        /*008e*/ 	.short	(.L_25 - .L_24)
.L_24:
        /*0090*/ 	.word	0x00000000
        /*0094*/ 	.short	0x0006
        /*0096*/ 	.short	0x0024
        /*0098*/ 	.byte	0x00, 0xf0, 0x11, 0x00


	//----- nvinfo : EIATTR_KPARAM_INFO
	.align		4
.L_25:
        /*009c*/ 	.byte	0x04, 0x17
        /*009e*/ 	.short	(.L_27 - .L_26)
.L_26:
        /*00a0*/ 	.word	0x00000000
        /*00a4*/ 	.short	0x0005
        /*00a6*/ 	.short	0x0020
        /*00a8*/ 	.byte	0x00, 0xf0, 0x11, 0x00


	//----- nvinfo : EIATTR_KPARAM_INFO
	.align		4
.L_27:
        /*00ac*/ 	.byte	0x04, 0x17
        /*00ae*/ 	.short	(.L_29 - .L_28)
.L_28:
        /*00b0*/ 	.word	0x00000000
        /*00b4*/ 	.short	0x0004
        /*00b6*/ 	.short	0x001c
        /*00b8*/ 	.byte	0x00, 0xf0, 0x11, 0x00


	//----- nvinfo : EIATTR_KPARAM_INFO
	.align		4
.L_29:
        /*00bc*/ 	.byte	0x04, 0x17
        /*00be*/ 	.short	(.L_31 - .L_30)
.L_30:
        /*00c0*/ 	.word	0x00000000
        /*00c4*/ 	.short	0x0003
        /*00c6*/ 	.short	0x0018
        /*00c8*/ 	.byte	0x00, 0xf0, 0x11, 0x00


	//----- nvinfo : EIATTR_KPARAM_INFO
	.align		4
.L_31:
        /*00cc*/ 	.byte	0x04, 0x17
        /*00ce*/ 	.short	(.L_33 - .L_32)
.L_32:
        /*00d0*/ 	.word	0x00000000
        /*00d4*/ 	.short	0x0002
        /*00d6*/ 	.short	0x0010
        /*00d8*/ 	.byte	0x00, 0xf4, 0x21, 0x00


	//----- nvinfo : EIATTR_KPARAM_INFO
	.align		4
.L_33:
        /*00dc*/ 	.byte	0x04, 0x17
        /*00de*/ 	.short	(.L_35 - .L_34)
.L_34:
        /*00e0*/ 	.word	0x00000000
        /*00e4*/ 	.short	0x0001
        /*00e6*/ 	.short	0x0008
        /*00e8*/ 	.byte	0x00, 0xf4, 0x21, 0x00


	//----- nvinfo : EIATTR_KPARAM_INFO
	.align		4
.L_35:
        /*00ec*/ 	.byte	0x04, 0x17
        /*00ee*/ 	.short	(.L_37 - .L_36)
.L_36:
        /*00f0*/ 	.word	0x00000000
        /*00f4*/ 	.short	0x0000
        /*00f6*/ 	.short	0x0000
        /*00f8*/ 	.byte	0x00, 0xf4, 0x21, 0x00


	//----- nvinfo : EIATTR_MAXREG_COUNT
	.align		4
.L_37:
        /*00fc*/ 	.byte	0x03, 0x1b
        /*00fe*/ 	.short	0x00ff


	//----- nvinfo : EIATTR_NUM_BARRIERS
	.align		4
        /*0100*/ 	.byte	0x02, 0x4c
        /*0102*/ 	.byte	0x01
	.zero		1


	//----- nvinfo : EIATTR_ANNOTATIONS
	.align		4
        /*0104*/ 	.byte	0x04, 0x55
        /*0106*/ 	.short	(.L_39 - .L_38)


	//   ....[0]....
.L_38:
        /*0108*/ 	.word	0x00000001
        /*010c*/ 	.byte	0x70, 0x00, 0x00, 0x00, 0x01, 0x00, 0x00, 0x00, 0xb0, 0x00, 0x00, 0x00, 0x01, 0x00, 0x00, 0x00
        /* <DEDUP_REMOVED lines=2001> */
        /*7e2c*/ 	.byte	0x30, 0x55, 0x02, 0x00


	//----- nvinfo : EIATTR_MERCURY_ISA_VERSION
	.align		4
.L_39:
        /*7e30*/ 	.byte	0x03, 0x5f
        /*7e32*/ 	.short	0x0000


	//----- nvinfo : EIATTR_EXIT_INSTR_OFFSETS
	.align		4
        /*7e34*/ 	.byte	0x04, 0x1c
        /*7e36*/ 	.short	(.L_41 - .L_40)


	//   ....[0]....
.L_40:
        /*7e38*/ 	.word	0x0008c730


	//   ....[1]....
        /*7e3c*/ 	.word	0x0008c760


	//----- nvinfo : EIATTR_REQNTID
	.align		4
.L_41:
        /*7e40*/ 	.byte	0x04, 0x10
        /*7e42*/ 	.short	(.L_43 - .L_42)
.L_42:
        /*7e44*/ 	.word	0x00000100
        /*7e48*/ 	.word	0x00000001
        /*7e4c*/ 	.word	0x00000001
.L_43:


//--------------------- .nv.callgraph             --------------------------
	.section	.nv.callgraph,"",@"SHT_CUDA_CALLGRAPH"
	.align	4
	.sectionentsize	8
	.align		4
        /*0000*/ 	.word	0x00000000
	.align		4
        /*0004*/ 	.word	0xffffffff
	.align		4
        /*0008*/ 	.word	0x00000000
	.align		4
        /*000c*/ 	.word	0xfffffffe
	.align		4
        /*0010*/ 	.word	0x00000000
	.align		4
        /*0014*/ 	.word	0xfffffffd
	.align		4
        /*0018*/ 	.word	0x00000000
	.align		4
        /*001c*/ 	.word	0xfffffffc


//--------------------- .nv.rel.action            --------------------------
	.section	.nv.rel.action,"",@"SHT_CUDA_RELOCINFO"
	.align	8
	.sectionentsize	8
        /*0000*/ 	.byte	0x73, 0x00, 0x00, 0x00, 0x00, 0x00, 0x00, 0x00, 0x00, 0x00, 0x00, 0x11, 0x25, 0x00, 0x05, 0x36


//--------------------- .nv.constant0.matmul_kernel --------------------------
	.section	.nv.constant0.matmul_kernel,"a",@progbits
	.sectionflags	@""
	.align	4
.nv.constant0.matmul_kernel:
	.zero		432


//--------------------- .text.matmul_kernel       --------------------------
	.section	.text.matmul_kernel,"ax",@progbits
	.sectioninfo	@"SHI_REGISTERS=32"
	.align	128
        .global         matmul_kernel
        .type           matmul_kernel,@function
        .size           matmul_kernel,(.L_x_4 - matmul_kernel)
        .other          matmul_kernel,@"STO_CUDA_ENTRY STV_DEFAULT"
matmul_kernel:
.text.matmul_kernel:
[----:B------:R-:W-:-:S04]  /*0000*/  IMAD.MOV.U32 R1, RZ, RZ, c[0x0][0x28] ;  /* 0x00000a00ff017624 */ /* 0x000fc800078e00ff */
[----:B------:R-:W-:Y:S01]  /*0010*/  IMAD.MOV.U32 R0, RZ, RZ, c[0x0][0x17c] ;  /* 0x00005f00ff007624 */ /* 0x000fe200078e00ff */
[----:B------:R-:W-:Y:S01]  /*0020*/  IADD3 R1, R1, -0x6d78, RZ ;  /* 0xffff928801017810 */ /* 0x000fe20007ffe0ff */
[----:B------:R-:W0:Y:S01]  /*0030*/  S2R R28, SR_TID.X ;  /* 0x00000000001c7919 */ /* 0x000e220000002100 */
[----:B------:R-:W-:Y:S01]  /*0040*/  ULDC.64 UR6, c[0x0][0x118] ;  /* 0x0000460000067ab9 */ /* 0x000fe20000000a00 */
[----:B------:R-:W-:Y:S01]  /*0050*/  CS2R R12, SRZ ;  /* 0x00000000000c7805 */ /* 0x000fe2000001ff00 */
[----:B------:R-:W-:Y:S01]  /*0060*/  IADD3 R0, R0, 0x1ff, RZ ;  /* 0x000001ff00007810 */ /* 0x000fe20007ffe0ff */
[----:B------:R1:W-:Y:S01]  /*0070*/  STL [R1+0x140], RZ ;  /* 0x000140ff01007387 */ /* 0x0003e20000100800 */
[----:B------:R-:W-:Y:S01]  /*0080*/  CS2R R14, SRZ ;  /* 0x00000000000e7805 */ /* 0x000fe2000001ff00 */
[----:B------:R-:W-:Y:S01]  /*0090*/  CS2R R16, SRZ ;  /* 0x0000000000107805 */ /* 0x000fe2000001ff00 */
[----:B------:R-:W-:Y:S01]  /*00a0*/  SHF.R.S32.HI R3, RZ, 0x1f, R0 ;  /* 0x0000001fff037819 */ /* 0x000fe20000011400 */
[----:B------:R1:W-:Y:S01]  /*00b0*/  STL [R1+0x144], RZ ;  /* 0x000144ff01007387 */ /* 0x0003e20000100800 */
[----:B------:R-:W-:Y:S01]  /*00c0*/  CS2R R18, SRZ ;  /* 0x0000000000127805 */ /* 0x000fe2000001ff00 */
[----:B------:R-:W-:Y:S01]  /*00d0*/  CS2R R20, SRZ ;  /* 0x0000000000147805 */ /* 0x000fe2000001ff00 */
[----:B------:R-:W-:Y:S01]  /*00e0*/  LEA.HI R3, R3, R0, RZ, 0x9 ;  /* 0x0000000003037211 */ /* 0x000fe200078f48ff */
[----:B------:R1:W-:Y:S01]  /*00f0*/  STL [R1+0x148], RZ ;  /* 0x000148ff01007387 */ /* 0x0003e20000100800 */
[----:B------:R-:W-:Y:S01]  /*0100*/  CS2R R22, SRZ ;  /* 0x0000000000167805 */ /* 0x000fe2000001ff00 */
[----:B------:R-:W-:Y:S01]  /*0110*/  CS2R R24, SRZ ;  /* 0x0000000000187805 */ /* 0x000fe2000001ff00 */
[----:B------:R-:W-:Y:S01]  /*0120*/  SHF.R.S32.HI R0, RZ, 0x9, R3 ;  /* 0x00000009ff007819 */ /* 0x000fe20000011403 */
[----:B------:R1:W-:Y:S01]  /*0130*/  STL [R1+0x14c], RZ ;  /* 0x00014cff01007387 */ /* 0x0003e20000100800 */
[----:B------:R-:W-:-:S03]  /*0140*/  CS2R R26, SRZ ;  /* 0x00000000001a7805 */ /* 0x000fc6000001ff00 */
[----:B------:R-:W-:Y:S01]  /*0150*/  IMAD.SHL.U32 R0, R0, 0x8, RZ ;  /* 0x0000000800007824 */ /* 0x000fe200078e00ff */
[----:B------:R-:W2:Y:S04]  /*0160*/  S2R R3, SR_CTAID.X ;  /* 0x0000000000037919 */ /* 0x000ea80000002500 */
[-C--:B------:R-:W-:Y:S01]  /*0170*/  IABS R7, R0.reuse ;  /* 0x0000000000077213 */ /* 0x080fe20000000000 */
[----:B------:R1:W-:Y:S01]  /*0180*/  STL [R1+0x130], RZ ;  /* 0x000130ff01007387 */ /* 0x0003e20000100800 */
[----:B------:R-:W-:Y:S02]  /*0190*/  IABS R10, R0 ;  /* 0x00000000000a7213 */ /* 0x000fe40000000000 */
[----:B------:R-:W3:Y:S01]  /*01a0*/  I2F.RP R2, R7 ;  /* 0x0000000700027306 */ /* 0x000ee20000209400 */
[----:B------:R1:W-:Y:S04]  /*01b0*/  STL [R1+0x134], RZ ;  /* 0x000134ff01007387 */ /* 0x0003e80000100800 */
[----:B------:R1:W-:Y:S04]  /*01c0*/  STL [R1+0x138], RZ ;  /* 0x000138ff01007387 */ /* 0x0003e80000100800 */
[----:B------:R1:W-:Y:S04]  /*01d0*/  STL [R1+0x13c], RZ ;  /* 0x00013cff01007387 */ /* 0x0003e80000100800 */
[----:B------:R1:W-:Y:S01]  /*01e0*/  STL [R1+0x120], RZ ;  /* 0x000120ff01007387 */ /* 0x0003e20000100800 */
[----:B---3--:R-:W3:Y:S01]  /*01f0*/  MUFU.RCP R2, R2 ;  /* 0x0000000200027308 */ /* 0x008ee20000001000 */
[----:B--2---:R-:W-:-:S02]  /*0200*/  IABS R8, R3 ;  /* 0x0000000300087213 */ /* 0x004fc40000000000 */
[----:B------:R1:W-:Y:S04]  /*0210*/  STL [R1+0x124], RZ ;  /* 0x000124ff01007387 */ /* 0x0003e80000100800 */
[----:B------:R1:W-:Y:S04]  /*0220*/  STL [R1+0x128], RZ ;  /* 0x000128ff01007387 */ /* 0x0003e80000100800 */
[----:B------:R1:W-:Y:S04]  /*0230*/  STL [R1+0x12c], RZ ;  /* 0x00012cff01007387 */ /* 0x0003e80000100800 */
[----:B------:R1:W-:Y:S01]  /*0240*/  STL [R1+0x110], RZ ;  /* 0x000110ff01007387 */ /* 0x0003e20000100800 */
[----:B---3--:R-:W-:Y:S01]  /*0250*/  IADD3 R4, R2, 0xffffffe, RZ ;  /* 0x0ffffffe02047810 */ /* 0x008fe20007ffe0ff */
[----:B------:R-:W-:-:S02]  /*0260*/  IMAD.MOV R2, RZ, RZ, -R10 ;  /* 0x000000ffff027224 */ /* 0x000fc400078e0a0a */
[----:B------:R1:W-:Y:S01]  /*0270*/  STL [R1+0x114], RZ ;  /* 0x000114ff01007387 */ /* 0x0003e20000100800 */
[----:B------:R2:W3:Y:S03]  /*0280*/  F2I.FTZ.U32.TRUNC.NTZ R5, R4 ;  /* 0x0000000400057305 */ /* 0x0004e6000021f000 */
[----:B------:R1:W-:Y:S04]  /*0290*/  STL [R1+0x118], RZ ;  /* 0x000118ff01007387 */ /* 0x0003e80000100800 */
[----:B------:R1:W-:Y:S01]  /*02a0*/  STL [R1+0x11c], RZ ;  /* 0x00011cff01007387 */ /* 0x0003e20000100800 */
[----:B--2---:R-:W-:-:S03]  /*02b0*/  IMAD.MOV.U32 R4, RZ, RZ, RZ ;  /* 0x000000ffff047224 */ /* 0x004fc600078e00ff */
[----:B------:R1:W-:Y:S04]  /*02c0*/  STL [R1+0x100], RZ ;  /* 0x000100ff01007387 */ /* 0x0003e80000100800 */
[----:B------:R1:W-:Y:S01]  /*02d0*/  STL [R1+0x104], RZ ;  /* 0x000104ff01007387 */ /* 0x0003e20000100800 */
[----:B---3--:R-:W-:-:S03]  /*02e0*/  IMAD.MOV R6, RZ, RZ, -R5 ;  /* 0x000000ffff067224 */ /* 0x008fc600078e0a05 */
[----:B------:R1:W-:Y:S01]  /*02f0*/  STL [R1+0x108], RZ ;  /* 0x000108ff01007387 */ /* 0x0003e20000100800 */
[----:B------:R-:W-:Y:S02]  /*0300*/  IMAD R9, R6, R7, RZ ;  /* 0x0000000706097224 */ /* 0x000fe400078e02ff */
[----:B------:R-:W-:Y:S01]  /*0310*/  IMAD.MOV.U32 R6, RZ, RZ, R8 ;  /* 0x000000ffff067224 */ /* 0x000fe200078e0008 */
[----:B------:R1:W-:Y:S01]  /*0320*/  STL [R1+0x10c], RZ ;  /* 0x00010cff01007387 */ /* 0x0003e20000100800 */
[----:B------:R-:W-:-:S03]  /*0330*/  IMAD.HI.U32 R5, R5, R9, R4 ;  /* 0x0000000905057227 */ /* 0x000fc600078e0004 */
[----:B------:R1:W-:Y:S03]  /*0340*/  STL [R1+0xf0], RZ ;  /* 0x0000f0ff01007387 */ /* 0x0003e60000100800 */
[----:B------:R-:W-:Y:S01]  /*0350*/  IMAD.HI.U32 R5, R5, R6, RZ ;  /* 0x0000000605057227 */ /* 0x000fe200078e00ff */
[----:B------:R1:W-:Y:S03]  /*0360*/  STL [R1+0xf4], RZ ;  /* 0x0000f4ff01007387 */ /* 0x0003e60000100800 */
[----:B------:R-:W-:Y:S01]  /*0370*/  IMAD R2, R5, R2, R6 ;  /* 0x0000000205027224 */ /* 0x000fe200078e0206 */
[----:B------:R1:W-:Y:S04]  /*0380*/  STL [R1+0xf8], RZ ;  /* 0x0000f8ff01007387 */ /* 0x0003e80000100800 */
[----:B------:R-:W-:Y:S01]  /*0390*/  ISETP.GT.U32.AND P1, PT, R7, R2, PT ;  /* 0x000000020700720c */ /* 0x000fe20003f24070 */
[----:B------:R1:W-:Y:S04]  /*03a0*/  STL [R1+0xfc], RZ ;  /* 0x0000fcff01007387 */ /* 0x0003e80000100800 */
[----:B------:R1:W-:Y:S04]  /*03b0*/  STL [R1+0xe0], RZ ;  /* 0x0000e0ff01007387 */ /* 0x0003e80000100800 */
[----:B------:R1:W-:Y:S04]  /*03c0*/  STL [R1+0xe4], RZ ;  /* 0x0000e4ff01007387 */ /* 0x0003e80000100800 */
[----:B------:R-:W-:Y:S01]  /*03d0*/  @!P1 IMAD.IADD R2, R2, 0x1, -R7 ;  /* 0x0000000102029824 */ /* 0x000fe200078e0a07 */
[----:B------:R1:W-:Y:S01]  /*03e0*/  STL [R1+0xe8], RZ ;  /* 0x0000e8ff01007387 */ /* 0x0003e20000100800 */
[----:B------:R-:W-:-:S02]  /*03f0*/  @!P1 IADD3 R5, R5, 0x1, RZ ;  /* 0x0000000105059810 */ /* 0x000fc40007ffe0ff */
[----:B------:R-:W-:Y:S01]  /*0400*/  ISETP.NE.AND P1, PT, R0, RZ, PT ;  /* 0x000000ff0000720c */ /* 0x000fe20003f25270 */
[----:B------:R1:W-:Y:S01]  /*0410*/  STL [R1+0xec], RZ ;  /* 0x0000ecff01007387 */ /* 0x0003e20000100800 */
[----:B------:R-:W-:Y:S02]  /*0420*/  ISETP.GE.U32.AND P0, PT, R2, R7, PT ;  /* 0x000000070200720c */ /* 0x000fe40003f06070 */
[----:B------:R-:W-:Y:S01]  /*0430*/  LOP3.LUT R2, R3, R0, RZ, 0x3c, !PT ;  /* 0x0000000003027212 */ /* 0x000fe200078e3cff */
[----:B------:R1:W-:Y:S03]  /*0440*/  STL [R1+0xd0], RZ ;  /* 0x0000d0ff01007387 */ /* 0x0003e60000100800 */
[----:B------:R-:W-:Y:S01]  /*0450*/  ISETP.GE.AND P2, PT, R2, RZ, PT ;  /* 0x000000ff0200720c */ /* 0x000fe20003f46270 */
[----:B------:R1:W-:Y:S01]  /*0460*/  STL [R1+0xd4], RZ ;  /* 0x0000d4ff01007387 */ /* 0x0003e20000100800 */
[----:B------:R-:W-:-:S03]  /*0470*/  IMAD.MOV.U32 R2, RZ, RZ, c[0x0][0x178] ;  /* 0x00005e00ff027624 */ /* 0x000fc600078e00ff */
[----:B------:R1:W-:Y:S02]  /*0480*/  STL [R1+0xd8], RZ ;  /* 0x0000d8ff01007387 */ /* 0x0003e40000100800 */
[----:B------:R-:W-:Y:S02]  /*0490*/  @P0 IADD3 R5, R5, 0x1, RZ ;  /* 0x0000000105050810 */ /* 0x000fe40007ffe0ff */
[----:B------:R1:W-:Y:S01]  /*04a0*/  STL [R1+0xdc], RZ ;  /* 0x0000dcff01007387 */ /* 0x0003e20000100800 */
[----:B------:R-:W-:Y:S02]  /*04b0*/  IADD3 R2, R2, 0xff, RZ ;  /* 0x000000ff02027810 */ /* 0x000fe40007ffe0ff */
[----:B------:R-:W-:Y:S01]  /*04c0*/  IMAD.MOV.U32 R4, RZ, RZ, R5 ;  /* 0x000000ffff047224 */ /* 0x000fe200078e0005 */
[----:B------:R1:W-:Y:S01]  /*04d0*/  STL [R1+0xc0], RZ ;  /* 0x0000c0ff01007387 */ /* 0x0003e20000100800 */
[----:B------:R-:W-:Y:S02]  /*04e0*/  SHF.R.S32.HI R5, RZ, 0x1f, R2 ;  /* 0x0000001fff057819 */ /* 0x000fe40000011402 */
[----:B------:R-:W-:Y:S01]  /*04f0*/  @!P2 IMAD.MOV R4, RZ, RZ, -R4 ;  /* 0x000000ffff04a224 */ /* 0x000fe200078e0a04 */
[----:B------:R1:W-:Y:S01]  /*0500*/  STL [R1+0xc4], RZ ;  /* 0x0000c4ff01007387 */ /* 0x0003e20000100800 */
[----:B------:R-:W-:-:S02]  /*0510*/  @!P1 LOP3.LUT R4, RZ, R0, RZ, 0x33, !PT ;  /* 0x00000000ff049212 */ /* 0x000fc400078e33ff */
[----:B------:R-:W-:Y:S01]  /*0520*/  LEA.HI R5, R5, R2, RZ, 0x8 ;  /* 0x0000000205057211 */ /* 0x000fe200078f40ff */
[----:B------:R1:W-:Y:S02]  /*0530*/  STL [R1+0xc8], RZ ;  /* 0x0000c8ff01007387 */ /* 0x0003e40000100800 */
[----:B------:R-:W-:Y:S02]  /*0540*/  IMAD.SHL.U32 R2, R4, 0x8, RZ ;  /* 0x0000000804027824 */ /* 0x000fe400078e00ff */
[----:B------:R1:W-:Y:S01]  /*0550*/  STL [R1+0xcc], RZ ;  /* 0x0000ccff01007387 */ /* 0x0003e20000100800 */
[----:B------:R-:W-:Y:S02]  /*0560*/  IMAD.MOV R4, RZ, RZ, -R4 ;  /* 0x000000ffff047224 */ /* 0x000fe400078e0a04 */
[----:B------:R-:W-:Y:S01]  /*0570*/  LEA.HI.SX32 R5, R5, -R2, 0x18 ;  /* 0x8000000205057211 */ /* 0x000fe200078fc2ff */
[----:B------:R1:W-:Y:S01]  /*0580*/  STL [R1+0xb0], RZ ;  /* 0x0000b0ff01007387 */ /* 0x0003e20000100800 */
[----:B------:R-:W-:-:S02]  /*0590*/  IMAD R9, R0, R4, R3 ;  /* 0x0000000400097224 */ /* 0x000fc400078e0203 */
[----:B------:R-:W-:Y:S01]  /*05a0*/  IMNMX R10, R5, 0x8, PT ;  /* 0x00000008050a7817 */ /* 0x000fe20003800200 */
[----:B------:R1:W-:Y:S01]  /*05b0*/  STL [R1+0xb4], RZ ;  /* 0x0000b4ff01007387 */ /* 0x0003e20000100800 */
[----:B------:R-:W-:Y:S02]  /*05c0*/  IMAD.MOV.U32 R4, RZ, RZ, RZ ;  /* 0x000000ffff047224 */ /* 0x000fe400078e00ff */
[-C--:B------:R-:W-:Y:S01]  /*05d0*/  IABS R8, R10.reuse ;  /* 0x0000000a00087213 */ /* 0x080fe20000000000 */
[----:B------:R1:W-:Y:S01]  /*05e0*/  STL [R1+0xb8], RZ ;  /* 0x0000b8ff01007387 */ /* 0x0003e20000100800 */
[----:B------:R-:W-:Y:S02]  /*05f0*/  IABS R0, R10 ;  /* 0x0000000a00007213 */ /* 0x000fe40000000000 */
[----:B------:R-:W2:Y:S01]  /*0600*/  I2F.RP R6, R8 ;  /* 0x0000000800067306 */ /* 0x000ea20000209400 */
[----:B------:R1:W-:Y:S04]  /*0610*/  STL [R1+0xbc], RZ ;  /* 0x0000bcff01007387 */ /* 0x0003e80000100800 */
[----:B------:R1:W-:Y:S04]  /*0620*/  STL [R1+0xa0], RZ ;  /* 0x0000a0ff01007387 */ /* 0x0003e80000100800 */
[----:B------:R1:W-:Y:S04]  /*0630*/  STL [R1+0xa4], RZ ;  /* 0x0000a4ff01007387 */ /* 0x0003e80000100800 */
[----:B------:R1:W-:Y:S01]  /*0640*/  STL [R1+0xa8], RZ ;  /* 0x0000a8ff01007387 */ /* 0x0003e20000100800 */
[----:B--2---:R-:W2:Y:S03]  /*0650*/  MUFU.RCP R6, R6 ;  /* 0x0000000600067308 */ /* 0x004ea60000001000 */
[----:B------:R1:W-:Y:S04]  /*0660*/  STL [R1+0xac], RZ ;  /* 0x0000acff01007387 */ /* 0x0003e80000100800 */
[----:B------:R1:W-:Y:S04]  /*0670*/  STL [R1+0x90], RZ ;  /* 0x000090ff01007387 */ /* 0x0003e80000100800 */
[----:B------:R1:W-:Y:S04]  /*0680*/  STL [R1+0x94], RZ ;  /* 0x000094ff01007387 */ /* 0x0003e80000100800 */
[----:B------:R1:W-:Y:S01]  /*0690*/  STL [R1+0x98], RZ ;  /* 0x000098ff01007387 */ /* 0x0003e20000100800 */
[----:B--2---:R-:W-:-:S03]  /*06a0*/  IADD3 R5, R6, 0xffffffe, RZ ;  /* 0x0ffffffe06057810 */ /* 0x004fc60007ffe0ff */
[----:B------:R1:W-:Y:S04]  /*06b0*/  STL [R1+0x9c], RZ ;  /* 0x00009cff01007387 */ /* 0x0003e80000100800 */
[----:B------:R1:W-:Y:S01]  /*06c0*/  STL [R1+0x80], RZ ;  /* 0x000080ff01007387 */ /* 0x0003e20000100800 */
[----:B------:R-:W2:Y:S03]  /*06d0*/  F2I.FTZ.U32.TRUNC.NTZ R5, R5 ;  /* 0x0000000500057305 */ /* 0x000ea6000021f000 */
[----:B------:R1:W-:Y:S04]  /*06e0*/  STL [R1+0x84], RZ ;  /* 0x000084ff01007387 */ /* 0x0003e80000100800 */
[----:B------:R1:W-:Y:S04]  /*06f0*/  STL [R1+0x88], RZ ;  /* 0x000088ff01007387 */ /* 0x0003e80000100800 */
[----:B------:R1:W-:Y:S04]  /*0700*/  STL [R1+0x8c], RZ ;  /* 0x00008cff01007387 */ /* 0x0003e80000100800 */
[----:B------:R1:W-:Y:S01]  /*0710*/  STL [R1+0x70], RZ ;  /* 0x000070ff01007387 */ /* 0x0003e20000100800 */
[----:B--2---:R-:W-:-:S03]  /*0720*/  IMAD.MOV R7, RZ, RZ, -R5 ;  /* 0x000000ffff077224 */ /* 0x004fc600078e0a05 */
[----:B------:R1:W-:Y:S01]  /*0730*/  STL [R1+0x74], RZ ;  /* 0x000074ff01007387 */ /* 0x0003e20000100800 */
[----:B------:R-:W-:Y:S01]  /*0740*/  IMAD.MOV.U32 R3, RZ, RZ, R7 ;  /* 0x000000ffff037224 */ /* 0x000fe200078e0007 */
[----:B------:R-:W-:Y:S02]  /*0750*/  IABS R7, R9 ;  /* 0x0000000900077213 */ /* 0x000fe40000000000 */
[----:B------:R1:W-:Y:S01]  /*0760*/  STL [R1+0x78], RZ ;  /* 0x000078ff01007387 */ /* 0x0003e20000100800 */
[----:B------:R-:W-:-:S03]  /*0770*/  IMAD R3, R3, R8, RZ ;  /* 0x0000000803037224 */ /* 0x000fc600078e02ff */
[----:B------:R1:W-:Y:S01]  /*0780*/  STL [R1+0x7c], RZ ;  /* 0x00007cff01007387 */ /* 0x0003e20000100800 */
[----:B------:R-:W-:-:S03]  /*0790*/  IMAD.HI.U32 R4, R5, R3, R4 ;  /* 0x0000000305047227 */ /* 0x000fc600078e0004 */
[----:B------:R1:W-:Y:S01]  /*07a0*/  STL [R1+0x60], RZ ;  /* 0x000060ff01007387 */ /* 0x0003e20000100800 */
[----:B------:R-:W-:Y:S02]  /*07b0*/  IMAD.MOV R3, RZ, RZ, -R0 ;  /* 0x000000ffff037224 */ /* 0x000fe400078e0a00 */
[----:B------:R-:W-:Y:S01]  /*07c0*/  IMAD.HI.U32 R0, R4, R7, RZ ;  /* 0x0000000704007227 */ /* 0x000fe200078e00ff */
[----:B------:R1:W-:Y:S03]  /*07d0*/  STL [R1+0x64], RZ ;  /* 0x000064ff01007387 */ /* 0x0003e60000100800 */
[----:B------:R-:W-:Y:S01]  /*07e0*/  IMAD R3, R0, R3, R7 ;  /* 0x0000000300037224 */ /* 0x000fe200078e0207 */
[----:B------:R1:W-:Y:S01]  /*07f0*/  STL [R1+0x68], RZ ;  /* 0x000068ff01007387 */ /* 0x0003e20000100800 */
[----:B------:R-:W-:-:S03]  /*0800*/  CS2R R6, SRZ ;  /* 0x0000000000067805 */ /* 0x000fc6000001ff00 */
[----:B------:R1:W-:Y:S01]  /*0810*/  STL [R1+0x6c], RZ ;  /* 0x00006cff01007387 */ /* 0x0003e20000100800 */
[----:B------:R-:W-:-:S03]  /*0820*/  ISETP.GT.U32.AND P1, PT, R8, R3, PT ;  /* 0x000000030800720c */ /* 0x000fc60003f24070 */
[----:B------:R1:W-:Y:S04]  /*0830*/  STL [R1+0x50], RZ ;  /* 0x000050ff01007387 */ /* 0x0003e80000100800 */
[----:B------:R1:W-:Y:S04]  /*0840*/  STL [R1+0x54], RZ ;  /* 0x000054ff01007387 */ /* 0x0003e80000100800 */
[----:B------:R1:W-:Y:S02]  /*0850*/  STL [R1+0x58], RZ ;  /* 0x000058ff01007387 */ /* 0x0003e40000100800 */
[----:B------:R-:W-:Y:S01]  /*0860*/  @!P1 IMAD.IADD R3, R3, 0x1, -R8 ;  /* 0x0000000103039824 */ /* 0x000fe200078e0a08 */
[----:B------:R-:W-:Y:S01]  /*0870*/  @!P1 IADD3 R0, R0, 0x1, RZ ;  /* 0x0000000100009810 */ /* 0x000fe20007ffe0ff */
[----:B------:R1:W-:Y:S01]  /*0880*/  STL [R1+0x5c], RZ ;  /* 0x00005cff01007387 */ /* 0x0003e20000100800 */
[----:B------:R-:W-:-:S02]  /*0890*/  ISETP.NE.AND P1, PT, R10, RZ, PT ;  /* 0x000000ff0a00720c */ /* 0x000fc40003f25270 */
[----:B------:R-:W-:Y:S01]  /*08a0*/  ISETP.GE.U32.AND P0, PT, R3, R8, PT ;  /* 0x000000080300720c */ /* 0x000fe20003f06070 */
[----:B------:R1:W-:Y:S01]  /*08b0*/  STL [R1+0x40], RZ ;  /* 0x000040ff01007387 */ /* 0x0003e20000100800 */
[----:B------:R-:W-:-:S03]  /*08c0*/  LOP3.LUT R3, R9, R10, RZ, 0x3c, !PT ;  /* 0x0000000a09037212 */ /* 0x000fc600078e3cff */
[----:B------:R1:W-:Y:S01]  /*08d0*/  STL [R1+0x44], RZ ;  /* 0x000044ff01007387 */ /* 0x0003e20000100800 */
[----:B------:R-:W-:Y:S01]  /*08e0*/  ISETP.GE.AND P2, PT, R3, RZ, PT ;  /* 0x000000ff0300720c */ /* 0x000fe20003f46270 */
[----:B------:R-:W-:Y:S02]  /*08f0*/  IMAD.MOV.U32 R3, RZ, RZ, c[0x0][0x180] ;  /* 0x00006000ff037624 */ /* 0x000fe400078e00ff */
[----:B------:R1:W-:Y:S03]  /*0900*/  STL [R1+0x48], RZ ;  /* 0x000048ff01007387 */ /* 0x0003e60000100800 */
[----:B------:R-:W-:Y:S01]  /*0910*/  IADD3 R3, R3, 0x7f, RZ ;  /* 0x0000007f03037810 */ /* 0x000fe20007ffe0ff */
[----:B------:R1:W-:Y:S01]  /*0920*/  STL [R1+0x4c], RZ ;  /* 0x00004cff01007387 */ /* 0x0003e20000100800 */
[----:B------:R-:W-:Y:S02]  /*0930*/  @P0 IADD3 R0, R0, 0x1, RZ ;  /* 0x0000000100000810 */ /* 0x000fe40007ffe0ff */
[----:B------:R-:W-:Y:S01]  /*0940*/  ISETP.GE.AND P0, PT, R3, 0x80, PT ;  /* 0x000000800300780c */ /* 0x000fe20003f06270 */
[----:B------:R1:W-:Y:S02]  /*0950*/  STL [R1+0x30], RZ ;  /* 0x000030ff01007387 */ /* 0x0003e40000100800 */
[----:B------:R-:W-:Y:S01]  /*0960*/  @!P2 IMAD.MOV R0, RZ, RZ, -R0 ;  /* 0x000000ffff00a224 */ /* 0x000fe200078e0a00 */
[----:B------:R-:W-:Y:S01]  /*0970*/  @!P1 LOP3.LUT R0, RZ, R10, RZ, 0x33, !PT ;  /* 0x0000000aff009212 */ /* 0x000fe200078e33ff */
[----:B------:R1:W-:Y:S04]  /*0980*/  STL [R1+0x34], RZ ;  /* 0x000034ff01007387 */ /* 0x0003e80000100800 */
[----:B------:R1:W-:Y:S01]  /*0990*/  STL [R1+0x38], RZ ;  /* 0x000038ff01007387 */ /* 0x0003e20000100800 */
[----:B------:R-:W-:-:S02]  /*09a0*/  IMAD.MOV R5, RZ, RZ, -R0 ;  /* 0x000000ffff057224 */ /* 0x000fc400078e0a00 */
[----:B------:R-:W-:Y:S01]  /*09b0*/  IMAD.SHL.U32 R29, R0, 0x200, RZ ;  /* 0x00000200001d7824 */ /* 0x000fe200078e00ff */
[----:B------:R1:W-:Y:S01]  /*09c0*/  STL [R1+0x3c], RZ ;  /* 0x00003cff01007387 */ /* 0x0003e20000100800 */
[----:B------:R-:W-:Y:S01]  /*09d0*/  IMAD R5, R10, R5, R9 ;  /* 0x000000050a057224 */ /* 0x000fe200078e0209 */
[----:B0-----:R-:W-:Y:S01]  /*09e0*/  LOP3.LUT R0, R28, 0xff, RZ, 0xc0, !PT ;  /* 0x000000ff1c007812 */ /* 0x001fe200078ec0ff */
[----:B------:R-:W-:Y:S01]  /*09f0*/  CS2R R8, SRZ ;  /* 0x0000000000087805 */ /* 0x000fe2000001ff00 */
[----:B------:R1:W-:Y:S01]  /*0a00*/  STL [R1+0x20], RZ ;  /* 0x000020ff01007387 */ /* 0x0003e20000100800 */
[----:B------:R-:W-:Y:S01]  /*0a10*/  IMAD.IADD R2, R2, 0x1, R5 ;  /* 0x0000000102027824 */ /* 0x000fe200078e0205 */
[----:B------:R-:W-:Y:S01]  /*0a20*/  CS2R R10, SRZ ;  /* 0x00000000000a7805 */ /* 0x000fe2000001ff00 */
[----:B------:R-:W-:Y:S01]  /*0a30*/  CS2R R4, SRZ ;  /* 0x0000000000047805 */ /* 0x000fe2000001ff00 */
[----:B------:R1:W-:Y:S01]  /*0a40*/  STL [R1+0x24], RZ ;  /* 0x000024ff01007387 */ /* 0x0003e20000100800 */
[----:B------:R-:W-:Y:S01]  /*0a50*/  IMAD R2, R2, 0x100, R0 ;  /* 0x0000010002027824 */ /* 0x000fe200078e0200 */
[----:B------:R-:W-:-:S02]  /*0a60*/  LOP3.LUT R28, R28, 0x80, RZ, 0xc0, !PT ;  /* 0x000000801c1c7812 */ /* 0x000fc400078ec0ff */
[----:B------:R1:W-:Y:S04]  /*0a70*/  STL [R1+0x28], RZ ;  /* 0x000028ff01007387 */ /* 0x0003e80000100800 */
[----:B------:R1:W-:Y:S04]  /*0a80*/  STL [R1+0x2c], RZ ;  /* 0x00002cff01007387 */ /* 0x0003e80000100800 */
[----:B------:R1:W-:Y:S04]  /*0a90*/  STL [R1+0x10], RZ ;  /* 0x000010ff01007387 */ /* 0x0003e80000100800 */
[----:B------:R1:W-:Y:S04]  /*0aa0*/  STL [R1+0x14], RZ ;  /* 0x000014ff01007387 */ /* 0x0003e80000100800 */
[----:B------:R1:W-:Y:S04]  /*0ab0*/  STL [R1+0x18], RZ ;  /* 0x000018ff01007387 */ /* 0x0003e80000100800 */
[----:B------:R1:W-:Y:S04]  /*0ac0*/  STL [R1+0x1c], RZ ;  /* 0x00001cff01007387 */ /* 0x0003e80000100800 */
[----:B------:R1:W-:Y:S04]  /*0ad0*/  STL [R1], RZ ;  /* 0x000000ff01007387 */ /* 0x0003e80000100800 */
[----:B------:R1:W-:Y:S04]  /*0ae0*/  STL [R1+0x4], RZ ;  /* 0x000004ff01007387 */ /* 0x0003e80000100800 */
        /* <DEDUP_REMOVED lines=133> */
[----:B------:R1:W-:Y:S04]  /*1340*/  STL [R1+0xfb0], R29 ;  /* 0x000fb01d01007387 */ /* 0x0003e80000100800 */
[----:B------:R1:W-:Y:S04]  /*1350*/  STL [R1+0x1bf4], R2 ;  /* 0x001bf40201007387 */ /* 0x0003e80000100800 */
        /* <DEDUP_REMOVED lines=16> */
[----:B------:R1:W-:Y:S01]  /*1460*/  STL [R1+0x3dc], RZ ;  /* 0x0003dcff01007387 */ /* 0x0003e20000100800 */
[----:B------:R-:W-:Y:S05]  /*1470*/  @!P0 BRA `(.L_x_0) ;  /* 0x0007abc000008947 */ /* 0x000fea0003800000 */
[----:B------:R-:W-:Y:S01]  /*1480*/  IABS R0, c[0x0][0x178] ;  /* 0x00005e0000007a13 */ /* 0x000fe20000000000 */
[----:B------:R-:W-:Y:S01]  /*1490*/  IMAD.MOV.U32 R27, RZ, RZ, R2 ;  /* 0x000000ffff1b7224 */ /* 0x000fe200078e0002 */
[----:B------:R-:W-:-:S02]  /*14a0*/  IABS R22, c[0x0][0x17c] ;  /* 0x00005f0000167a13 */ /* 0x000fc40000000000 */
[----:B-1----:R-:W0:Y:S08]  /*14b0*/  I2F.RP R2, R0 ;  /* 0x0000000000027306 */ /* 0x002e300000209400 */
[----:B------:R-:W1:Y:S08]  /*14c0*/  I2F.RP R8, R22 ;  /* 0x0000001600087306 */ /* 0x000e700000209400 */
[----:B0-----:R-:W0:Y:S08]  /*14d0*/  MUFU.RCP R2, R2 ;  /* 0x0000000200027308 */ /* 0x001e300000001000 */
[----:B-1----:R-:W1:Y:S01]  /*14e0*/  MUFU.RCP R8, R8 ;  /* 0x0000000800087308 */ /* 0x002e620000001000 */
[----:B0-----:R-:W-:-:S02]  /*14f0*/  IADD3 R6, R2, 0xffffffe, RZ ;  /* 0x0ffffffe02067810 */ /* 0x001fc40007ffe0ff */
[----:B------:R-:W-:-:S05]  /*1500*/  LEA.HI R2, R28, R29, RZ, 0x19 ;  /* 0x0000001d1c027211 */ /* 0x000fca00078fc8ff */
[----:B------:R0:W2:Y:S01]  /*1510*/  F2I.FTZ.U32.TRUNC.NTZ R7, R6 ;  /* 0x0000000600077305 */ /* 0x0000a2000021f000 */
[----:B------:R-:W-:Y:S02]  /*1520*/  IADD3 R12, R2, 0x1fc, RZ ;  /* 0x000001fc020c7810 */ /* 0x000fe40007ffe0ff */
[----:B-1----:R-:W-:Y:S02]  /*1530*/  IADD3 R4, R8, 0xffffffe, RZ ;  /* 0x0ffffffe08047810 */ /* 0x002fe40007ffe0ff */
[----:B------:R-:W-:-:S03]  /*1540*/  IABS R8, R27 ;  /* 0x0000001b00087213 */ /* 0x000fc60000000000 */
[----:B------:R1:W3:Y:S01]  /*1550*/  F2I.FTZ.U32.TRUNC.NTZ R5, R4 ;  /* 0x0000000400057305 */ /* 0x0002e2000021f000 */
[----:B0-----:R-:W-:Y:S01]  /*1560*/  IMAD.MOV.U32 R6, RZ, RZ, RZ ;  /* 0x000000ffff067224 */ /* 0x001fe200078e00ff */
[C---:B------:R-:W-:Y:S02]  /*1570*/  IADD3 R14, R2.reuse, 0x1fa, RZ ;  /* 0x000001fa020e7810 */ /* 0x040fe40007ffe0ff */
[----:B------:R-:W-:Y:S02]  /*1580*/  IADD3 R10, R2, 0x1f8, RZ ;  /* 0x000001f8020a7810 */ /* 0x000fe40007ffe0ff */
[----:B------:R-:W-:Y:S01]  /*1590*/  IABS R13, R14 ;  /* 0x0000000e000d7213 */ /* 0x000fe20000000000 */
[----:B--2---:R-:W-:Y:S01]  /*15a0*/  IMAD.MOV R9, RZ, RZ, -R7 ;  /* 0x000000ffff097224 */ /* 0x004fe200078e0a07 */
[----:B------:R-:W-:Y:S01]  /*15b0*/  IABS R16, R10 ;  /* 0x0000000a00107213 */ /* 0x000fe20000000000 */
[----:B-1----:R-:W-:Y:S01]  /*15c0*/  IMAD.MOV.U32 R4, RZ, RZ, RZ ;  /* 0x000000ffff047224 */ /* 0x002fe200078e00ff */
[----:B------:R-:W-:Y:S01]  /*15d0*/  ISETP.GE.AND P2, PT, R12, RZ, PT ;  /* 0x000000ff0c00720c */ /* 0x000fe20003f46270 */
[----:B------:R-:W-:Y:S01]  /*15e0*/  IMAD R9, R9, R0, RZ ;  /* 0x0000000009097224 */ /* 0x000fe200078e02ff */
[----:B------:R-:W-:-:S02]  /*15f0*/  IADD3 R24, R2, 0x1e, RZ ;  /* 0x0000001e02187810 */ /* 0x000fc40007ffe0ff */
[C---:B------:R-:W-:Y:S01]  /*1600*/  IADD3 R25, R2.reuse, 0x1c, RZ ;  /* 0x0000001c02197810 */ /* 0x040fe20007ffe0ff */
[----:B------:R-:W-:Y:S01]  /*1610*/  IMAD.HI.U32 R7, R7, R9, R6 ;  /* 0x0000000907077227 */ /* 0x000fe200078e0006 */
[----:B------:R-:W-:Y:S02]  /*1620*/  SHF.R.S32.HI R6, RZ, 0x1f, R3 ;  /* 0x0000001fff067819 */ /* 0x000fe40000011403 */
[----:B------:R-:W-:Y:S01]  /*1630*/  IADD3 R9, R2, 0x1fe, RZ ;  /* 0x000001fe02097810 */ /* 0x000fe20007ffe0ff */
[----:B---3--:R-:W-:Y:S01]  /*1640*/  IMAD.MOV R11, RZ, RZ, -R5 ;  /* 0x000000ffff0b7224 */ /* 0x008fe200078e0a05 */
[----:B------:R-:W-:Y:S01]  /*1650*/  LEA.HI R3, R6, R3, RZ, 0x7 ;  /* 0x0000000306037211 */ /* 0x000fe200078f38ff */
[----:B------:R-:W-:Y:S01]  /*1660*/  IMAD.HI.U32 R7, R7, R8, RZ ;  /* 0x0000000807077227 */ /* 0x000fe200078e00ff */
[----:B------:R-:W-:Y:S02]  /*1670*/  IABS R6, R12 ;  /* 0x0000000c00067213 */ /* 0x000fe40000000000 */
[----:B------:R-:W-:Y:S01]  /*1680*/  IABS R15, R9 ;  /* 0x00000009000f7213 */ /* 0x000fe20000000000 */
[----:B------:R0:W-:Y:S01]  /*1690*/  STL [R1+0x410], R3 ;  /* 0x0004100301007387 */ /* 0x0001e20000100800 */
[----:B------:R-:W-:Y:S01]  /*16a0*/  IMAD.MOV R7, RZ, RZ, -R7 ;  /* 0x000000ffff077224 */ /* 0x000fe200078e0a07 */
[----:B------:R-:W-:-:S02]  /*16b0*/  IADD3 R12, R2, 0x1f4, RZ ;  /* 0x000001f4020c7810 */ /* 0x000fc40007ffe0ff */
[----:B------:R-:W-:Y:S01]  /*16c0*/  ISETP.GE.AND P4, PT, R9, RZ, PT ;  /* 0x000000ff0900720c */ /* 0x000fe20003f86270 */
[----:B------:R-:W-:Y:S01]  /*16d0*/  IMAD R18, R0, R7, R8 ;  /* 0x0000000700127224 */ /* 0x000fe200078e0208 */
[C---:B------:R-:W-:Y:S02]  /*16e0*/  IADD3 R27, R2.reuse, 0x1a, RZ ;  /* 0x0000001a021b7810 */ /* 0x040fe40007ffe0ff */
[----:B------:R-:W-:Y:S01]  /*16f0*/  IADD3 R26, R2, 0x18, RZ ;  /* 0x00000018021a7810 */ /* 0x000fe20007ffe0ff */
[----:B0-----:R-:W-:Y:S01]  /*1700*/  IMAD R3, R11, R22, RZ ;  /* 0x000000160b037224 */ /* 0x001fe200078e02ff */
[----:B------:R-:W-:Y:S02]  /*1710*/  ISETP.GT.U32.AND P0, PT, R0, R18, PT ;  /* 0x000000120000720c */ /* 0x000fe40003f04070 */
[----:B------:R-:W-:Y:S01]  /*1720*/  IADD3 R11, R2, 0x1f6, RZ ;  /* 0x000001f6020b7810 */ /* 0x000fe20007ffe0ff */
[----:B------:R-:W-:-:S03]  /*1730*/  IMAD.HI.U32 R3, R5, R3, R4 ;  /* 0x0000000305037227 */ /* 0x000fc600078e0004 */
[----:B------:R-:W-:Y:S01]  /*1740*/  IABS R17, R11 ;  /* 0x0000000b00117213 */ /* 0x000fe20000000000 */
[----:B------:R-:W-:Y:S02]  /*1750*/  IMAD.MOV.U32 R5, RZ, RZ, R6 ;  /* 0x000000ffff057224 */ /* 0x000fe400078e0006 */
[----:B------:R-:W-:-:S04]  /*1760*/  IMAD.HI.U32 R4, R3, R15, RZ ;  /* 0x0000000f03047227 */ /* 0x000fc800078e00ff */
[----:B------:R-:W-:-:S04]  /*1770*/  IMAD.HI.U32 R6, R3, R5, RZ ;  /* 0x0000000503067227 */ /* 0x000fc800078e00ff */
[----:B------:R-:W-:Y:S02]  /*1780*/  IMAD.MOV R7, RZ, RZ, -R4 ;  /* 0x000000ffff077224 */ /* 0x000fe400078e0a04 */
[----:B------:R-:W-:Y:S02]  /*1790*/  IMAD.MOV R8, RZ, RZ, -R6 ;  /* 0x000000ffff087224 */ /* 0x000fe400078e0a06 */
[----:B------:R-:W-:-:S04]  /*17a0*/  IMAD.HI.U32 R6, R3, R13, RZ ;  /* 0x0000000d03067227 */ /* 0x000fc800078e00ff */
[C---:B------:R-:W-:Y:S02]  /*17b0*/  IMAD R7, R22.reuse, R7, R15 ;  /* 0x0000000716077224 */ /* 0x040fe400078e020f */
[C---:B------:R-:W-:Y:S02]  /*17c0*/  IMAD R5, R22.reuse, R8, R5 ;  /* 0x0000000816057224 */ /* 0x040fe400078e0205 */
[----:B------:R-:W-:Y:S01]  /*17d0*/  IMAD.MOV R6, RZ, RZ, -R6 ;  /* 0x000000ffff067224 */ /* 0x000fe200078e0a06 */
[C---:B------:R-:W-:Y:S01]  /*17e0*/  ISETP.GT.U32.AND P1, PT, R22.reuse, R7, PT ;  /* 0x000000071600720c */ /* 0x040fe20003f24070 */
[----:B------:R-:W-:Y:S01]  /*17f0*/  IMAD.MOV.U32 R4, RZ, RZ, R16 ;  /* 0x000000ffff047224 */ /* 0x000fe200078e0010 */
[C---:B------:R-:W-:Y:S01]  /*1800*/  ISETP.GT.U32.AND P3, PT, R22.reuse, R5, PT ;  /* 0x000000051600720c */ /* 0x040fe20003f64070 */
[----:B------:R-:W-:Y:S02]  /*1810*/  IMAD R13, R22, R6, R13 ;  /* 0x00000006160d7224 */ /* 0x000fe400078e020d */
[----:B------:R-:W-:-:S03]  /*1820*/  IMAD.HI.U32 R8, R3, R4, RZ ;  /* 0x0000000403087227 */ /* 0x000fc600078e00ff */
[----:B------:R-:W-:Y:S01]  /*1830*/  ISETP.GT.U32.AND P6, PT, R22, R13, PT ;  /* 0x0000000d1600720c */ /* 0x000fe20003fc4070 */
[----:B------:R-:W-:Y:S01]  /*1840*/  IMAD.MOV R15, RZ, RZ, -R8 ;  /* 0x000000ffff0f7224 */ /* 0x000fe200078e0a08 */
[----:B------:R-:W-:Y:S01]  /*1850*/  IADD3 R8, R2, 0x1f2, RZ ;  /* 0x000001f202087810 */ /* 0x000fe20007ffe0ff */
[----:B------:R-:W-:Y:S02]  /*1860*/  @!P0 IMAD.IADD R18, R18, 0x1, -R0 ;  /* 0x0000000112128824 */ /* 0x000fe400078e0a00 */
[----:B------:R-:W-:Y:S01]  /*1870*/  IMAD R15, R22, R15, R4 ;  /* 0x0000000f160f7224 */ /* 0x000fe200078e0204 */
[----:B------:R-:W-:Y:S01]  /*1880*/  IABS R9, R8 ;  /* 0x0000000800097213 */ /* 0x000fe20000000000 */
[----:B------:R-:W-:Y:S01]  /*1890*/  @!P1 IMAD.IADD R7, R7, 0x1, -R22 ;  /* 0x0000000107079824 */ /* 0x000fe200078e0a16 */
[----:B------:R-:W-:Y:S01]  /*18a0*/  ISETP.GT.U32.AND P0, PT, R0, R18, PT ;  /* 0x000000120000720c */ /* 0x000fe20003f04070 */
[----:B------:R-:W-:Y:S01]  /*18b0*/  IMAD.HI.U32 R6, R3, R17, RZ ;  /* 0x0000001103067227 */ /* 0x000fe200078e00ff */
[----:B------:R-:W-:-:S02]  /*18c0*/  ISETP.GT.U32.AND P1, PT, R22, R15, PT ;  /* 0x0000000f1600720c */ /* 0x000fc40003f24070 */
[C---:B------:R-:W-:Y:S01]  /*18d0*/  ISETP.GT.U32.AND P5, PT, R22.reuse, R7, PT ;  /* 0x000000071600720c */ /* 0x040fe20003fa4070 */
[----:B------:R-:W-:Y:S02]  /*18e0*/  @!P3 IMAD.IADD R5, R5, 0x1, -R22 ;  /* 0x000000010505b824 */ /* 0x000fe400078e0a16 */
[----:B------:R-:W-:Y:S02]  /*18f0*/  IMAD.MOV R6, RZ, RZ, -R6 ;  /* 0x000000ffff067224 */ /* 0x000fe400078e0a06 */
[----:B------:R-:W-:Y:S01]  /*1900*/  @!P6 IMAD.IADD R13, R13, 0x1, -R22 ;  /* 0x000000010d0de824 */ /* 0x000fe200078e0a16 */
[C---:B------:R-:W-:Y:S01]  /*1910*/  ISETP.GT.U32.AND P3, PT, R22.reuse, R5, PT ;  /* 0x000000051600720c */ /* 0x040fe20003f64070 */
[----:B------:R-:W-:Y:S01]  /*1920*/  IMAD R17, R22, R6, R17 ;  /* 0x0000000616117224 */ /* 0x000fe200078e0211 */
[----:B------:R-:W-:Y:S01]  /*1930*/  IABS R6, R12 ;  /* 0x0000000c00067213 */ /* 0x000fe20000000000 */
[----:B------:R-:W-:Y:S01]  /*1940*/  @!P0 IMAD.IADD R18, R18, 0x1, -R0 ;  /* 0x0000000112128824 */ /* 0x000fe200078e0a00 */
[C---:B------:R-:W-:Y:S01]  /*1950*/  ISETP.GT.U32.AND P6, PT, R22.reuse, R13, PT ;  /* 0x0000000d1600720c */ /* 0x040fe20003fc4070 */
[--C-:B------:R-:W-:Y:S01]  /*1960*/  @!P1 IMAD.IADD R15, R15, 0x1, -R22.reuse ;  /* 0x000000010f0f9824 */ /* 0x100fe200078e0a16 */
[----:B------:R-:W-:Y:S01]  /*1970*/  ISETP.GT.U32.AND P0, PT, R22, R17, PT ;  /* 0x000000111600720c */ /* 0x000fe20003f04070 */
[----:B------:R-:W-:Y:S01]  /*1980*/  IMAD.HI.U32 R0, R3, R6, RZ ;  /* 0x0000000603007227 */ /* 0x000fe200078e00ff */
[----:B------:R-:W-:Y:S01]  /*1990*/  ISETP.GE.AND P1, PT, R11, RZ, PT ;  /* 0x000000ff0b00720c */ /* 0x000fe20003f26270 */
[----:B------:R-:W-:Y:S02]  /*19a0*/  STL [R1+0x40c], R18 ;  /* 0x00040c1201007387 */ /* 0x000fe40000100800 */
[----:B------:R-:W-:Y:S01]  /*19b0*/  @!P5 IMAD.IADD R7, R7, 0x1, -R22 ;  /* 0x000000010707d824 */ /* 0x000fe200078e0a16 */
[----:B------:R-:W-:Y:S01]  /*19c0*/  ISETP.GE.AND P5, PT, R14, RZ, PT ;  /* 0x000000ff0e00720c */ /* 0x000fe20003fa6270 */
[----:B------:R-:W-:-:S04]  /*19d0*/  IMAD.HI.U32 R4, R3, R9, RZ ;  /* 0x0000000903047227 */ /* 0x000fc800078e00ff */
[----:B------:R-:W-:Y:S01]  /*19e0*/  @!P3 IMAD.IADD R5, R5, 0x1, -R22 ;  /* 0x000000010505b824 */ /* 0x000fe200078e0a16 */
[----:B------:R-:W-:Y:S01]  /*19f0*/  ISETP.GE.AND P3, PT, R10, RZ, PT ;  /* 0x000000ff0a00720c */ /* 0x000fe20003f66270 */
[----:B------:R-:W-:Y:S01]  /*1a00*/  IMAD.MOV R11, RZ, RZ, -R0 ;  /* 0x000000ffff0b7224 */ /* 0x000fe200078e0a00 */
[----:B------:R-:W-:Y:S01]  /*1a10*/  IADD3 R10, R2, 0x1e8, RZ ;  /* 0x000001e8020a7810 */ /* 0x000fe20007ffe0ff */
[----:B------:R-:W-:Y:S02]  /*1a20*/  IMAD.MOV R4, RZ, RZ, -R4 ;  /* 0x000000ffff047224 */ /* 0x000fe400078e0a04 */
[----:B------:R-:W-:Y:S01]  /*1a30*/  @!P6 IMAD.IADD R13, R13, 0x1, -R22 ;  /* 0x000000010d0de824 */ /* 0x000fe200078e0a16 */
[----:B------:R-:W-:Y:S01]  /*1a40*/  ISETP.GE.AND P6, PT, R12, RZ, PT ;  /* 0x000000ff0c00720c */ /* 0x000fe20003fc6270 */
[----:B------:R-:W-:Y:S02]  /*1a50*/  IMAD R11, R22, R11, R6 ;  /* 0x0000000b160b7224 */ /* 0x000fe400078e0206 */
[----:B------:R-:W-:-:S02]  /*1a60*/  IMAD.MOV.U32 R0, RZ, RZ, R5 ;  /* 0x000000ffff007224 */ /* 0x000fc400078e0005 */
[----:B------:R-:W-:Y:S02]  /*1a70*/  IMAD.MOV.U32 R16, RZ, RZ, R7 ;  /* 0x000000ffff107224 */ /* 0x000fe400078e0007 */
[----:B------:R-:W-:Y:S01]  /*1a80*/  @!P0 IMAD.IADD R17, R17, 0x1, -R22 ;  /* 0x0000000111118824 */ /* 0x000fe200078e0a16 */
[C---:B------:R-:W-:Y:S01]  /*1a90*/  ISETP.GT.U32.AND P0, PT, R22.reuse, R15, PT ;  /* 0x0000000f1600720c */ /* 0x040fe20003f04070 */
[----:B------:R-:W-:Y:S01]  /*1aa0*/  IMAD R9, R22, R4, R9 ;  /* 0x0000000416097224 */ /* 0x000fe200078e0209 */
[----:B------:R-:W-:Y:S01]  /*1ab0*/  IADD3 R4, R2, 0x1ee, RZ ;  /* 0x000001ee02047810 */ /* 0x000fe20007ffe0ff */
[----:B------:R-:W-:Y:S02]  /*1ac0*/  IMAD.MOV.U32 R7, RZ, RZ, R13 ;  /* 0x000000ffff077224 */ /* 0x000fe400078e000d */
[----:B------:R-:W-:Y:S01]  /*1ad0*/  @!P2 IMAD.MOV R0, RZ, RZ, -R0 ;  /* 0x000000ffff00a224 */ /* 0x000fe200078e0a00 */
[C---:B------:R-:W-:Y:S01]  /*1ae0*/  ISETP.GT.U32.AND P2, PT, R22.reuse, R11, PT ;  /* 0x0000000b1600720c */ /* 0x040fe20003f44070 */
[----:B------:R-:W-:Y:S01]  /*1af0*/  @!P4 IMAD.MOV R16, RZ, RZ, -R16 ;  /* 0x000000ffff10c224 */ /* 0x000fe200078e0a10 */
[C---:B------:R-:W-:Y:S01]  /*1b00*/  ISETP.GT.U32.AND P4, PT, R22.reuse, R17, PT ;  /* 0x000000111600720c */ /* 0x040fe20003f84070 */
[----:B------:R-:W-:Y:S01]  /*1b10*/  @!P5 IMAD.MOV R7, RZ, RZ, -R7 ;  /* 0x000000ffff07d224 */ /* 0x000fe200078e0a07 */
[----:B------:R-:W-:-:S02]  /*1b20*/  ISETP.GT.U32.AND P5, PT, R22, R9, PT ;  /* 0x000000091600720c */ /* 0x000fc40003fa4070 */
[----:B------:R-:W-:Y:S01]  /*1b30*/  STL [R1+0x88], R16 ;  /* 0x0000881001007387 */ /* 0x000fe20000100800 */
[--C-:B------:R-:W-:Y:S01]  /*1b40*/  @!P0 IMAD.IADD R15, R15, 0x1, -R22.reuse ;  /* 0x000000010f0f8824 */ /* 0x100fe200078e0a16 */
[----:B------:R-:W-:Y:S02]  /*1b50*/  IABS R6, R4 ;  /* 0x0000000400067213 */ /* 0x000fe40000000000 */
[----:B------:R0:W-:Y:S01]  /*1b60*/  STL [R1+0x60], R0 ;  /* 0x0000600001007387 */ /* 0x0001e20000100800 */
[----:B------:R-:W-:Y:S01]  /*1b70*/  IMAD.MOV.U32 R5, RZ, RZ, R15 ;  /* 0x000000ffff057224 */ /* 0x000fe200078e000f */
[----:B------:R-:W-:Y:S01]  /*1b80*/  ISETP.GE.AND P0, PT, R8, RZ, PT ;  /* 0x000000ff0800720c */ /* 0x000fe20003f06270 */
[--C-:B------:R-:W-:Y:S01]  /*1b90*/  @!P2 IMAD.IADD R11, R11, 0x1, -R22.reuse ;  /* 0x000000010b0ba824 */ /* 0x100fe200078e0a16 */
[----:B------:R1:W-:Y:S01]  /*1ba0*/  STL [R1+0x48], R7 ;  /* 0x0000480701007387 */ /* 0x0003e20000100800 */
[--C-:B------:R-:W-:Y:S01]  /*1bb0*/  @!P4 IMAD.IADD R17, R17, 0x1, -R22.reuse ;  /* 0x000000011111c824 */ /* 0x100fe200078e0a16 */
[----:B------:R-:W-:Y:S01]  /*1bc0*/  ISETP.GE.AND P2, PT, R4, RZ, PT ;  /* 0x000000ff0400720c */ /* 0x000fe20003f46270 */
[----:B------:R-:W-:Y:S01]  /*1bd0*/  @!P5 IMAD.IADD R9, R9, 0x1, -R22 ;  /* 0x000000010909d824 */ /* 0x000fe200078e0a16 */
[----:B------:R-:W-:Y:S01]  /*1be0*/  ISETP.GT.U32.AND P5, PT, R22, R11, PT ;  /* 0x0000000b1600720c */ /* 0x000fe20003fa4070 */
[----:B------:R-:W-:Y:S01]  /*1bf0*/  @!P3 IMAD.MOV R5, RZ, RZ, -R5 ;  /* 0x000000ffff05b224 */ /* 0x000fe200078e0a05 */
[----:B0-----:R-:W-:Y:S01]  /*1c00*/  IADD3 R0, R2, 0x1f0, RZ ;  /* 0x000001f002007810 */ /* 0x001fe20007ffe0ff */
[----:B------:R-:W-:Y:S01]  /*1c10*/  IMAD.HI.U32 R4, R3, R6, RZ ;  /* 0x0000000603047227 */ /* 0x000fe200078e00ff */
[----:B------:R-:W-:-:S02]  /*1c20*/  ISETP.GT.U32.AND P3, PT, R22, R9, PT ;  /* 0x000000091600720c */ /* 0x000fc40003f64070 */
[----:B-1----:R-:W-:Y:S01]  /*1c30*/  IABS R7, R0 ;  /* 0x0000000000077213 */ /* 0x002fe20000000000 */
[----:B------:R-:W-:Y:S01]  /*1c40*/  IMAD.MOV.U32 R8, RZ, RZ, R17 ;  /* 0x000000ffff087224 */ /* 0x000fe200078e0011 */
[----:B------:R-:W-:Y:S01]  /*1c50*/  ISETP.GE.AND P4, PT, R0, RZ, PT ;  /* 0x000000ff0000720c */ /* 0x000fe20003f86270 */
[----:B------:R0:W-:Y:S01]  /*1c60*/  STL [R1+0x24], R5 ;  /* 0x0000240501007387 */ /* 0x0001e20000100800 */
[----:B------:R-:W-:Y:S01]  /*1c70*/  IMAD.MOV R13, RZ, RZ, -R4 ;  /* 0x000000ffff0d7224 */ /* 0x000fe200078e0a04 */
[----:B------:R-:W-:Y:S01]  /*1c80*/  IADD3 R17, R2, 0x1e4, RZ ;  /* 0x000001e402117810 */ /* 0x000fe20007ffe0ff */
[----:B------:R-:W-:-:S04]  /*1c90*/  IMAD.HI.U32 R0, R3, R7, RZ ;  /* 0x0000000703007227 */ /* 0x000fc800078e00ff */
[----:B------:R-:W-:Y:S02]  /*1ca0*/  IMAD.MOV R0, RZ, RZ, -R0 ;  /* 0x000000ffff007224 */ /* 0x000fe400078e0a00 */
[----:B------:R-:W-:Y:S01]  /*1cb0*/  @!P5 IMAD.IADD R11, R11, 0x1, -R22 ;  /* 0x000000010b0bd824 */ /* 0x000fe200078e0a16 */
[----:B0-----:R-:W-:Y:S01]  /*1cc0*/  IADD3 R5, R2, 0x1ec, RZ ;  /* 0x000001ec02057810 */ /* 0x001fe20007ffe0ff */
[----:B------:R-:W-:Y:S01]  /*1cd0*/  IMAD R7, R22, R0, R7 ;  /* 0x0000000016077224 */ /* 0x000fe200078e0207 */
[----:B------:R-:W-:Y:S01]  /*1ce0*/  IADD3 R0, R2, 0x1ea, RZ ;  /* 0x000001ea02007810 */ /* 0x000fe20007ffe0ff */
[----:B------:R-:W-:Y:S01]  /*1cf0*/  @!P1 IMAD.MOV R8, RZ, RZ, -R8 ;  /* 0x000000ffff089224 */ /* 0x000fe200078e0a08 */
[----:B------:R-:W-:Y:S01]  /*1d00*/  ISETP.GE.AND P1, PT, R5, RZ, PT ;  /* 0x000000ff0500720c */ /* 0x000fe20003f26270 */
[----:B------:R-:W-:Y:S01]  /*1d10*/  IMAD.MOV.U32 R14, RZ, RZ, R11 ;  /* 0x000000ffff0e7224 */ /* 0x000fe200078e000b */
[C---:B------:R-:W-:Y:S01]  /*1d20*/  ISETP.GT.U32.AND P5, PT, R22.reuse, R7, PT ;  /* 0x000000071600720c */ /* 0x040fe20003fa4070 */
[----:B------:R-:W-:Y:S01]  /*1d30*/  @!P3 IMAD.IADD R9, R9, 0x1, -R22 ;  /* 0x000000010909b824 */ /* 0x000fe200078e0a16 */
[----:B------:R-:W-:Y:S01]  /*1d40*/  IABS R4, R5 ;  /* 0x0000000500047213 */ /* 0x000fe20000000000 */
[----:B------:R-:W-:Y:S01]  /*1d50*/  IMAD R5, R22, R13, R6 ;  /* 0x0000000d16057224 */ /* 0x000fe200078e0206 */
[----:B------:R0:W-:Y:S01]  /*1d60*/  STL [R1+0x1c], R8 ;  /* 0x00001c0801007387 */ /* 0x0001e20000100800 */
[----:B------:R-:W-:Y:S01]  /*1d70*/  @!P6 IMAD.MOV R14, RZ, RZ, -R14 ;  /* 0x000000ffff0ee224 */ /* 0x000fe200078e0a0e */
[----:B------:R-:W-:Y:S01]  /*1d80*/  ISETP.GE.AND P3, PT, R0, RZ, PT ;  /* 0x000000ff0000720c */ /* 0x000fe20003f66270 */
[----:B------:R-:W-:Y:S01]  /*1d90*/  IMAD.HI.U32 R6, R3, R4, RZ ;  /* 0x0000000403067227 */ /* 0x000fe200078e00ff */
[----:B------:R-:W-:-:S02]  /*1da0*/  ISETP.GT.U32.AND P6, PT, R22, R5, PT ;  /* 0x000000051600720c */ /* 0x000fc40003fc4070 */
[----:B------:R1:W-:Y:S01]  /*1db0*/  STL [R1+0x18], R14 ;  /* 0x0000180e01007387 */ /* 0x0003e20000100800 */
[----:B------:R-:W-:Y:S02]  /*1dc0*/  IMAD.MOV.U32 R12, RZ, RZ, R9 ;  /* 0x000000ffff0c7224 */ /* 0x000fe400078e0009 */
[----:B------:R-:W-:Y:S01]  /*1dd0*/  @!P5 IMAD.IADD R7, R7, 0x1, -R22 ;  /* 0x000000010707d824 */ /* 0x000fe200078e0a16 */
[----:B0-----:R-:W-:Y:S01]  /*1de0*/  IABS R8, R0 ;  /* 0x0000000000087213 */ /* 0x001fe20000000000 */
[----:B------:R-:W-:Y:S01]  /*1df0*/  IMAD.MOV R11, RZ, RZ, -R6 ;  /* 0x000000ffff0b7224 */ /* 0x000fe200078e0a06 */
[----:B------:R-:W-:Y:S01]  /*1e00*/  IADD3 R0, R2, 0x1e6, RZ ;  /* 0x000001e602007810 */ /* 0x000fe20007ffe0ff */
[----:B------:R-:W-:Y:S01]  /*1e10*/  @!P0 IMAD.MOV R12, RZ, RZ, -R12 ;  /* 0x000000ffff0c8224 */ /* 0x000fe200078e0a0c */
[----:B------:R-:W-:Y:S01]  /*1e20*/  ISETP.GT.U32.AND P5, PT, R22, R7, PT ;  /* 0x000000071600720c */ /* 0x000fe20003fa4070 */
[----:B------:R-:W-:Y:S01]  /*1e30*/  IMAD.HI.U32 R6, R3, R8, RZ ;  /* 0x0000000803067227 */ /* 0x000fe200078e00ff */
[----:B------:R-:W-:-:S02]  /*1e40*/  ISETP.GE.AND P0, PT, R10, RZ, PT ;  /* 0x000000ff0a00720c */ /* 0x000fc40003f06270 */
[----:B------:R-:W-:Y:S01]  /*1e50*/  IABS R10, R10 ;  /* 0x0000000a000a7213 */ /* 0x000fe20000000000 */
[----:B------:R-:W-:Y:S01]  /*1e60*/  @!P6 IMAD.IADD R5, R5, 0x1, -R22 ;  /* 0x000000010505e824 */ /* 0x000fe200078e0a16 */
[----:B------:R-:W-:Y:S01]  /*1e70*/  IABS R9, R0 ;  /* 0x0000000000097213 */ /* 0x000fe20000000000 */
[----:B------:R-:W-:Y:S01]  /*1e80*/  IMAD.MOV R13, RZ, RZ, -R6 ;  /* 0x000000ffff0d7224 */ /* 0x000fe200078e0a06 */
[----:B------:R0:W-:Y:S01]  /*1e90*/  STL [R1+0x14], R12 ;  /* 0x0000140c01007387 */ /* 0x0001e20000100800 */
[C---:B------:R-:W-:Y:S01]  /*1ea0*/  IMAD R11, R22.reuse, R11, R4 ;  /* 0x0000000b160b7224 */ /* 0x040fe200078e0204 */
[C---:B------:R-:W-:Y:S01]  /*1eb0*/  ISETP.GT.U32.AND P6, PT, R22.reuse, R5, PT ;  /* 0x000000051600720c */ /* 0x040fe20003fc4070 */
[----:B------:R-:W-:Y:S01]  /*1ec0*/  IMAD R8, R22, R13, R8 ;  /* 0x0000000d16087224 */ /* 0x000fe200078e0208 */
[----:B------:R-:W-:Y:S01]  /*1ed0*/  IABS R4, R17 ;  /* 0x0000001100047213 */ /* 0x000fe20000000000 */
[----:B------:R-:W-:Y:S01]  /*1ee0*/  IMAD.HI.U32 R13, R3, R10, RZ ;  /* 0x0000000a030d7227 */ /* 0x000fe200078e00ff */
[----:B-1----:R-:W-:-:S03]  /*1ef0*/  IADD3 R14, R2, 0x1e2, RZ ;  /* 0x000001e2020e7810 */ /* 0x002fc60007ffe0ff */
[----:B------:R-:W-:Y:S01]  /*1f00*/  @!P5 IMAD.IADD R7, R7, 0x1, -R22 ;  /* 0x000000010707d824 */ /* 0x000fe200078e0a16 */
[----:B------:R-:W-:Y:S01]  /*1f10*/  ISETP.GT.U32.AND P5, PT, R22, R11, PT ;  /* 0x0000000b1600720c */ /* 0x000fe20003fa4070 */
[----:B------:R-:W-:-:S04]  /*1f20*/  IMAD.HI.U32 R6, R3, R9, RZ ;  /* 0x0000000903067227 */ /* 0x000fc800078e00ff */
[----:B------:R-:W-:Y:S02]  /*1f30*/  IMAD.MOV R13, RZ, RZ, -R13 ;  /* 0x000000ffff0d7224 */ /* 0x000fe400078e0a0d */
[----:B------:R-:W-:Y:S02]  /*1f40*/  IMAD.MOV R6, RZ, RZ, -R6 ;  /* 0x000000ffff067224 */ /* 0x000fe400078e0a06 */
[C---:B------:R-:W-:Y:S02]  /*1f50*/  IMAD R10, R22.reuse, R13, R10 ;  /* 0x0000000d160a7224 */ /* 0x040fe400078e020a */
[----:B0-----:R-:W-:Y:S02]  /*1f60*/  IMAD.MOV.U32 R12, RZ, RZ, R7 ;  /* 0x000000ffff0c7224 */ /* 0x001fe400078e0007 */
[----:B------:R-:W-:Y:S01]  /*1f70*/  IMAD R9, R22, R6, R9 ;  /* 0x0000000616097224 */ /* 0x000fe200078e0209 */
[----:B------:R-:W-:Y:S01]  /*1f80*/  IADD3 R6, R2, 0x1de, RZ ;  /* 0x000001de02067810 */ /* 0x000fe20007ffe0ff */
[----:B------:R-:W-:Y:S01]  /*1f90*/  @!P6 IMAD.IADD R5, R5, 0x1, -R22 ;  /* 0x000000010505e824 */ /* 0x000fe200078e0a16 */
[C---:B------:R-:W-:Y:S01]  /*1fa0*/  ISETP.GT.U32.AND P6, PT, R22.reuse, R10, PT ;  /* 0x0000000a1600720c */ /* 0x040fe20003fc4070 */
[----:B------:R-:W-:Y:S01]  /*1fb0*/  @!P4 IMAD.MOV R12, RZ, RZ, -R12 ;  /* 0x000000ffff0cc224 */ /* 0x000fe200078e0a0c */
[C---:B------:R-:W-:Y:S01]  /*1fc0*/  ISETP.GT.U32.AND P4, PT, R22.reuse, R8, PT ;  /* 0x000000081600720c */ /* 0x040fe20003f84070 */
[----:B------:R-:W-:Y:S01]  /*1fd0*/  @!P5 IMAD.IADD R11, R11, 0x1, -R22 ;  /* 0x000000010b0bd824 */ /* 0x000fe200078e0a16 */
[----:B------:R-:W-:Y:S01]  /*1fe0*/  ISETP.GT.U32.AND P5, PT, R22, R9, PT ;  /* 0x000000091600720c */ /* 0x000fe20003fa4070 */
[----:B------:R-:W-:Y:S01]  /*1ff0*/  IMAD.HI.U32 R7, R3, R4, RZ ;  /* 0x0000000403077227 */ /* 0x000fe200078e00ff */
[----:B------:R0:W-:Y:S01]  /*2000*/  STL [R1+0x328], R12 ;  /* 0x0003280c01007387 */ /* 0x0001e20000100800 */
[----:B------:R-:W-:-:S02]  /*2010*/  IABS R15, R6 ;  /* 0x00000006000f7213 */ /* 0x000fc40000000000 */
[----:B------:R-:W-:Y:S01]  /*2020*/  IMAD.MOV R13, RZ, RZ, -R7 ;  /* 0x000000ffff0d7224 */ /* 0x000fe200078e0a07 */
[----:B------:R-:W-:-:S03]  /*2030*/  IADD3 R7, R2, 0x1e0, RZ ;  /* 0x000001e002077810 */ /* 0x000fc60007ffe0ff */
[----:B------:R-:W-:Y:S01]  /*2040*/  IMAD R4, R22, R13, R4 ;  /* 0x0000000d16047224 */ /* 0x000fe200078e0204 */
[----:B------:R-:W-:Y:S01]  /*2050*/  IABS R13, R14 ;  /* 0x0000000e000d7213 */ /* 0x000fe20000000000 */
[--C-:B------:R-:W-:Y:S01]  /*2060*/  @!P6 IMAD.IADD R10, R10, 0x1, -R22.reuse ;  /* 0x000000010a0ae824 */ /* 0x100fe200078e0a16 */
[----:B------:R-:W-:Y:S01]  /*2070*/  IABS R16, R7 ;  /* 0x0000000700107213 */ /* 0x000fe20000000000 */
[--C-:B------:R-:W-:Y:S01]  /*2080*/  @!P4 IMAD.IADD R8, R8, 0x1, -R22.reuse ;  /* 0x000000010808c824 */ /* 0x100fe200078e0a16 */
[C---:B------:R-:W-:Y:S01]  /*2090*/  ISETP.GT.U32.AND P4, PT, R22.reuse, R11, PT ;  /* 0x0000000b1600720c */ /* 0x040fe20003f84070 */
[----:B------:R-:W-:Y:S01]  /*20a0*/  @!P5 IMAD.IADD R9, R9, 0x1, -R22 ;  /* 0x000000010909d824 */ /* 0x000fe200078e0a16 */
[C---:B------:R-:W-:Y:S01]  /*20b0*/  ISETP.GT.U32.AND P5, PT, R22.reuse, R10, PT ;  /* 0x0000000a1600720c */ /* 0x040fe20003fa4070 */
[----:B0-----:R-:W-:Y:S01]  /*20c0*/  IMAD.MOV.U32 R12, RZ, RZ, R5 ;  /* 0x000000ffff0c7224 */ /* 0x001fe200078e0005 */
[----:B------:R-:W-:Y:S01]  /*20d0*/  ISETP.GT.U32.AND P6, PT, R22, R8, PT ;  /* 0x000000081600720c */ /* 0x000fe20003fc4070 */
[----:B------:R-:W-:-:S04]  /*20e0*/  IMAD.HI.U32 R5, R3, R13, RZ ;  /* 0x0000000d03057227 */ /* 0x000fc800078e00ff */
[----:B------:R-:W-:Y:S02]  /*20f0*/  IMAD.MOV R5, RZ, RZ, -R5 ;  /* 0x000000ffff057224 */ /* 0x000fe400078e0a05 */
[----:B------:R-:W-:Y:S01]  /*2100*/  @!P2 IMAD.MOV R12, RZ, RZ, -R12 ;  /* 0x000000ffff0ca224 */ /* 0x000fe200078e0a0c */
[C---:B------:R-:W-:Y:S01]  /*2110*/  ISETP.GT.U32.AND P2, PT, R22.reuse, R9, PT ;  /* 0x000000091600720c */ /* 0x040fe20003f44070 */
[----:B------:R-:W-:Y:S01]  /*2120*/  IMAD R13, R22, R5, R13 ;  /* 0x00000005160d7224 */ /* 0x000fe200078e020d */
[----:B------:R-:W-:Y:S01]  /*2130*/  IADD3 R5, R2, 0x1dc, RZ ;  /* 0x000001dc02057810 */ /* 0x000fe20007ffe0ff */
[--C-:B------:R-:W-:Y:S01]  /*2140*/  @!P4 IMAD.IADD R11, R11, 0x1, -R22.reuse ;  /* 0x000000010b0bc824 */ /* 0x100fe200078e0a16 */
[----:B------:R-:W-:Y:S01]  /*2150*/  ISETP.GT.U32.AND P4, PT, R22, R4, PT ;  /* 0x000000041600720c */ /* 0x000fe20003f84070 */
[--C-:B------:R-:W-:Y:S01]  /*2160*/  @!P5 IMAD.IADD R10, R10, 0x1, -R22.reuse ;  /* 0x000000010a0ad824 */ /* 0x100fe200078e0a16 */
[----:B------:R-:W-:Y:S01]  /*2170*/  ISETP.GT.U32.AND P5, PT, R22, R13, PT ;  /* 0x0000000d1600720c */ /* 0x000fe20003fa4070 */
[----:B------:R0:W-:Y:S01]  /*2180*/  STL [R1+0x33c], R12 ;  /* 0x00033c0c01007387 */ /* 0x0001e20000100800 */
[----:B------:R-:W-:Y:S01]  /*2190*/  @!P6 IMAD.IADD R8, R8, 0x1, -R22 ;  /* 0x000000010808e824 */ /* 0x000fe200078e0a16 */
[----:B------:R-:W-:Y:S01]  /*21a0*/  ISETP.GE.AND P6, PT, R0, RZ, PT ;  /* 0x000000ff0000720c */ /* 0x000fe20003fc6270 */
[----:B------:R-:W-:-:S02]  /*21b0*/  IMAD.MOV.U32 R19, RZ, RZ, R11 ;  /* 0x000000ffff137224 */ /* 0x000fc400078e000b */
[----:B------:R-:W-:Y:S02]  /*21c0*/  IMAD.MOV.U32 R18, RZ, RZ, R8 ;  /* 0x000000ffff127224 */ /* 0x000fe400078e0008 */
[--C-:B------:R-:W-:Y:S01]  /*21d0*/  @!P2 IMAD.IADD R9, R9, 0x1, -R22.reuse ;  /* 0x000000010909a824 */ /* 0x100fe200078e0a16 */
[----:B------:R-:W-:Y:S01]  /*21e0*/  ISETP.GE.AND P2, PT, R17, RZ, PT ;  /* 0x000000ff1100720c */ /* 0x000fe20003f46270 */
[----:B------:R-:W-:Y:S01]  /*21f0*/  @!P1 IMAD.MOV R19, RZ, RZ, -R19 ;  /* 0x000000ffff139224 */ /* 0x000fe200078e0a13 */
[----:B------:R-:W-:Y:S01]  /*2200*/  IABS R17, R5 ;  /* 0x0000000500117213 */ /* 0x000fe20000000000 */
[--C-:B------:R-:W-:Y:S01]  /*2210*/  @!P4 IMAD.IADD R4, R4, 0x1, -R22.reuse ;  /* 0x000000010404c824 */ /* 0x100fe200078e0a16 */
[----:B------:R-:W-:Y:S01]  /*2220*/  ISETP.GE.AND P4, PT, R14, RZ, PT ;  /* 0x000000ff0e00720c */ /* 0x000fe20003f86270 */
[----:B------:R-:W-:Y:S01]  /*2230*/  @!P5 IMAD.IADD R13, R13, 0x1, -R22 ;  /* 0x000000010d0dd824 */ /* 0x000fe200078e0a16 */
[----:B------:R1:W-:Y:S01]  /*2240*/  STL [R1+0x3b4], R19 ;  /* 0x0003b41301007387 */ /* 0x0003e20000100800 */
[----:B------:R-:W-:Y:S01]  /*2250*/  IMAD.MOV.U32 R14, RZ, RZ, R17 ;  /* 0x000000ffff0e7224 */ /* 0x000fe200078e0011 */
[C---:B------:R-:W-:Y:S01]  /*2260*/  ISETP.GT.U32.AND P1, PT, R22.reuse, R4, PT ;  /* 0x000000041600720c */ /* 0x040fe20003f24070 */
[----:B0-----:R-:W-:Y:S01]  /*2270*/  IMAD.HI.U32 R12, R3, R16, RZ ;  /* 0x00000010030c7227 */ /* 0x001fe200078e00ff */
[----:B------:R-:W-:-:S03]  /*2280*/  ISETP.GT.U32.AND P5, PT, R22, R13, PT ;  /* 0x0000000d1600720c */ /* 0x000fc60003fa4070 */
[----:B------:R-:W-:-:S04]  /*2290*/  IMAD.HI.U32 R11, R3, R14, RZ ;  /* 0x0000000e030b7227 */ /* 0x000fc800078e00ff */
[----:B------:R-:W-:Y:S02]  /*22a0*/  IMAD.MOV R12, RZ, RZ, -R12 ;  /* 0x000000ffff0c7224 */ /* 0x000fe400078e0a0c */
[----:B------:R-:W-:Y:S02]  /*22b0*/  IMAD.MOV R8, RZ, RZ, -R11 ;  /* 0x000000ffff087224 */ /* 0x000fe400078e0a0b */
[C---:B------:R-:W-:Y:S02]  /*22c0*/  IMAD R16, R22.reuse, R12, R16 ;  /* 0x0000000c16107224 */ /* 0x040fe400078e0210 */
[----:B------:R-:W-:Y:S02]  /*22d0*/  IMAD R14, R22, R8, R14 ;  /* 0x00000008160e7224 */ /* 0x000fe400078e020e */
[----:B------:R-:W-:-:S04]  /*22e0*/  IMAD.HI.U32 R0, R3, R15, RZ ;  /* 0x0000000f03007227 */ /* 0x000fc800078e00ff */
[----:B------:R-:W-:Y:S01]  /*22f0*/  @!P3 IMAD.MOV R18, RZ, RZ, -R18 ;  /* 0x000000ffff12b224 */ /* 0x000fe200078e0a12 */
[C---:B------:R-:W-:Y:S01]  /*2300*/  ISETP.GT.U32.AND P3, PT, R22.reuse, R16, PT ;  /* 0x000000101600720c */ /* 0x040fe20003f64070 */
[----:B------:R-:W-:Y:S01]  /*2310*/  @!P5 IMAD.IADD R13, R13, 0x1, -R22 ;  /* 0x000000010d0dd824 */ /* 0x000fe200078e0a16 */
[----:B------:R-:W-:Y:S01]  /*2320*/  ISETP.GT.U32.AND P5, PT, R22, R14, PT ;  /* 0x0000000e1600720c */ /* 0x000fe20003fa4070 */
[----:B------:R-:W-:Y:S01]  /*2330*/  IMAD.MOV R0, RZ, RZ, -R0 ;  /* 0x000000ffff007224 */ /* 0x000fe200078e0a00 */
[----:B------:R-:W-:Y:S01]  /*2340*/  STL [R1+0x3b8], R18 ;  /* 0x0003b81201007387 */ /* 0x000fe20000100800 */
[----:B------:R-:W-:Y:S01]  /*2350*/  @!P1 IMAD.IADD R4, R4, 0x1, -R22 ;  /* 0x0000000104049824 */ /* 0x000fe200078e0a16 */
[----:B------:R-:W-:Y:S01]  /*2360*/  ISETP.GE.AND P1, PT, R6, RZ, PT ;  /* 0x000000ff0600720c */ /* 0x000fe20003f26270 */
[----:B------:R-:W-:Y:S01]  /*2370*/  IMAD R15, R22, R0, R15 ;  /* 0x00000000160f7224 */ /* 0x000fe200078e020f */
[----:B------:R-:W-:Y:S01]  /*2380*/  IADD3 R6, R2, 0x1d8, RZ ;  /* 0x000001d802067810 */ /* 0x000fe20007ffe0ff */
[----:B------:R-:W-:Y:S01]  /*2390*/  @!P0 IMAD.MOV R10, RZ, RZ, -R10 ;  /* 0x000000ffff0a8224 */ /* 0x000fe200078e0a0a */
[----:B------:R-:W-:Y:S01]  /*23a0*/  ISETP.GE.AND P0, PT, R7, RZ, PT ;  /* 0x000000ff0700720c */ /* 0x000fe20003f06270 */
[----:B------:R-:W-:Y:S01]  /*23b0*/  @!P6 IMAD.MOV R9, RZ, RZ, -R9 ;  /* 0x000000ffff09e224 */ /* 0x000fe200078e0a09 */
[----:B------:R-:W-:Y:S01]  /*23c0*/  ISETP.GT.U32.AND P6, PT, R22, R15, PT ;  /* 0x0000000f1600720c */ /* 0x000fe20003fc4070 */
[----:B------:R-:W-:Y:S01]  /*23d0*/  IMAD.MOV.U32 R7, RZ, RZ, R4 ;  /* 0x000000ffff077224 */ /* 0x000fe200078e0004 */
[----:B------:R-:W-:Y:S01]  /*23e0*/  IADD3 R0, R2, 0x1da, RZ ;  /* 0x000001da02007810 */ /* 0x000fe20007ffe0ff */
[--C-:B------:R-:W-:Y:S01]  /*23f0*/  @!P3 IMAD.IADD R16, R16, 0x1, -R22.reuse ;  /* 0x000000011010b824 */ /* 0x100fe200078e0a16 */
[----:B------:R-:W-:Y:S01]  /*2400*/  ISETP.GE.AND P3, PT, R5, RZ, PT ;  /* 0x000000ff0500720c */ /* 0x000fe20003f66270 */
[----:B------:R-:W-:Y:S01]  /*2410*/  @!P2 IMAD.MOV R7, RZ, RZ, -R7 ;  /* 0x000000ffff07a224 */ /* 0x000fe200078e0a07 */
[----:B------:R-:W-:Y:S01]  /*2420*/  IABS R5, R6 ;  /* 0x0000000600057213 */ /* 0x000fe20000000000 */
[--C-:B------:R-:W-:Y:S01]  /*2430*/  @!P5 IMAD.IADD R14, R14, 0x1, -R22.reuse ;  /* 0x000000010e0ed824 */ /* 0x100fe200078e0a16 */
[----:B------:R-:W-:Y:S01]  /*2440*/  STL [R1+0x3bc], R10 ;  /* 0x0003bc0a01007387 */ /* 0x000fe20000100800 */
[----:B------:R-:W-:Y:S01]  /*2450*/  IABS R11, R0 ;  /* 0x00000000000b7213 */ /* 0x000fe20000000000 */
[----:B-1----:R-:W-:Y:S01]  /*2460*/  IMAD.MOV.U32 R19, RZ, RZ, R13 ;  /* 0x000000ffff137224 */ /* 0x002fe200078e000d */
[----:B------:R-:W-:Y:S01]  /*2470*/  IADD3 R4, R2, 0x1d4, RZ ;  /* 0x000001d402047810 */ /* 0x000fe20007ffe0ff */
[----:B------:R0:W-:Y:S01]  /*2480*/  STL [R1+0x3c0], R9 ;  /* 0x0003c00901007387 */ /* 0x0001e20000100800 */
[C---:B------:R-:W-:Y:S01]  /*2490*/  ISETP.GT.U32.AND P5, PT, R22.reuse, R14, PT ;  /* 0x0000000e1600720c */ /* 0x040fe20003fa4070 */
[----:B------:R-:W-:Y:S01]  /*24a0*/  @!P6 IMAD.IADD R15, R15, 0x1, -R22 ;  /* 0x000000010f0fe824 */ /* 0x000fe200078e0a16 */
[----:B------:R-:W-:Y:S01]  /*24b0*/  ISETP.GT.U32.AND P6, PT, R22, R16, PT ;  /* 0x000000101600720c */ /* 0x000fe20003fc4070 */
[----:B------:R1:W-:Y:S01]  /*24c0*/  STL [R1+0x3c4], R7 ;  /* 0x0003c40701007387 */ /* 0x0003e20000100800 */
[----:B------:R-:W-:-:S02]  /*24d0*/  IMAD.HI.U32 R8, R3, R11, RZ ;  /* 0x0000000b03087227 */ /* 0x000fc400078e00ff */
[----:B------:R-:W-:Y:S02]  /*24e0*/  ISETP.GT.U32.AND P2, PT, R22, R15, PT ;  /* 0x0000000f1600720c */ /* 0x000fe40003f44070 */
[----:B------:R-:W-:Y:S01]  /*24f0*/  IMAD.MOV R8, RZ, RZ, -R8 ;  /* 0x000000ffff087224 */ /* 0x000fe200078e0a08 */
[----:B0-----:R-:W-:Y:S01]  /*2500*/  IADD3 R9, R2, 0x1d6, RZ ;  /* 0x000001d602097810 */ /* 0x001fe20007ffe0ff */
[----:B------:R-:W-:Y:S02]  /*2510*/  @!P4 IMAD.MOV R19, RZ, RZ, -R19 ;  /* 0x000000ffff13c224 */ /* 0x000fe400078e0a13 */
[----:B------:R-:W-:Y:S01]  /*2520*/  IMAD R11, R22, R8, R11 ;  /* 0x00000008160b7224 */ /* 0x000fe200078e020b */
[----:B------:R-:W-:Y:S01]  /*2530*/  IABS R12, R9 ;  /* 0x00000009000c7213 */ /* 0x000fe20000000000 */
[----:B-1----:R-:W-:Y:S01]  /*2540*/  IMAD.HI.U32 R7, R3, R5, RZ ;  /* 0x0000000503077227 */ /* 0x002fe200078e00ff */
[----:B------:R-:W-:Y:S01]  /*2550*/  IABS R8, R4 ;  /* 0x0000000400087213 */ /* 0x000fe20000000000 */
[----:B------:R-:W-:Y:S02]  /*2560*/  STL [R1+0x340], R19 ;  /* 0x0003401301007387 */ /* 0x000fe40000100800 */
[----:B------:R-:W-:-:S02]  /*2570*/  IMAD.MOV R7, RZ, RZ, -R7 ;  /* 0x000000ffff077224 */ /* 0x000fc400078e0a07 */
[--C-:B------:R-:W-:Y:S02]  /*2580*/  @!P5 IMAD.IADD R14, R14, 0x1, -R22.reuse ;  /* 0x000000010e0ed824 */ /* 0x100fe400078e0a16 */
[----:B------:R-:W-:Y:S01]  /*2590*/  IMAD R5, R22, R7, R5 ;  /* 0x0000000716057224 */ /* 0x000fe200078e0205 */
[----:B------:R-:W-:Y:S01]  /*25a0*/  IADD3 R7, R2, 0x1d2, RZ ;  /* 0x000001d202077810 */ /* 0x000fe20007ffe0ff */
[--C-:B------:R-:W-:Y:S01]  /*25b0*/  @!P6 IMAD.IADD R16, R16, 0x1, -R22.reuse ;  /* 0x000000011010e824 */ /* 0x100fe200078e0a16 */
[C---:B------:R-:W-:Y:S01]  /*25c0*/  ISETP.GT.U32.AND P6, PT, R22.reuse, R11, PT ;  /* 0x0000000b1600720c */ /* 0x040fe20003fc4070 */
[----:B------:R-:W-:Y:S01]  /*25d0*/  @!P2 IMAD.IADD R15, R15, 0x1, -R22 ;  /* 0x000000010f0fa824 */ /* 0x000fe200078e0a16 */
[----:B------:R-:W-:Y:S01]  /*25e0*/  ISETP.GT.U32.AND P5, PT, R22, R5, PT ;  /* 0x000000051600720c */ /* 0x000fe20003fa4070 */
[----:B------:R-:W-:Y:S01]  /*25f0*/  IMAD.HI.U32 R17, R3, R12, RZ ;  /* 0x0000000c03117227 */ /* 0x000fe200078e00ff */
[----:B------:R-:W-:Y:S02]  /*2600*/  IABS R10, R7 ;  /* 0x00000007000a7213 */ /* 0x000fe40000000000 */
[----:B------:R-:W-:Y:S01]  /*2610*/  ISETP.GE.AND P2, PT, R0, RZ, PT ;  /* 0x000000ff0000720c */ /* 0x000fe20003f46270 */
[----:B------:R-:W-:-:S02]  /*2620*/  IMAD.MOV R17, RZ, RZ, -R17 ;  /* 0x000000ffff117224 */ /* 0x000fc400078e0a11 */
[----:B------:R-:W-:-:S04]  /*2630*/  IMAD.HI.U32 R13, R3, R10, RZ ;  /* 0x0000000a030d7227 */ /* 0x000fc800078e00ff */
[--C-:B------:R-:W-:Y:S01]  /*2640*/  @!P6 IMAD.IADD R11, R11, 0x1, -R22.reuse ;  /* 0x000000010b0be824 */ /* 0x100fe200078e0a16 */
[----:B------:R-:W-:Y:S01]  /*2650*/  ISETP.GE.AND P6, PT, R6, RZ, PT ;  /* 0x000000ff0600720c */ /* 0x000fe20003fc6270 */
[----:B------:R-:W-:Y:S01]  /*2660*/  @!P5 IMAD.IADD R5, R5, 0x1, -R22 ;  /* 0x000000010505d824 */ /* 0x000fe200078e0a16 */
[----:B------:R-:W-:Y:S01]  /*2670*/  IADD3 R6, R2, 0x1d0, RZ ;  /* 0x000001d002067810 */ /* 0x000fe20007ffe0ff */
[----:B------:R-:W-:Y:S01]  /*2680*/  IMAD.MOV R13, RZ, RZ, -R13 ;  /* 0x000000ffff0d7224 */ /* 0x000fe200078e0a0d */
[C---:B------:R-:W-:Y:S01]  /*2690*/  ISETP.GT.U32.AND P4, PT, R22.reuse, R11, PT ;  /* 0x0000000b1600720c */ /* 0x040fe20003f84070 */
[----:B------:R-:W-:Y:S01]  /*26a0*/  @!P1 IMAD.MOV R15, RZ, RZ, -R15 ;  /* 0x000000ffff0f9224 */ /* 0x000fe200078e0a0f */
[----:B------:R-:W-:Y:S01]  /*26b0*/  ISETP.GT.U32.AND P5, PT, R22, R5, PT ;  /* 0x000000051600720c */ /* 0x000fe20003fa4070 */
[----:B------:R-:W-:Y:S01]  /*26c0*/  IMAD.HI.U32 R0, R3, R8, RZ ;  /* 0x0000000803007227 */ /* 0x000fe200078e00ff */
[----:B------:R-:W-:-:S03]  /*26d0*/  ISETP.GE.AND P1, PT, R9, RZ, PT ;  /* 0x000000ff0900720c */ /* 0x000fc60003f26270 */
[C---:B------:R-:W-:Y:S02]  /*26e0*/  IMAD R9, R22.reuse, R13, R10 ;  /* 0x0000000d16097224 */ /* 0x040fe400078e020a */
[C---:B------:R-:W-:Y:S02]  /*26f0*/  IMAD R12, R22.reuse, R17, R12 ;  /* 0x00000011160c7224 */ /* 0x040fe400078e020c */
[----:B------:R-:W-:Y:S02]  /*2700*/  IMAD.MOV.U32 R18, RZ, RZ, R16 ;  /* 0x000000ffff127224 */ /* 0x000fe400078e0010 */
[----:B------:R-:W-:Y:S02]  /*2710*/  IMAD.MOV R0, RZ, RZ, -R0 ;  /* 0x000000ffff007224 */ /* 0x000fe400078e0a00 */
[----:B------:R-:W-:Y:S01]  /*2720*/  @!P5 IMAD.IADD R5, R5, 0x1, -R22 ;  /* 0x000000010505d824 */ /* 0x000fe200078e0a16 */
[C---:B------:R-:W-:Y:S01]  /*2730*/  ISETP.GT.U32.AND P5, PT, R22.reuse, R9, PT ;  /* 0x000000091600720c */ /* 0x040fe20003fa4070 */
[----:B------:R-:W-:Y:S01]  /*2740*/  @!P0 IMAD.MOV R18, RZ, RZ, -R18 ;  /* 0x000000ffff128224 */ /* 0x000fe200078e0a12 */
[C---:B------:R-:W-:Y:S01]  /*2750*/  ISETP.GT.U32.AND P0, PT, R22.reuse, R12, PT ;  /* 0x0000000c1600720c */ /* 0x040fe20003f04070 */
[----:B------:R-:W-:Y:S01]  /*2760*/  IMAD R8, R22, R0, R8 ;  /* 0x0000000016087224 */ /* 0x000fe200078e0208 */
[----:B------:R-:W-:Y:S01]  /*2770*/  IABS R0, R6 ;  /* 0x0000000600007213 */ /* 0x000fe20000000000 */
[----:B------:R-:W-:Y:S01]  /*2780*/  @!P4 IMAD.IADD R11, R11, 0x1, -R22 ;  /* 0x000000010b0bc824 */ /* 0x000fe200078e0a16 */
[----:B------:R-:W-:Y:S01]  /*2790*/  ISETP.GE.AND P4, PT, R4, RZ, PT ;  /* 0x000000ff0400720c */ /* 0x000fe20003f86270 */
[----:B------:R-:W-:Y:S01]  /*27a0*/  @!P3 IMAD.MOV R14, RZ, RZ, -R14 ;  /* 0x000000ffff0eb224 */ /* 0x000fe200078e0a0e */
[----:B------:R-:W-:Y:S01]  /*27b0*/  ISETP.GT.U32.AND P3, PT, R22, R8, PT ;  /* 0x000000081600720c */ /* 0x000fe20003f64070 */
[----:B------:R-:W-:Y:S01]  /*27c0*/  IMAD.MOV.U32 R13, RZ, RZ, R11 ;  /* 0x000000ffff0d7224 */ /* 0x000fe200078e000b */
[----:B------:R-:W-:Y:S01]  /*27d0*/  IADD3 R4, R2, 0x1ce, RZ ;  /* 0x000001ce02047810 */ /* 0x000fe20007ffe0ff */
[----:B------:R-:W-:Y:S01]  /*27e0*/  STL [R1+0x344], R18 ;  /* 0x0003441201007387 */ /* 0x000fe20000100800 */
[----:B------:R-:W-:-:S02]  /*27f0*/  IMAD.HI.U32 R10, R3, R0, RZ ;  /* 0x00000000030a7227 */ /* 0x000fc400078e00ff */
[----:B------:R-:W-:Y:S01]  /*2800*/  IABS R11, R4 ;  /* 0x00000004000b7213 */ /* 0x000fe20000000000 */
[----:B------:R-:W-:Y:S01]  /*2810*/  STL [R1+0x354], R15 ;  /* 0x0003540f01007387 */ /* 0x000fe20000100800 */
[----:B------:R-:W-:Y:S02]  /*2820*/  @!P2 IMAD.MOV R13, RZ, RZ, -R13 ;  /* 0x000000ffff0da224 */ /* 0x000fe400078e0a0d */
[--C-:B------:R-:W-:Y:S01]  /*2830*/  @!P5 IMAD.IADD R9, R9, 0x1, -R22.reuse ;  /* 0x000000010909d824 */ /* 0x100fe200078e0a16 */
[----:B------:R-:W-:Y:S01]  /*2840*/  STL [R1+0x3a0], R14 ;  /* 0x0003a00e01007387 */ /* 0x000fe20000100800 */
[--C-:B------:R-:W-:Y:S01]  /*2850*/  @!P0 IMAD.IADD R12, R12, 0x1, -R22.reuse ;  /* 0x000000010c0c8824 */ /* 0x100fe200078e0a16 */
[----:B------:R-:W-:Y:S01]  /*2860*/  ISETP.GE.AND P0, PT, R7, RZ, PT ;  /* 0x000000ff0700720c */ /* 0x000fe20003f06270 */
[----:B------:R-:W-:Y:S01]  /*2870*/  @!P3 IMAD.IADD R8, R8, 0x1, -R22 ;  /* 0x000000010808b824 */ /* 0x000fe200078e0a16 */
[----:B------:R0:W-:Y:S01]  /*2880*/  STL [R1+0x3a4], R13 ;  /* 0x0003a40d01007387 */ /* 0x0001e20000100800 */
[C---:B------:R-:W-:Y:S01]  /*2890*/  ISETP.GT.U32.AND P5, PT, R22.reuse, R9, PT ;  /* 0x000000091600720c */ /* 0x040fe20003fa4070 */
[----:B------:R-:W-:Y:S01]  /*28a0*/  IMAD.MOV R10, RZ, RZ, -R10 ;  /* 0x000000ffff0a7224 */ /* 0x000fe200078e0a0a */
[----:B------:R-:W-:-:S02]  /*28b0*/  ISETP.GT.U32.AND P2, PT, R22, R12, PT ;  /* 0x0000000c1600720c */ /* 0x000fc40003f44070 */
[C---:B------:R-:W-:Y:S01]  /*28c0*/  ISETP.GT.U32.AND P3, PT, R22.reuse, R8, PT ;  /* 0x000000081600720c */ /* 0x040fe20003f64070 */
[----:B------:R-:W-:Y:S01]  /*28d0*/  IMAD R0, R22, R10, R0 ;  /* 0x0000000a16007224 */ /* 0x000fe200078e0200 */
[----:B------:R-:W-:Y:S01]  /*28e0*/  IADD3 R7, R2, 0x1cc, RZ ;  /* 0x000001cc02077810 */ /* 0x000fe20007ffe0ff */
[----:B0-----:R-:W-:-:S03]  /*28f0*/  IMAD.MOV.U32 R13, RZ, RZ, R5 ;  /* 0x000000ffff0d7224 */ /* 0x001fc600078e0005 */
[----:B------:R-:W-:Y:S01]  /*2900*/  IABS R10, R7 ;  /* 0x00000007000a7213 */ /* 0x000fe20000000000 */
[----:B------:R-:W-:-:S04]  /*2910*/  IMAD.HI.U32 R5, R3, R11, RZ ;  /* 0x0000000b03057227 */ /* 0x000fc800078e00ff */
[----:B------:R-:W-:Y:S02]  /*2920*/  IMAD.MOV R5, RZ, RZ, -R5 ;  /* 0x000000ffff057224 */ /* 0x000fe400078e0a05 */
[--C-:B------:R-:W-:Y:S02]  /*2930*/  @!P5 IMAD.IADD R9, R9, 0x1, -R22.reuse ;  /* 0x000000010909d824 */ /* 0x100fe400078e0a16 */
[----:B------:R-:W-:Y:S01]  /*2940*/  IMAD R11, R22, R5, R11 ;  /* 0x00000005160b7224 */ /* 0x000fe200078e020b */
[----:B------:R-:W-:Y:S01]  /*2950*/  IADD3 R5, R2, 0x1c8, RZ ;  /* 0x000001c802057810 */ /* 0x000fe20007ffe0ff */
[--C-:B------:R-:W-:Y:S01]  /*2960*/  @!P2 IMAD.IADD R12, R12, 0x1, -R22.reuse ;  /* 0x000000010c0ca824 */ /* 0x100fe200078e0a16 */
[----:B------:R-:W-:Y:S01]  /*2970*/  ISETP.GT.U32.AND P2, PT, R22, R0, PT ;  /* 0x000000001600720c */ /* 0x000fe20003f44070 */
[----:B------:R-:W-:Y:S01]  /*2980*/  @!P3 IMAD.IADD R8, R8, 0x1, -R22 ;  /* 0x000000010808b824 */ /* 0x000fe200078e0a16 */
[----:B------:R-:W-:Y:S01]  /*2990*/  ISETP.GT.U32.AND P5, PT, R22, R11, PT ;  /* 0x0000000b1600720c */ /* 0x000fe20003fa4070 */
[----:B------:R-:W-:Y:S01]  /*29a0*/  @!P6 IMAD.MOV R13, RZ, RZ, -R13 ;  /* 0x000000ffff0de224 */ /* 0x000fe200078e0a0d */
[----:B------:R-:W-:Y:S01]  /*29b0*/  ISETP.GE.AND P3, PT, R4, RZ, PT ;  /* 0x000000ff0400720c */ /* 0x000fe20003f66270 */
[----:B------:R-:W-:Y:S01]  /*29c0*/  IMAD.HI.U32 R14, R3, R10, RZ ;  /* 0x0000000a030e7227 */ /* 0x000fe200078e00ff */
[----:B------:R-:W-:-:S02]  /*29d0*/  IADD3 R4, R2, 0x1ca, RZ ;  /* 0x000001ca02047810 */ /* 0x000fc40007ffe0ff */
[----:B------:R-:W-:Y:S01]  /*29e0*/  ISETP.GE.AND P6, PT, R6, RZ, PT ;  /* 0x000000ff0600720c */ /* 0x000fe20003fc6270 */
[----:B------:R-:W-:Y:S01]  /*29f0*/  IMAD.MOV.U32 R15, RZ, RZ, R12 ;  /* 0x000000ffff0f7224 */ /* 0x000fe200078e000c */
[----:B------:R-:W-:Y:S01]  /*2a00*/  IABS R6, R4 ;  /* 0x0000000400067213 */ /* 0x000fe20000000000 */
[----:B------:R-:W-:Y:S01]  /*2a10*/  IMAD.MOV R14, RZ, RZ, -R14 ;  /* 0x000000ffff0e7224 */ /* 0x000fe200078e0a0e */
[----:B------:R0:W-:Y:S01]  /*2a20*/  STL [R1+0x3b0], R13 ;  /* 0x0003b00d01007387 */ /* 0x0001e20000100800 */
[--C-:B------:R-:W-:Y:S01]  /*2a30*/  @!P2 IMAD.IADD R0, R0, 0x1, -R22.reuse ;  /* 0x000000010000a824 */ /* 0x100fe200078e0a16 */
[----:B------:R-:W-:Y:S01]  /*2a40*/  ISETP.GE.AND P2, PT, R7, RZ, PT ;  /* 0x000000ff0700720c */ /* 0x000fe20003f46270 */
[----:B------:R-:W-:Y:S02]  /*2a50*/  @!P5 IMAD.IADD R11, R11, 0x1, -R22 ;  /* 0x000000010b0bd824 */ /* 0x000fe400078e0a16 */
[----:B------:R-:W-:Y:S01]  /*2a60*/  @!P1 IMAD.MOV R15, RZ, RZ, -R15 ;  /* 0x000000ffff0f9224 */ /* 0x000fe200078e0a0f */
[C---:B------:R-:W-:Y:S01]  /*2a70*/  ISETP.GT.U32.AND P1, PT, R22.reuse, R0, PT ;  /* 0x000000001600720c */ /* 0x040fe20003f24070 */
[----:B------:R-:W-:Y:S01]  /*2a80*/  IMAD.HI.U32 R7, R3, R6, RZ ;  /* 0x0000000603077227 */ /* 0x000fe200078e00ff */
[----:B------:R-:W-:-:S02]  /*2a90*/  ISETP.GT.U32.AND P5, PT, R22, R11, PT ;  /* 0x0000000b1600720c */ /* 0x000fc40003fa4070 */
[----:B0-----:R-:W-:Y:S01]  /*2aa0*/  IABS R13, R5 ;  /* 0x00000005000d7213 */ /* 0x001fe20000000000 */
[C---:B------:R-:W-:Y:S01]  /*2ab0*/  IMAD R10, R22.reuse, R14, R10 ;  /* 0x0000000e160a7224 */ /* 0x040fe200078e020a */
[----:B------:R-:W-:Y:S01]  /*2ac0*/  STL [R1+0x3a8], R15 ;  /* 0x0003a80f01007387 */ /* 0x000fe20000100800 */
[----:B------:R-:W-:Y:S02]  /*2ad0*/  IMAD.MOV.U32 R12, RZ, RZ, R8 ;  /* 0x000000ffff0c7224 */ /* 0x000fe400078e0008 */
[----:B------:R-:W-:Y:S02]  /*2ae0*/  IMAD.MOV R7, RZ, RZ, -R7 ;  /* 0x000000ffff077224 */ /* 0x000fe400078e0a07 */
[----:B------:R-:W-:Y:S01]  /*2af0*/  @!P4 IMAD.MOV R12, RZ, RZ, -R12 ;  /* 0x000000ffff0cc224 */ /* 0x000fe200078e0a0c */
[C---:B------:R-:W-:Y:S01]  /*2b00*/  ISETP.GT.U32.AND P4, PT, R22.reuse, R10, PT ;  /* 0x0000000a1600720c */ /* 0x040fe20003f84070 */
[C---:B------:R-:W-:Y:S02]  /*2b10*/  IMAD R6, R22.reuse, R7, R6 ;  /* 0x0000000716067224 */ /* 0x040fe400078e0206 */
[----:B------:R-:W-:Y:S01]  /*2b20*/  IMAD.HI.U32 R8, R3, R13, RZ ;  /* 0x0000000d03087227 */ /* 0x000fe200078e00ff */
[----:B------:R0:W-:Y:S03]  /*2b30*/  STL [R1+0x384], R12 ;  /* 0x0003840c01007387 */ /* 0x0001e60000100800 */
[----:B------:R-:W-:Y:S01]  /*2b40*/  @!P5 IMAD.IADD R11, R11, 0x1, -R22 ;  /* 0x000000010b0bd824 */ /* 0x000fe200078e0a16 */
[----:B------:R-:W-:Y:S01]  /*2b50*/  ISETP.GT.U32.AND P5, PT, R22, R6, PT ;  /* 0x000000061600720c */ /* 0x000fe20003fa4070 */
[----:B------:R-:W-:-:S02]  /*2b60*/  IMAD.MOV R8, RZ, RZ, -R8 ;  /* 0x000000ffff087224 */ /* 0x000fc400078e0a08 */
[----:B------:R-:W-:Y:S01]  /*2b70*/  @!P1 IMAD.IADD R0, R0, 0x1, -R22 ;  /* 0x0000000100009824 */ /* 0x000fe200078e0a16 */
[----:B------:R-:W-:Y:S01]  /*2b80*/  ISETP.GE.AND P1, PT, R5, RZ, PT ;  /* 0x000000ff0500720c */ /* 0x000fe20003f26270 */
[----:B------:R-:W-:Y:S01]  /*2b90*/  IMAD R13, R22, R8, R13 ;  /* 0x00000008160d7224 */ /* 0x000fe200078e020d */
[----:B------:R-:W-:Y:S01]  /*2ba0*/  IADD3 R8, R2, 0x1c4, RZ ;  /* 0x000001c402087810 */ /* 0x000fe20007ffe0ff */
[----:B------:R-:W-:Y:S02]  /*2bb0*/  IMAD.MOV.U32 R14, RZ, RZ, R0 ;  /* 0x000000ffff0e7224 */ /* 0x000fe400078e0000 */
[----:B------:R-:W-:Y:S01]  /*2bc0*/  @!P4 IMAD.IADD R10, R10, 0x1, -R22 ;  /* 0x000000010a0ac824 */ /* 0x000fe200078e0a16 */
[----:B------:R-:W-:Y:S01]  /*2bd0*/  IABS R7, R8 ;  /* 0x0000000800077213 */ /* 0x000fe20000000000 */
[----:B------:R-:W-:Y:S01]  /*2be0*/  @!P6 IMAD.MOV R14, RZ, RZ, -R14 ;  /* 0x000000ffff0ee224 */ /* 0x000fe200078e0a0e */
[C---:B------:R-:W-:Y:S01]  /*2bf0*/  ISETP.GT.U32.AND P6, PT, R22.reuse, R13, PT ;  /* 0x0000000d1600720c */ /* 0x040fe20003fc4070 */
[----:B------:R-:W-:Y:S01]  /*2c00*/  @!P0 IMAD.MOV R9, RZ, RZ, -R9 ;  /* 0x000000ffff098224 */ /* 0x000fe200078e0a09 */
[----:B------:R-:W-:Y:S01]  /*2c10*/  ISETP.GT.U32.AND P4, PT, R22, R10, PT ;  /* 0x0000000a1600720c */ /* 0x000fe20003f84070 */
[----:B------:R-:W-:Y:S01]  /*2c20*/  @!P5 IMAD.IADD R6, R6, 0x1, -R22 ;  /* 0x000000010606d824 */ /* 0x000fe200078e0a16 */
[----:B------:R-:W-:Y:S01]  /*2c30*/  ISETP.GE.AND P0, PT, R4, RZ, PT ;  /* 0x000000ff0400720c */ /* 0x000fe20003f06270 */
[----:B0-----:R-:W-:Y:S01]  /*2c40*/  IMAD.MOV.U32 R12, RZ, RZ, R11 ;  /* 0x000000ffff0c7224 */ /* 0x001fe200078e000b */
[----:B------:R0:W-:Y:S01]  /*2c50*/  STL [R1+0x388], R9 ;  /* 0x0003880901007387 */ /* 0x0001e20000100800 */
[----:B------:R-:W-:-:S02]  /*2c60*/  IADD3 R4, R2, 0x1c2, RZ ;  /* 0x000001c202047810 */ /* 0x000fc40007ffe0ff */
[----:B------:R-:W-:Y:S01]  /*2c70*/  ISETP.GT.U32.AND P5, PT, R22, R6, PT ;  /* 0x000000061600720c */ /* 0x000fe20003fa4070 */
[----:B------:R-:W-:Y:S01]  /*2c80*/  @!P3 IMAD.MOV R12, RZ, RZ, -R12 ;  /* 0x000000ffff0cb224 */ /* 0x000fe200078e0a0c */
[----:B------:R-:W-:Y:S01]  /*2c90*/  STL [R1+0x39c], R14 ;  /* 0x00039c0e01007387 */ /* 0x000fe20000100800 */
[----:B------:R-:W-:Y:S01]  /*2ca0*/  IABS R0, R4 ;  /* 0x0000000400007213 */ /* 0x000fe20000000000 */
[--C-:B------:R-:W-:Y:S02]  /*2cb0*/  @!P6 IMAD.IADD R13, R13, 0x1, -R22.reuse ;  /* 0x000000010d0de824 */ /* 0x100fe400078e0a16 */
[----:B------:R-:W-:Y:S01]  /*2cc0*/  @!P4 IMAD.IADD R10, R10, 0x1, -R22 ;  /* 0x000000010a0ac824 */ /* 0x000fe200078e0a16 */
[----:B0-----:R-:W-:Y:S01]  /*2cd0*/  IADD3 R9, R2, 0x1c6, RZ ;  /* 0x000001c602097810 */ /* 0x001fe20007ffe0ff */
[----:B------:R0:W-:Y:S01]  /*2ce0*/  STL [R1+0x398], R12 ;  /* 0x0003980c01007387 */ /* 0x0001e20000100800 */
[----:B------:R-:W-:Y:S01]  /*2cf0*/  ISETP.GE.AND P4, PT, R8, RZ, PT ;  /* 0x000000ff0800720c */ /* 0x000fe20003f86270 */
[----:B------:R-:W-:Y:S01]  /*2d00*/  IMAD.HI.U32 R8, R3, R7, RZ ;  /* 0x0000000703087227 */ /* 0x000fe200078e00ff */
[----:B------:R-:W-:-:S02]  /*2d10*/  IABS R5, R9 ;  /* 0x0000000900057213 */ /* 0x000fc40000000000 */
[----:B------:R-:W-:Y:S01]  /*2d20*/  ISETP.GT.U32.AND P6, PT, R22, R13, PT ;  /* 0x0000000d1600720c */ /* 0x000fe20003fc4070 */
[----:B------:R-:W-:Y:S01]  /*2d30*/  IMAD.MOV R8, RZ, RZ, -R8 ;  /* 0x000000ffff087224 */ /* 0x000fe200078e0a08 */
[----:B------:R-:W-:Y:S01]  /*2d40*/  ISETP.GE.AND P3, PT, R9, RZ, PT ;  /* 0x000000ff0900720c */ /* 0x000fe20003f66270 */
[----:B------:R-:W-:-:S04]  /*2d50*/  IMAD.HI.U32 R11, R3, R5, RZ ;  /* 0x00000005030b7227 */ /* 0x000fc800078e00ff */
[----:B0-----:R-:W-:Y:S02]  /*2d60*/  IMAD.MOV.U32 R12, RZ, RZ, R10 ;  /* 0x000000ffff0c7224 */ /* 0x001fe400078e000a */
[----:B------:R-:W-:Y:S02]  /*2d70*/  @!P5 IMAD.IADD R6, R6, 0x1, -R22 ;  /* 0x000000010606d824 */ /* 0x000fe400078e0a16 */
[----:B------:R-:W-:Y:S02]  /*2d80*/  IMAD.MOV R11, RZ, RZ, -R11 ;  /* 0x000000ffff0b7224 */ /* 0x000fe400078e0a0b */
[----:B------:R-:W-:Y:S01]  /*2d90*/  @!P2 IMAD.MOV R12, RZ, RZ, -R12 ;  /* 0x000000ffff0ca224 */ /* 0x000fe200078e0a0c */
[----:B------:R-:W-:Y:S01]  /*2da0*/  ISETP.GE.AND P2, PT, R4, RZ, PT ;  /* 0x000000ff0400720c */ /* 0x000fe20003f46270 */
[----:B------:R-:W-:Y:S01]  /*2db0*/  IMAD R4, R22, R8, R7 ;  /* 0x0000000816047224 */ /* 0x000fe200078e0207 */
[C---:B------:R-:W-:Y:S01]  /*2dc0*/  IADD3 R8, R2.reuse, 0x1ba, RZ ;  /* 0x000001ba02087810 */ /* 0x040fe20007ffe0ff */
[----:B------:R-:W-:Y:S01]  /*2dd0*/  IMAD.MOV.U32 R10, RZ, RZ, R6 ;  /* 0x000000ffff0a7224 */ /* 0x000fe200078e0006 */
[----:B------:R-:W-:Y:S01]  /*2de0*/  IADD3 R6, R2, 0x1be, RZ ;  /* 0x000001be02067810 */ /* 0x000fe20007ffe0ff */
[----:B------:R-:W-:Y:S01]  /*2df0*/  IMAD R5, R22, R11, R5 ;  /* 0x0000000b16057224 */ /* 0x000fe200078e0205 */
[----:B------:R0:W-:Y:S01]  /*2e00*/  STL [R1+0x390], R12 ;  /* 0x0003900c01007387 */ /* 0x0001e20000100800 */
[----:B------:R-:W-:Y:S01]  /*2e10*/  IMAD.HI.U32 R9, R3, R0, RZ ;  /* 0x0000000003097227 */ /* 0x000fe200078e00ff */
[----:B------:R-:W-:-:S02]  /*2e20*/  IADD3 R7, R2, 0x1bc, RZ ;  /* 0x000001bc02077810 */ /* 0x000fc40007ffe0ff */
[C---:B------:R-:W-:Y:S01]  /*2e30*/  ISETP.GT.U32.AND P5, PT, R22.reuse, R5, PT ;  /* 0x000000051600720c */ /* 0x040fe20003fa4070 */
[----:B------:R-:W-:Y:S01]  /*2e40*/  @!P0 IMAD.MOV R10, RZ, RZ, -R10 ;  /* 0x000000ffff0a8224 */ /* 0x000fe200078e0a0a */
[C---:B------:R-:W-:Y:S01]  /*2e50*/  ISETP.GT.U32.AND P0, PT, R22.reuse, R4, PT ;  /* 0x000000041600720c */ /* 0x040fe20003f04070 */
[----:B------:R-:W-:Y:S01]  /*2e60*/  IMAD.MOV R9, RZ, RZ, -R9 ;  /* 0x000000ffff097224 */ /* 0x000fe200078e0a09 */
[----:B------:R-:W-:Y:S01]  /*2e70*/  IABS R11, R7 ;  /* 0x00000007000b7213 */ /* 0x000fe20000000000 */
[----:B------:R-:W-:Y:S01]  /*2e80*/  @!P6 IMAD.IADD R13, R13, 0x1, -R22 ;  /* 0x000000010d0de824 */ /* 0x000fe200078e0a16 */
[----:B------:R1:W-:Y:S01]  /*2e90*/  STL [R1+0x394], R10 ;  /* 0x0003940a01007387 */ /* 0x0003e20000100800 */
[----:B------:R-:W-:Y:S01]  /*2ea0*/  IMAD R0, R22, R9, R0 ;  /* 0x0000000916007224 */ /* 0x000fe200078e0200 */
[----:B------:R-:W-:Y:S01]  /*2eb0*/  IADD3 R9, R2, 0x1c0, RZ ;  /* 0x000001c002097810 */ /* 0x000fe20007ffe0ff */
[----:B------:R-:W-:Y:S01]  /*2ec0*/  IMAD.MOV.U32 R15, RZ, RZ, R13 ;  /* 0x000000ffff0f7224 */ /* 0x000fe200078e000d */
[----:B0-----:R-:W-:-:S02]  /*2ed0*/  IABS R12, R8 ;  /* 0x00000008000c7213 */ /* 0x001fc40000000000 */
[----:B------:R-:W-:Y:S01]  /*2ee0*/  ISETP.GE.AND P6, PT, R9, RZ, PT ;  /* 0x000000ff0900720c */ /* 0x000fe20003fc6270 */
[----:B------:R-:W-:Y:S01]  /*2ef0*/  @!P1 IMAD.MOV R15, RZ, RZ, -R15 ;  /* 0x000000ffff0f9224 */ /* 0x000fe200078e0a0f */
[----:B------:R-:W-:Y:S01]  /*2f00*/  ISETP.GT.U32.AND P1, PT, R22, R0, PT ;  /* 0x000000001600720c */ /* 0x000fe20003f24070 */
[--C-:B------:R-:W-:Y:S01]  /*2f10*/  @!P0 IMAD.IADD R4, R4, 0x1, -R22.reuse ;  /* 0x0000000104048824 */ /* 0x100fe200078e0a16 */
[----:B------:R-:W-:Y:S01]  /*2f20*/  IABS R9, R9 ;  /* 0x0000000900097213 */ /* 0x000fe20000000000 */
[----:B------:R-:W-:Y:S01]  /*2f30*/  @!P5 IMAD.IADD R5, R5, 0x1, -R22 ;  /* 0x000000010505d824 */ /* 0x000fe200078e0a16 */
[----:B-1----:R-:W-:Y:S01]  /*2f40*/  IABS R10, R6 ;  /* 0x00000006000a7213 */ /* 0x002fe20000000000 */
[----:B------:R0:W-:Y:S01]  /*2f50*/  STL [R1+0x38c], R15 ;  /* 0x00038c0f01007387 */ /* 0x0001e20000100800 */
[C---:B------:R-:W-:Y:S01]  /*2f60*/  ISETP.GT.U32.AND P0, PT, R22.reuse, R4, PT ;  /* 0x000000041600720c */ /* 0x040fe20003f04070 */
[----:B------:R-:W-:Y:S01]  /*2f70*/  IMAD.HI.U32 R13, R3, R9, RZ ;  /* 0x00000009030d7227 */ /* 0x000fe200078e00ff */
[----:B------:R-:W-:-:S03]  /*2f80*/  ISETP.GT.U32.AND P5, PT, R22, R5, PT ;  /* 0x000000051600720c */ /* 0x000fc60003fa4070 */
[----:B------:R-:W-:Y:S02]  /*2f90*/  IMAD.MOV R13, RZ, RZ, -R13 ;  /* 0x000000ffff0d7224 */ /* 0x000fe400078e0a0d */
[----:B------:R-:W-:Y:S02]  /*2fa0*/  @!P1 IMAD.IADD R0, R0, 0x1, -R22 ;  /* 0x0000000100009824 */ /* 0x000fe400078e0a16 */
[----:B------:R-:W-:-:S03]  /*2fb0*/  IMAD.HI.U32 R14, R3, R10, RZ ;  /* 0x0000000a030e7227 */ /* 0x000fc600078e00ff */
[C---:B------:R-:W-:Y:S01]  /*2fc0*/  ISETP.GT.U32.AND P1, PT, R22.reuse, R0, PT ;  /* 0x000000001600720c */ /* 0x040fe20003f24070 */
[----:B------:R-:W-:Y:S02]  /*2fd0*/  IMAD R9, R22, R13, R9 ;  /* 0x0000000d16097224 */ /* 0x000fe400078e0209 */
[----:B------:R-:W-:Y:S02]  /*2fe0*/  @!P0 IMAD.IADD R4, R4, 0x1, -R22 ;  /* 0x0000000104048824 */ /* 0x000fe400078e0a16 */
[----:B------:R-:W-:Y:S01]  /*2ff0*/  IMAD.MOV R14, RZ, RZ, -R14 ;  /* 0x000000ffff0e7224 */ /* 0x000fe200078e0a0e */
[----:B------:R-:W-:Y:S01]  /*3000*/  ISETP.GT.U32.AND P0, PT, R22, R9, PT ;  /* 0x000000091600720c */ /* 0x000fe20003f04070 */
[----:B------:R-:W-:Y:S01]  /*3010*/  @!P5 IMAD.IADD R5, R5, 0x1, -R22 ;  /* 0x000000010505d824 */ /* 0x000fe200078e0a16 */
[----:B------:R-:W-:Y:S01]  /*3020*/  ISETP.GE.AND P5, PT, R6, RZ, PT ;  /* 0x000000ff0600720c */ /* 0x000fe20003fa6270 */
[----:B------:R-:W-:Y:S01]  /*3030*/  IMAD.MOV.U32 R16, RZ, RZ, R4 ;  /* 0x000000ffff107224 */ /* 0x000fe200078e0004 */
[----:B------:R-:W-:Y:S01]  /*3040*/  IADD3 R6, R2, 0x1b8, RZ ;  /* 0x000001b802067810 */ /* 0x000fe20007ffe0ff */
[----:B------:R-:W-:-:S02]  /*3050*/  IMAD R10, R22, R14, R10 ;  /* 0x0000000e160a7224 */ /* 0x000fc400078e020a */
[----:B------:R-:W-:Y:S02]  /*3060*/  IMAD.MOV.U32 R17, RZ, RZ, R5 ;  /* 0x000000ffff117224 */ /* 0x000fe400078e0005 */
[----:B------:R-:W-:-:S04]  /*3070*/  IMAD.HI.U32 R13, R3, R12, RZ ;  /* 0x0000000c030d7227 */ /* 0x000fc800078e00ff */
[----:B0-----:R-:W-:-:S04]  /*3080*/  IMAD.HI.U32 R15, R3, R11, RZ ;  /* 0x0000000b030f7227 */ /* 0x001fc800078e00ff */
[----:B------:R-:W-:Y:S01]  /*3090*/  @!P4 IMAD.MOV R16, RZ, RZ, -R16 ;  /* 0x000000ffff10c224 */ /* 0x000fe200078e0a10 */
[----:B------:R-:W-:Y:S01]  /*30a0*/  ISETP.GE.AND P4, PT, R7, RZ, PT ;  /* 0x000000ff0700720c */ /* 0x000fe20003f86270 */
[----:B------:R-:W-:Y:S01]  /*30b0*/  @!P3 IMAD.MOV R17, RZ, RZ, -R17 ;  /* 0x000000ffff11b224 */ /* 0x000fe200078e0a11 */
[----:B------:R-:W-:Y:S01]  /*30c0*/  ISETP.GT.U32.AND P3, PT, R22, R10, PT ;  /* 0x0000000a1600720c */ /* 0x000fe20003f64070 */
[----:B------:R-:W-:Y:S01]  /*30d0*/  IMAD.MOV R13, RZ, RZ, -R13 ;  /* 0x000000ffff0d7224 */ /* 0x000fe200078e0a0d */
[----:B------:R0:W-:Y:S01]  /*30e0*/  STL [R1+0x37c], R16 ;  /* 0x00037c1001007387 */ /* 0x0001e20000100800 */
[----:B------:R-:W-:Y:S01]  /*30f0*/  @!P1 IMAD.IADD R0, R0, 0x1, -R22 ;  /* 0x0000000100009824 */ /* 0x000fe200078e0a16 */
[----:B------:R-:W-:Y:S01]  /*3100*/  IADD3 R7, R2, 0x1b6, RZ ;  /* 0x000001b602077810 */ /* 0x000fe20007ffe0ff */
[----:B------:R-:W-:Y:S01]  /*3110*/  IMAD.MOV R15, RZ, RZ, -R15 ;  /* 0x000000ffff0f7224 */ /* 0x000fe200078e0a0f */
[----:B------:R1:W-:Y:S01]  /*3120*/  STL [R1+0x380], R17 ;  /* 0x0003801101007387 */ /* 0x0003e20000100800 */
[C---:B------:R-:W-:Y:S01]  /*3130*/  IMAD R4, R22.reuse, R13, R12 ;  /* 0x0000000d16047224 */ /* 0x040fe200078e020c */
[----:B------:R-:W-:Y:S01]  /*3140*/  IABS R12, R6 ;  /* 0x00000006000c7213 */ /* 0x000fe20000000000 */
[----:B------:R-:W-:Y:S01]  /*3150*/  IMAD R5, R22, R15, R11 ;  /* 0x0000000f16057224 */ /* 0x000fe200078e020b */
[----:B------:R-:W-:Y:S01]  /*3160*/  IABS R13, R7 ;  /* 0x00000007000d7213 */ /* 0x000fe20000000000 */
[----:B------:R-:W-:Y:S01]  /*3170*/  @!P0 IMAD.IADD R9, R9, 0x1, -R22 ;  /* 0x0000000109098824 */ /* 0x000fe200078e0a16 */
[----:B------:R-:W-:Y:S01]  /*3180*/  IADD3 R11, R2, 0x1b4, RZ ;  /* 0x000001b4020b7810 */ /* 0x000fe20007ffe0ff */
[----:B0-----:R-:W-:Y:S01]  /*3190*/  IMAD.MOV.U32 R16, RZ, RZ, R0 ;  /* 0x000000ffff107224 */ /* 0x001fe200078e0000 */
[----:B------:R-:W-:Y:S01]  /*31a0*/  ISETP.GT.U32.AND P1, PT, R22, R5, PT ;  /* 0x000000051600720c */ /* 0x000fe20003f24070 */
[----:B------:R-:W-:Y:S01]  /*31b0*/  @!P3 IMAD.IADD R10, R10, 0x1, -R22 ;  /* 0x000000010a0ab824 */ /* 0x000fe200078e0a16 */
[C---:B------:R-:W-:Y:S01]  /*31c0*/  ISETP.GT.U32.AND P0, PT, R22.reuse, R9, PT ;  /* 0x000000091600720c */ /* 0x040fe20003f04070 */
[----:B------:R-:W-:Y:S01]  /*31d0*/  @!P2 IMAD.MOV R16, RZ, RZ, -R16 ;  /* 0x000000ffff10a224 */ /* 0x000fe200078e0a10 */
[C---:B------:R-:W-:Y:S01]  /*31e0*/  ISETP.GT.U32.AND P2, PT, R22.reuse, R4, PT ;  /* 0x000000041600720c */ /* 0x040fe20003f44070 */
[----:B------:R-:W-:Y:S01]  /*31f0*/  IMAD.HI.U32 R14, R3, R12, RZ ;  /* 0x0000000c030e7227 */ /* 0x000fe200078e00ff */
[----:B------:R-:W-:-:S02]  /*3200*/  ISETP.GT.U32.AND P3, PT, R22, R10, PT ;  /* 0x0000000a1600720c */ /* 0x000fc40003f64070 */
[----:B------:R-:W-:Y:S01]  /*3210*/  IABS R0, R11 ;  /* 0x0000000b00007213 */ /* 0x000fe20000000000 */
[----:B------:R-:W-:Y:S01]  /*3220*/  IMAD.MOV R14, RZ, RZ, -R14 ;  /* 0x000000ffff0e7224 */ /* 0x000fe200078e0a0e */
[----:B------:R0:W-:Y:S01]  /*3230*/  STL [R1+0x378], R16 ;  /* 0x0003781001007387 */ /* 0x0001e20000100800 */
[----:B-1----:R-:W-:Y:S02]  /*3240*/  IADD3 R17, R2, 0x1a6, RZ ;  /* 0x000001a602117810 */ /* 0x002fe40007ffe0ff */
[--C-:B------:R-:W-:Y:S02]  /*3250*/  @!P1 IMAD.IADD R5, R5, 0x1, -R22.reuse ;  /* 0x0000000105059824 */ /* 0x100fe400078e0a16 */
[--C-:B------:R-:W-:Y:S01]  /*3260*/  @!P0 IMAD.IADD R9, R9, 0x1, -R22.reuse ;  /* 0x0000000109098824 */ /* 0x100fe200078e0a16 */
[----:B------:R-:W-:Y:S01]  /*3270*/  ISETP.GE.AND P0, PT, R8, RZ, PT ;  /* 0x000000ff0800720c */ /* 0x000fe20003f06270 */
[----:B------:R-:W-:Y:S01]  /*3280*/  @!P2 IMAD.IADD R4, R4, 0x1, -R22 ;  /* 0x000000010404a824 */ /* 0x000fe200078e0a16 */
[----:B------:R-:W-:Y:S01]  /*3290*/  ISETP.GT.U32.AND P1, PT, R22, R5, PT ;  /* 0x000000051600720c */ /* 0x000fe20003f24070 */
[----:B------:R-:W-:Y:S01]  /*32a0*/  IMAD.HI.U32 R8, R3, R13, RZ ;  /* 0x0000000d03087227 */ /* 0x000fe200078e00ff */
[----:B------:R-:W-:-:S02]  /*32b0*/  IABS R18, R17 ;  /* 0x0000001100127213 */ /* 0x000fc40000000000 */
[C---:B------:R-:W-:Y:S01]  /*32c0*/  ISETP.GT.U32.AND P2, PT, R22.reuse, R4, PT ;  /* 0x000000041600720c */ /* 0x040fe20003f44070 */
[----:B------:R-:W-:Y:S02]  /*32d0*/  IMAD R12, R22, R14, R12 ;  /* 0x0000000e160c7224 */ /* 0x000fe400078e020c */
[----:B------:R-:W-:Y:S02]  /*32e0*/  @!P3 IMAD.IADD R10, R10, 0x1, -R22 ;  /* 0x000000010a0ab824 */ /* 0x000fe400078e0a16 */
[----:B------:R-:W-:Y:S01]  /*32f0*/  IMAD.MOV R8, RZ, RZ, -R8 ;  /* 0x000000ffff087224 */ /* 0x000fe200078e0a08 */
[C---:B------:R-:W-:Y:S01]  /*3300*/  ISETP.GT.U32.AND P3, PT, R22.reuse, R12, PT ;  /* 0x0000000c1600720c */ /* 0x040fe20003f64070 */
[----:B------:R-:W-:Y:S02]  /*3310*/  IMAD.MOV.U32 R15, RZ, RZ, R10 ;  /* 0x000000ffff0f7224 */ /* 0x000fe400078e000a */
[----:B------:R-:W-:Y:S01]  /*3320*/  IMAD R10, R22, R8, R13 ;  /* 0x00000008160a7224 */ /* 0x000fe200078e020d */
[----:B------:R-:W-:Y:S01]  /*3330*/  IADD3 R8, R2, 0x1ac, RZ ;  /* 0x000001ac02087810 */ /* 0x000fe20007ffe0ff */
[----:B0-----:R-:W-:-:S02]  /*3340*/  IMAD.MOV.U32 R16, RZ, RZ, R9 ;  /* 0x000000ffff107224 */ /* 0x001fc400078e0009 */
[--C-:B------:R-:W-:Y:S01]  /*3350*/  @!P2 IMAD.IADD R4, R4, 0x1, -R22.reuse ;  /* 0x000000010404a824 */ /* 0x100fe200078e0a16 */
[----:B------:R-:W-:Y:S01]  /*3360*/  ISETP.GT.U32.AND P2, PT, R22, R10, PT ;  /* 0x0000000a1600720c */ /* 0x000fe20003f44070 */
[----:B------:R-:W-:Y:S01]  /*3370*/  @!P1 IMAD.IADD R5, R5, 0x1, -R22 ;  /* 0x0000000105059824 */ /* 0x000fe200078e0a16 */
[----:B------:R-:W-:Y:S01]  /*3380*/  ISETP.GE.AND P1, PT, R11, RZ, PT ;  /* 0x000000ff0b00720c */ /* 0x000fe20003f26270 */
[----:B------:R-:W-:-:S04]  /*3390*/  IMAD.HI.U32 R9, R3, R0, RZ ;  /* 0x0000000003097227 */ /* 0x000fc800078e00ff */
[----:B------:R-:W-:Y:S01]  /*33a0*/  IMAD.MOV.U32 R14, RZ, RZ, R5 ;  /* 0x000000ffff0e7224 */ /* 0x000fe200078e0005 */
[----:B------:R-:W-:Y:S01]  /*33b0*/  IADD3 R5, R2, 0x1b0, RZ ;  /* 0x000001b002057810 */ /* 0x000fe20007ffe0ff */
[----:B------:R-:W-:Y:S02]  /*33c0*/  IMAD.MOV R9, RZ, RZ, -R9 ;  /* 0x000000ffff097224 */ /* 0x000fe400078e0a09 */
[----:B------:R-:W-:Y:S01]  /*33d0*/  @!P6 IMAD.MOV R16, RZ, RZ, -R16 ;  /* 0x000000ffff10e224 */ /* 0x000fe200078e0a10 */
[----:B------:R-:W-:Y:S01]  /*33e0*/  ISETP.GE.AND P6, PT, R6, RZ, PT ;  /* 0x000000ff0600720c */ /* 0x000fe20003fc6270 */
[----:B------:R-:W-:Y:S01]  /*33f0*/  @!P5 IMAD.MOV R15, RZ, RZ, -R15 ;  /* 0x000000ffff0fd224 */ /* 0x000fe200078e0a0f */
[----:B------:R-:W-:Y:S01]  /*3400*/  ISETP.GE.AND P5, PT, R7, RZ, PT ;  /* 0x000000ff0700720c */ /* 0x000fe20003fa6270 */
[----:B------:R-:W-:Y:S01]  /*3410*/  @!P3 IMAD.IADD R12, R12, 0x1, -R22 ;  /* 0x000000010c0cb824 */ /* 0x000fe200078e0a16 */
[----:B------:R-:W-:Y:S01]  /*3420*/  STL [R1+0x374], R16 ;  /* 0x0003741001007387 */ /* 0x000fe20000100800 */
[----:B------:R-:W-:Y:S01]  /*3430*/  IMAD.MOV.U32 R6, RZ, RZ, R4 ;  /* 0x000000ffff067224 */ /* 0x000fe200078e0004 */
[----:B------:R-:W-:Y:S01]  /*3440*/  IABS R4, R8 ;  /* 0x0000000800047213 */ /* 0x000fe20000000000 */
[----:B------:R-:W-:Y:S01]  /*3450*/  @!P4 IMAD.MOV R14, RZ, RZ, -R14 ;  /* 0x000000ffff0ec224 */ /* 0x000fe200078e0a0e */
[----:B------:R-:W-:Y:S01]  /*3460*/  STL [R1+0x358], R15 ;  /* 0x0003580f01007387 */ /* 0x000fe20000100800 */
[----:B------:R-:W-:Y:S01]  /*3470*/  IMAD R11, R22, R9, R0 ;  /* 0x00000009160b7224 */ /* 0x000fe200078e0200 */
[----:B------:R-:W-:Y:S01]  /*3480*/  IADD3 R0, R2, 0x1b2, RZ ;  /* 0x000001b202007810 */ /* 0x000fe20007ffe0ff */
[----:B------:R-:W-:Y:S01]  /*3490*/  @!P0 IMAD.MOV R6, RZ, RZ, -R6 ;  /* 0x000000ffff068224 */ /* 0x000fe200078e0a06 */
[----:B------:R-:W-:Y:S01]  /*34a0*/  ISETP.GT.U32.AND P3, PT, R22, R12, PT ;  /* 0x0000000c1600720c */ /* 0x000fe20003f64070 */
[----:B------:R0:W-:Y:S01]  /*34b0*/  STL [R1+0x364], R14 ;  /* 0x0003640e01007387 */ /* 0x0001e20000100800 */
[----:B------:R-:W-:Y:S01]  /*34c0*/  @!P2 IMAD.IADD R10, R10, 0x1, -R22 ;  /* 0x000000010a0aa824 */ /* 0x000fe200078e0a16 */
[----:B------:R-:W-:Y:S01]  /*34d0*/  ISETP.GE.AND P0, PT, R5, RZ, PT ;  /* 0x000000ff0500720c */ /* 0x000fe20003f06270 */
[----:B------:R-:W-:Y:S01]  /*34e0*/  IMAD.HI.U32 R21, R3, R18, RZ ;  /* 0x0000001203157227 */ /* 0x000fe200078e00ff */
[----:B------:R1:W-:Y:S01]  /*34f0*/  STL [R1+0x368], R6 ;  /* 0x0003680601007387 */ /* 0x0003e20000100800 */
[----:B------:R-:W-:-:S02]  /*3500*/  ISETP.GE.AND P4, PT, R0, RZ, PT ;  /* 0x000000ff0000720c */ /* 0x000fc40003f86270 */
[----:B------:R-:W-:Y:S01]  /*3510*/  ISETP.GT.U32.AND P2, PT, R22, R10, PT ;  /* 0x0000000a1600720c */ /* 0x000fe20003f44070 */
[----:B------:R-:W-:Y:S01]  /*3520*/  IMAD.MOV R21, RZ, RZ, -R21 ;  /* 0x000000ffff157224 */ /* 0x000fe200078e0a15 */
[----:B0-----:R-:W-:-:S03]  /*3530*/  IABS R14, R0 ;  /* 0x00000000000e7213 */ /* 0x001fc60000000000 */
[----:B------:R-:W-:Y:S01]  /*3540*/  @!P3 IMAD.IADD R12, R12, 0x1, -R22 ;  /* 0x000000010c0cb824 */ /* 0x000fe200078e0a16 */
[C---:B------:R-:W-:Y:S01]  /*3550*/  ISETP.GT.U32.AND P3, PT, R22.reuse, R11, PT ;  /* 0x0000000b1600720c */ /* 0x040fe20003f64070 */
[----:B------:R-:W-:Y:S01]  /*3560*/  IMAD R18, R22, R21, R18 ;  /* 0x0000001516127224 */ /* 0x000fe200078e0212 */
[----:B-1----:R-:W-:Y:S01]  /*3570*/  IABS R6, R5 ;  /* 0x0000000500067213 */ /* 0x002fe20000000000 */
[----:B------:R-:W-:Y:S01]  /*3580*/  IMAD.HI.U32 R9, R3, R14, RZ ;  /* 0x0000000e03097227 */ /* 0x000fe200078e00ff */
[----:B------:R-:W-:-:S03]  /*3590*/  IADD3 R0, R2, 0x1ae, RZ ;  /* 0x000001ae02007810 */ /* 0x000fc60007ffe0ff */
[----:B------:R-:W-:Y:S01]  /*35a0*/  IMAD.HI.U32 R5, R3, R6, RZ ;  /* 0x0000000603057227 */ /* 0x000fe200078e00ff */
[----:B------:R-:W-:-:S03]  /*35b0*/  IABS R7, R0 ;  /* 0x0000000000077213 */ /* 0x000fc60000000000 */
[----:B------:R-:W-:Y:S02]  /*35c0*/  IMAD.MOV R9, RZ, RZ, -R9 ;  /* 0x000000ffff097224 */ /* 0x000fe400078e0a09 */
[----:B------:R-:W-:Y:S02]  /*35d0*/  IMAD.MOV R5, RZ, RZ, -R5 ;  /* 0x000000ffff057224 */ /* 0x000fe400078e0a05 */
[C---:B------:R-:W-:Y:S02]  /*35e0*/  IMAD R14, R22.reuse, R9, R14 ;  /* 0x00000009160e7224 */ /* 0x040fe400078e020e */
[----:B------:R-:W-:Y:S02]  /*35f0*/  IMAD R6, R22, R5, R6 ;  /* 0x0000000516067224 */ /* 0x000fe400078e0206 */
[----:B------:R-:W-:Y:S01]  /*3600*/  @!P2 IMAD.IADD R10, R10, 0x1, -R22 ;  /* 0x000000010a0aa824 */ /* 0x000fe200078e0a16 */
[----:B------:R-:W-:Y:S01]  /*3610*/  ISETP.GT.U32.AND P2, PT, R22, R14, PT ;  /* 0x0000000e1600720c */ /* 0x000fe20003f44070 */
[----:B------:R-:W-:Y:S01]  /*3620*/  IMAD.MOV.U32 R15, RZ, RZ, R12 ;  /* 0x000000ffff0f7224 */ /* 0x000fe200078e000c */
[----:B------:R-:W-:Y:S01]  /*3630*/  IADD3 R12, R2, 0x1aa, RZ ;  /* 0x000001aa020c7810 */ /* 0x000fe20007ffe0ff */
[----:B------:R-:W-:-:S02]  /*3640*/  @!P3 IMAD.IADD R11, R11, 0x1, -R22 ;  /* 0x000000010b0bb824 */ /* 0x000fc400078e0a16 */
[----:B------:R-:W-:Y:S01]  /*3650*/  @!P6 IMAD.MOV R15, RZ, RZ, -R15 ;  /* 0x000000ffff0fe224 */ /* 0x000fe200078e0a0f */
[C---:B------:R-:W-:Y:S01]  /*3660*/  ISETP.GT.U32.AND P6, PT, R22.reuse, R6, PT ;  /* 0x000000061600720c */ /* 0x040fe20003fc4070 */
[C---:B------:R-:W-:Y:S01]  /*3670*/  IMAD.HI.U32 R9, R3.reuse, R7, RZ ;  /* 0x0000000703097227 */ /* 0x040fe200078e00ff */
[----:B------:R-:W-:Y:S02]  /*3680*/  ISETP.GT.U32.AND P3, PT, R22, R11, PT ;  /* 0x0000000b1600720c */ /* 0x000fe40003f64070 */
[----:B------:R0:W-:Y:S01]  /*3690*/  STL [R1+0x35c], R15 ;  /* 0x00035c0f01007387 */ /* 0x0001e20000100800 */
[----:B------:R-:W-:Y:S01]  /*36a0*/  IMAD.MOV.U32 R13, RZ, RZ, R10 ;  /* 0x000000ffff0d7224 */ /* 0x000fe200078e000a */
[----:B------:R-:W-:Y:S01]  /*36b0*/  IABS R10, R12 ;  /* 0x0000000c000a7213 */ /* 0x000fe20000000000 */
[----:B------:R-:W-:Y:S02]  /*36c0*/  @!P2 IMAD.IADD R14, R14, 0x1, -R22 ;  /* 0x000000010e0ea824 */ /* 0x000fe400078e0a16 */
[----:B------:R-:W-:-:S03]  /*36d0*/  IMAD.HI.U32 R5, R3, R4, RZ ;  /* 0x0000000403057227 */ /* 0x000fc600078e00ff */
[----:B------:R-:W-:Y:S01]  /*36e0*/  ISETP.GT.U32.AND P2, PT, R22, R14, PT ;  /* 0x0000000e1600720c */ /* 0x000fe20003f44070 */
[--C-:B------:R-:W-:Y:S01]  /*36f0*/  @!P6 IMAD.IADD R6, R6, 0x1, -R22.reuse ;  /* 0x000000010606e824 */ /* 0x100fe200078e0a16 */
[----:B0-----:R-:W-:Y:S01]  /*3700*/  IADD3 R15, R2, 0x1a2, RZ ;  /* 0x000001a2020f7810 */ /* 0x001fe20007ffe0ff */
[----:B------:R-:W-:Y:S02]  /*3710*/  IMAD.MOV R9, RZ, RZ, -R9 ;  /* 0x000000ffff097224 */ /* 0x000fe400078e0a09 */
[----:B------:R-:W-:Y:S01]  /*3720*/  @!P5 IMAD.MOV R13, RZ, RZ, -R13 ;  /* 0x000000ffff0dd224 */ /* 0x000fe200078e0a0d */
[----:B------:R-:W-:Y:S01]  /*3730*/  ISETP.GT.U32.AND P6, PT, R22, R6, PT ;  /* 0x000000061600720c */ /* 0x000fe20003fc4070 */
[----:B------:R-:W-:Y:S01]  /*3740*/  @!P3 IMAD.IADD R11, R11, 0x1, -R22 ;  /* 0x000000010b0bb824 */ /* 0x000fe200078e0a16 */
[----:B------:R-:W-:Y:S01]  /*3750*/  ISETP.GE.AND P5, PT, R0, RZ, PT ;  /* 0x000000ff0000720c */ /* 0x000fe20003fa6270 */
[----:B------:R-:W-:Y:S01]  /*3760*/  IMAD.MOV R5, RZ, RZ, -R5 ;  /* 0x000000ffff057224 */ /* 0x000fe200078e0a05 */
[----:B------:R-:W-:Y:S01]  /*3770*/  ISETP.GE.AND P3, PT, R8, RZ, PT ;  /* 0x000000ff0800720c */ /* 0x000fe20003f66270 */
[----:B------:R-:W-:Y:S01]  /*3780*/  IMAD R0, R22, R9, R7 ;  /* 0x0000000916007224 */ /* 0x000fe200078e0207 */
[----:B------:R-:W-:Y:S01]  /*3790*/  IADD3 R8, R2, 0x1a8, RZ ;  /* 0x000001a802087810 */ /* 0x000fe20007ffe0ff */
[----:B------:R-:W-:Y:S01]  /*37a0*/  IMAD R4, R22, R5, R4 ;  /* 0x0000000516047224 */ /* 0x000fe200078e0204 */
[----:B------:R0:W-:Y:S01]  /*37b0*/  STL [R1+0x360], R13 ;  /* 0x0003600d01007387 */ /* 0x0001e20000100800 */
[----:B------:R-:W-:Y:S01]  /*37c0*/  @!P2 IMAD.IADD R14, R14, 0x1, -R22 ;  /* 0x000000010e0ea824 */ /* 0x000fe200078e0a16 */
[----:B------:R-:W-:Y:S01]  /*37d0*/  IABS R20, R8 ;  /* 0x0000000800147213 */ /* 0x000fe20000000000 */
[----:B------:R-:W-:Y:S01]  /*37e0*/  IMAD.HI.U32 R9, R3, R10, RZ ;  /* 0x0000000a03097227 */ /* 0x000fe200078e00ff */
[----:B------:R-:W-:-:S02]  /*37f0*/  ISETP.GT.U32.AND P2, PT, R22, R0, PT ;  /* 0x000000001600720c */ /* 0x000fc40003f44070 */
[----:B------:R-:W-:Y:S01]  /*3800*/  IABS R5, R15 ;  /* 0x0000000f00057213 */ /* 0x000fe20000000000 */
[----:B------:R-:W-:Y:S01]  /*3810*/  @!P6 IMAD.IADD R6, R6, 0x1, -R22 ;  /* 0x000000010606e824 */ /* 0x000fe200078e0a16 */
[----:B------:R-:W-:Y:S01]  /*3820*/  ISETP.GT.U32.AND P6, PT, R22, R4, PT ;  /* 0x000000041600720c */ /* 0x000fe20003fc4070 */
[----:B------:R-:W-:Y:S01]  /*3830*/  IMAD.MOV R9, RZ, RZ, -R9 ;  /* 0x000000ffff097224 */ /* 0x000fe200078e0a09 */
[----:B0-----:R-:W-:Y:S01]  /*3840*/  IADD3 R13, R2, 0x1a4, RZ ;  /* 0x000001a4020d7810 */ /* 0x001fe20007ffe0ff */
[----:B------:R-:W-:-:S03]  /*3850*/  IMAD.HI.U32 R19, R3, R20, RZ ;  /* 0x0000001403137227 */ /* 0x000fc600078e00ff */
[----:B------:R-:W-:Y:S01]  /*3860*/  IABS R7, R13 ;  /* 0x0000000d00077213 */ /* 0x000fe20000000000 */
[----:B------:R-:W-:Y:S02]  /*3870*/  IMAD R10, R22, R9, R10 ;  /* 0x00000009160a7224 */ /* 0x000fe400078e020a */
[----:B------:R-:W-:Y:S02]  /*3880*/  IMAD.MOV R19, RZ, RZ, -R19 ;  /* 0x000000ffff137224 */ /* 0x000fe400078e0a13 */
[----:B------:R-:W-:Y:S01]  /*3890*/  @!P2 IMAD.IADD R0, R0, 0x1, -R22 ;  /* 0x000000010000a824 */ /* 0x000fe200078e0a16 */
[C---:B------:R-:W-:Y:S01]  /*38a0*/  ISETP.GT.U32.AND P2, PT, R22.reuse, R10, PT ;  /* 0x0000000a1600720c */ /* 0x040fe20003f44070 */
[----:B------:R-:W-:Y:S02]  /*38b0*/  IMAD R19, R22, R19, R20 ;  /* 0x0000001316137224 */ /* 0x000fe400078e0214 */
[----:B------:R-:W-:Y:S02]  /*38c0*/  @!P6 IMAD.IADD R4, R4, 0x1, -R22 ;  /* 0x000000010404e824 */ /* 0x000fe400078e0a16 */
[----:B------:R-:W-:Y:S01]  /*38d0*/  IMAD.HI.U32 R9, R3, R5, RZ ;  /* 0x0000000503097227 */ /* 0x000fe200078e00ff */
[----:B------:R-:W-:-:S03]  /*38e0*/  ISETP.GT.U32.AND P6, PT, R22, R19, PT ;  /* 0x000000131600720c */ /* 0x000fc60003fc4070 */
[----:B------:R-:W-:Y:S02]  /*38f0*/  IMAD.MOV.U32 R23, RZ, RZ, R11 ;  /* 0x000000ffff177224 */ /* 0x000fe400078e000b */
[----:B------:R-:W-:-:S04]  /*3900*/  IMAD.HI.U32 R16, R3, R7, RZ ;  /* 0x0000000703107227 */ /* 0x000fc800078e00ff */
[--C-:B------:R-:W-:Y:S01]  /*3910*/  @!P2 IMAD.IADD R10, R10, 0x1, -R22.reuse ;  /* 0x000000010a0aa824 */ /* 0x100fe200078e0a16 */
[C---:B------:R-:W-:Y:S01]  /*3920*/  ISETP.GT.U32.AND P2, PT, R22.reuse, R0, PT ;  /* 0x000000001600720c */ /* 0x040fe20003f44070 */
[----:B------:R-:W-:Y:S02]  /*3930*/  IMAD.MOV R9, RZ, RZ, -R9 ;  /* 0x000000ffff097224 */ /* 0x000fe400078e0a09 */
[----:B------:R-:W-:Y:S01]  /*3940*/  @!P6 IMAD.IADD R19, R19, 0x1, -R22 ;  /* 0x000000011313e824 */ /* 0x000fe200078e0a16 */
[C---:B------:R-:W-:Y:S01]  /*3950*/  ISETP.GT.U32.AND P6, PT, R22.reuse, R10, PT ;  /* 0x0000000a1600720c */ /* 0x040fe20003fc4070 */
[----:B------:R-:W-:Y:S01]  /*3960*/  @!P1 IMAD.MOV R23, RZ, RZ, -R23 ;  /* 0x000000ffff179224 */ /* 0x000fe200078e0a17 */
[C---:B------:R-:W-:Y:S01]  /*3970*/  ISETP.GT.U32.AND P1, PT, R22.reuse, R4, PT ;  /* 0x000000041600720c */ /* 0x040fe20003f24070 */
[----:B------:R-:W-:Y:S01]  /*3980*/  @!P0 IMAD.MOV R6, RZ, RZ, -R6 ;  /* 0x000000ffff068224 */ /* 0x000fe200078e0a06 */
[C---:B------:R-:W-:Y:S01]  /*3990*/  ISETP.GT.U32.AND P0, PT, R22.reuse, R18, PT ;  /* 0x000000121600720c */ /* 0x040fe20003f04070 */
[----:B------:R-:W-:Y:S01]  /*39a0*/  IMAD.MOV R16, RZ, RZ, -R16 ;  /* 0x000000ffff107224 */ /* 0x000fe200078e0a10 */
[----:B------:R-:W-:Y:S01]  /*39b0*/  STL [R1+0x350], R23 ;  /* 0x0003501701007387 */ /* 0x000fe20000100800 */
[----:B------:R-:W-:Y:S01]  /*39c0*/  IMAD R5, R22, R9, R5 ;  /* 0x0000000916057224 */ /* 0x000fe200078e0205 */
[----:B------:R-:W-:Y:S01]  /*39d0*/  IADD3 R9, R2, 0x19e, RZ ;  /* 0x0000019e02097810 */ /* 0x000fe20007ffe0ff */
[----:B------:R-:W-:-:S02]  /*39e0*/  IMAD.MOV.U32 R20, RZ, RZ, R14 ;  /* 0x000000ffff147224 */ /* 0x000fc400078e000e */
[----:B------:R-:W-:Y:S01]  /*39f0*/  IMAD R7, R22, R16, R7 ;  /* 0x0000001016077224 */ /* 0x000fe200078e0207 */
[----:B------:R-:W-:Y:S01]  /*3a00*/  IADD3 R16, R2, 0x1a0, RZ ;  /* 0x000001a002107810 */ /* 0x000fe20007ffe0ff */
[----:B------:R-:W-:Y:S01]  /*3a10*/  @!P4 IMAD.MOV R20, RZ, RZ, -R20 ;  /* 0x000000ffff14c224 */ /* 0x000fe200078e0a14 */
[----:B------:R-:W-:Y:S01]  /*3a20*/  ISETP.GT.U32.AND P4, PT, R22, R19, PT ;  /* 0x000000131600720c */ /* 0x000fe20003f84070 */
[--C-:B------:R-:W-:Y:S01]  /*3a30*/  @!P6 IMAD.IADD R10, R10, 0x1, -R22.reuse ;  /* 0x000000010a0ae824 */ /* 0x100fe200078e0a16 */
[----:B------:R-:W-:Y:S01]  /*3a40*/  ISETP.GT.U32.AND P6, PT, R22, R5, PT ;  /* 0x000000051600720c */ /* 0x000fe20003fc4070 */
[--C-:B------:R-:W-:Y:S01]  /*3a50*/  @!P2 IMAD.IADD R0, R0, 0x1, -R22.reuse ;  /* 0x000000010000a824 */ /* 0x100fe200078e0a16 */
[----:B------:R-:W-:Y:S01]  /*3a60*/  IABS R11, R16 ;  /* 0x00000010000b7213 */ /* 0x000fe20000000000 */
[--C-:B------:R-:W-:Y:S01]  /*3a70*/  @!P1 IMAD.IADD R4, R4, 0x1, -R22.reuse ;  /* 0x0000000104049824 */ /* 0x100fe200078e0a16 */
[----:B------:R-:W-:Y:S01]  /*3a80*/  ISETP.GE.AND P1, PT, R12, RZ, PT ;  /* 0x000000ff0c00720c */ /* 0x000fe20003f26270 */
[----:B------:R-:W-:Y:S01]  /*3a90*/  @!P0 IMAD.IADD R18, R18, 0x1, -R22 ;  /* 0x0000000112128824 */ /* 0x000fe200078e0a16 */
[----:B------:R-:W-:Y:S01]  /*3aa0*/  IABS R14, R9 ;  /* 0x00000009000e7213 */ /* 0x000fe20000000000 */
[----:B------:R-:W-:Y:S01]  /*3ab0*/  IMAD.MOV.U32 R21, RZ, RZ, R0 ;  /* 0x000000ffff157224 */ /* 0x000fe200078e0000 */
[----:B------:R-:W-:Y:S01]  /*3ac0*/  STL [R1+0x34c], R20 ;  /* 0x00034c1401007387 */ /* 0x000fe20000100800 */
[----:B------:R-:W-:Y:S01]  /*3ad0*/  IMAD.HI.U32 R12, R3, R11, RZ ;  /* 0x0000000b030c7227 */ /* 0x000fe200078e00ff */
[----:B------:R-:W-:-:S02]  /*3ae0*/  ISETP.GT.U32.AND P2, PT, R22, R7, PT ;  /* 0x000000071600720c */ /* 0x000fc40003f44070 */
[----:B------:R0:W-:Y:S01]  /*3af0*/  STL [R1+0x348], R6 ;  /* 0x0003480601007387 */ /* 0x0001e20000100800 */
[----:B------:R-:W-:Y:S01]  /*3b00*/  @!P5 IMAD.MOV R21, RZ, RZ, -R21 ;  /* 0x000000ffff15d224 */ /* 0x000fe200078e0a15 */
[----:B------:R-:W-:Y:S01]  /*3b10*/  ISETP.GT.U32.AND P5, PT, R22, R18, PT ;  /* 0x000000121600720c */ /* 0x000fe20003fa4070 */
[----:B------:R-:W-:Y:S01]  /*3b20*/  IMAD.MOV R12, RZ, RZ, -R12 ;  /* 0x000000ffff0c7224 */ /* 0x000fe200078e0a0c */
[----:B------:R-:W-:Y:S01]  /*3b30*/  ISETP.GE.AND P0, PT, R17, RZ, PT ;  /* 0x000000ff1100720c */ /* 0x000fe20003f06270 */
[--C-:B------:R-:W-:Y:S01]  /*3b40*/  @!P4 IMAD.IADD R19, R19, 0x1, -R22.reuse ;  /* 0x000000011313c824 */ /* 0x100fe200078e0a16 */
[----:B------:R-:W-:Y:S01]  /*3b50*/  ISETP.GE.AND P4, PT, R8, RZ, PT ;  /* 0x000000ff0800720c */ /* 0x000fe20003f86270 */
[----:B------:R-:W-:Y:S01]  /*3b60*/  @!P6 IMAD.IADD R5, R5, 0x1, -R22 ;  /* 0x000000010505e824 */ /* 0x000fe200078e0a16 */
[----:B------:R-:W-:Y:S01]  /*3b70*/  IADD3 R0, R2, 0x19c, RZ ;  /* 0x0000019c02007810 */ /* 0x000fe20007ffe0ff */
[C---:B------:R-:W-:Y:S01]  /*3b80*/  IMAD R8, R22.reuse, R12, R11 ;  /* 0x0000000c16087224 */ /* 0x040fe200078e020b */
[----:B------:R-:W-:Y:S01]  /*3b90*/  STL [R1+0x338], R21 ;  /* 0x0003381501007387 */ /* 0x000fe20000100800 */
[----:B0-----:R-:W-:Y:S01]  /*3ba0*/  IMAD.HI.U32 R6, R3, R14, RZ ;  /* 0x0000000e03067227 */ /* 0x001fe200078e00ff */
[----:B------:R-:W-:-:S02]  /*3bb0*/  ISETP.GT.U32.AND P6, PT, R22, R5, PT ;  /* 0x000000051600720c */ /* 0x000fc40003fc4070 */
[----:B------:R-:W-:Y:S01]  /*3bc0*/  IABS R12, R0 ;  /* 0x00000000000c7213 */ /* 0x000fe20000000000 */
[----:B------:R-:W-:Y:S02]  /*3bd0*/  IMAD.MOV R6, RZ, RZ, -R6 ;  /* 0x000000ffff067224 */ /* 0x000fe400078e0a06 */
[----:B------:R-:W-:Y:S01]  /*3be0*/  @!P1 IMAD.MOV R10, RZ, RZ, -R10 ;  /* 0x000000ffff0a9224 */ /* 0x000fe200078e0a0a */
[C---:B------:R-:W-:Y:S01]  /*3bf0*/  ISETP.GT.U32.AND P1, PT, R22.reuse, R8, PT ;  /* 0x000000081600720c */ /* 0x040fe20003f24070 */
[----:B------:R-:W-:Y:S02]  /*3c00*/  IMAD R6, R22, R6, R14 ;  /* 0x0000000616067224 */ /* 0x000fe400078e020e */
[----:B------:R-:W-:Y:S01]  /*3c10*/  IMAD.MOV.U32 R20, RZ, RZ, R4 ;  /* 0x000000ffff147224 */ /* 0x000fe200078e0004 */
[----:B------:R-:W-:Y:S01]  /*3c20*/  IADD3 R4, R2, 0x19a, RZ ;  /* 0x0000019a02047810 */ /* 0x000fe20007ffe0ff */
[----:B------:R-:W-:Y:S02]  /*3c30*/  IMAD.MOV.U32 R11, RZ, RZ, R19 ;  /* 0x000000ffff0b7224 */ /* 0x000fe400078e0013 */
[----:B------:R-:W-:Y:S01]  /*3c40*/  @!P5 IMAD.IADD R18, R18, 0x1, -R22 ;  /* 0x000000011212d824 */ /* 0x000fe200078e0a16 */
[----:B------:R-:W-:Y:S01]  /*3c50*/  ISETP.GT.U32.AND P5, PT, R22, R6, PT ;  /* 0x000000061600720c */ /* 0x000fe20003fa4070 */
[----:B------:R-:W-:-:S02]  /*3c60*/  @!P3 IMAD.MOV R20, RZ, RZ, -R20 ;  /* 0x000000ffff14b224 */ /* 0x000fc400078e0a14 */
[--C-:B------:R-:W-:Y:S01]  /*3c70*/  @!P2 IMAD.IADD R7, R7, 0x1, -R22.reuse ;  /* 0x000000010707a824 */ /* 0x100fe200078e0a16 */
[----:B------:R-:W-:Y:S01]  /*3c80*/  ISETP.GE.AND P2, PT, R13, RZ, PT ;  /* 0x000000ff0d00720c */ /* 0x000fe20003f46270 */
[----:B------:R-:W-:Y:S01]  /*3c90*/  @!P4 IMAD.MOV R11, RZ, RZ, -R11 ;  /* 0x000000ffff0bc224 */ /* 0x000fe200078e0a0b */
[----:B------:R-:W-:Y:S01]  /*3ca0*/  STL [R1+0x334], R20 ;  /* 0x0003341401007387 */ /* 0x000fe20000100800 */
[--C-:B------:R-:W-:Y:S01]  /*3cb0*/  @!P6 IMAD.IADD R5, R5, 0x1, -R22.reuse ;  /* 0x000000010505e824 */ /* 0x100fe200078e0a16 */
[----:B------:R-:W-:Y:S01]  /*3cc0*/  ISETP.GT.U32.AND P3, PT, R22, R7, PT ;  /* 0x000000071600720c */ /* 0x000fe20003f64070 */
[----:B------:R-:W-:Y:S01]  /*3cd0*/  @!P1 IMAD.IADD R8, R8, 0x1, -R22 ;  /* 0x0000000108089824 */ /* 0x000fe200078e0a16 */
[----:B------:R-:W-:Y:S01]  /*3ce0*/  STL [R1+0x330], R10 ;  /* 0x0003300a01007387 */ /* 0x000fe20000100800 */
[----:B------:R-:W-:Y:S02]  /*3cf0*/  ISETP.GE.AND P4, PT, R15, RZ, PT ;  /* 0x000000ff0f00720c */ /* 0x000fe40003f86270 */
[----:B------:R-:W-:Y:S01]  /*3d00*/  ISETP.GE.AND P6, PT, R9, RZ, PT ;  /* 0x000000ff0900720c */ /* 0x000fe20003fc6270 */
[----:B------:R0:W-:Y:S01]  /*3d10*/  STL [R1+0x32c], R11 ;  /* 0x00032c0b01007387 */ /* 0x0001e20000100800 */
[----:B------:R-:W-:Y:S01]  /*3d20*/  IMAD.HI.U32 R9, R3, R12, RZ ;  /* 0x0000000c03097227 */ /* 0x000fe200078e00ff */
[----:B------:R-:W-:-:S02]  /*3d30*/  IABS R15, R4 ;  /* 0x00000004000f7213 */ /* 0x000fc40000000000 */
[----:B------:R-:W-:Y:S01]  /*3d40*/  ISETP.GE.AND P1, PT, R0, RZ, PT ;  /* 0x000000ff0000720c */ /* 0x000fe20003f26270 */
[----:B------:R-:W-:Y:S01]  /*3d50*/  IMAD.MOV R9, RZ, RZ, -R9 ;  /* 0x000000ffff097224 */ /* 0x000fe200078e0a09 */
[----:B------:R-:W-:Y:S01]  /*3d60*/  IADD3 R13, R2, 0x198, RZ ;  /* 0x00000198020d7810 */ /* 0x000fe20007ffe0ff */
[----:B------:R-:W-:Y:S02]  /*3d70*/  @!P5 IMAD.IADD R6, R6, 0x1, -R22 ;  /* 0x000000010606d824 */ /* 0x000fe400078e0a16 */
[C---:B------:R-:W-:Y:S02]  /*3d80*/  IMAD R12, R22.reuse, R9, R12 ;  /* 0x00000009160c7224 */ /* 0x040fe400078e020c */
[----:B0-----:R-:W-:Y:S01]  /*3d90*/  IMAD.MOV.U32 R11, RZ, RZ, R18 ;  /* 0x000000ffff0b7224 */ /* 0x001fe200078e0012 */
[----:B------:R-:W-:Y:S01]  /*3da0*/  ISETP.GT.U32.AND P5, PT, R22, R6, PT ;  /* 0x000000061600720c */ /* 0x000fe20003fa4070 */
[----:B------:R-:W-:-:S04]  /*3db0*/  IMAD.HI.U32 R0, R3, R15, RZ ;  /* 0x0000000f03007227 */ /* 0x000fc800078e00ff */
[----:B------:R-:W-:Y:S01]  /*3dc0*/  @!P0 IMAD.MOV R11, RZ, RZ, -R11 ;  /* 0x000000ffff0b8224 */ /* 0x000fe200078e0a0b */
[----:B------:R-:W-:Y:S01]  /*3dd0*/  ISETP.GT.U32.AND P0, PT, R22, R8, PT ;  /* 0x000000081600720c */ /* 0x000fe20003f04070 */
[----:B------:R-:W-:Y:S01]  /*3de0*/  @!P3 IMAD.IADD R7, R7, 0x1, -R22 ;  /* 0x000000010707b824 */ /* 0x000fe200078e0a16 */
[----:B------:R-:W-:Y:S01]  /*3df0*/  ISETP.GE.AND P3, PT, R16, RZ, PT ;  /* 0x000000ff1000720c */ /* 0x000fe20003f66270 */
[----:B------:R-:W-:Y:S01]  /*3e00*/  @!P4 IMAD.MOV R5, RZ, RZ, -R5 ;  /* 0x000000ffff05c224 */ /* 0x000fe200078e0a05 */
[C---:B------:R-:W-:Y:S01]  /*3e10*/  ISETP.GT.U32.AND P4, PT, R22.reuse, R12, PT ;  /* 0x0000000c1600720c */ /* 0x040fe20003f84070 */
[----:B------:R-:W-:Y:S01]  /*3e20*/  IMAD.MOV R0, RZ, RZ, -R0 ;  /* 0x000000ffff007224 */ /* 0x000fe200078e0a00 */
[----:B------:R-:W-:Y:S01]  /*3e30*/  STL [R1+0x2d4], R11 ;  /* 0x0002d40b01007387 */ /* 0x000fe20000100800 */
[----:B------:R-:W-:Y:S02]  /*3e40*/  IMAD.MOV.U32 R10, RZ, RZ, R7 ;  /* 0x000000ffff0a7224 */ /* 0x000fe400078e0007 */
[----:B------:R-:W-:Y:S01]  /*3e50*/  IMAD R15, R22, R0, R15 ;  /* 0x00000000160f7224 */ /* 0x000fe200078e020f */
[----:B------:R-:W-:Y:S01]  /*3e60*/  IADD3 R0, R2, 0x194, RZ ;  /* 0x0000019402007810 */ /* 0x000fe20007ffe0ff */
[----:B------:R-:W-:-:S02]  /*3e70*/  @!P5 IMAD.IADD R6, R6, 0x1, -R22 ;  /* 0x000000010606d824 */ /* 0x000fc400078e0a16 */
[----:B------:R-:W-:Y:S01]  /*3e80*/  @!P0 IMAD.IADD R8, R8, 0x1, -R22 ;  /* 0x0000000108088824 */ /* 0x000fe200078e0a16 */
[----:B------:R-:W-:Y:S01]  /*3e90*/  ISETP.GT.U32.AND P5, PT, R22, R15, PT ;  /* 0x0000000f1600720c */ /* 0x000fe20003fa4070 */
[----:B------:R-:W-:Y:S01]  /*3ea0*/  @!P2 IMAD.MOV R10, RZ, RZ, -R10 ;  /* 0x000000ffff0aa224 */ /* 0x000fe200078e0a0a */
[----:B------:R-:W-:Y:S01]  /*3eb0*/  ISETP.GE.AND P0, PT, R13, RZ, PT ;  /* 0x000000ff0d00720c */ /* 0x000fe20003f06270 */
[----:B------:R-:W-:Y:S01]  /*3ec0*/  IMAD.MOV.U32 R7, RZ, RZ, R8 ;  /* 0x000000ffff077224 */ /* 0x000fe200078e0008 */
[----:B------:R-:W-:Y:S01]  /*3ed0*/  IABS R13, R13 ;  /* 0x0000000d000d7213 */ /* 0x000fe20000000000 */
[----:B------:R-:W-:Y:S01]  /*3ee0*/  @!P4 IMAD.IADD R12, R12, 0x1, -R22 ;  /* 0x000000010c0cc824 */ /* 0x000fe200078e0a16 */
[----:B------:R-:W-:Y:S01]  /*3ef0*/  ISETP.GE.AND P2, PT, R4, RZ, PT ;  /* 0x000000ff0400720c */ /* 0x000fe20003f46270 */
[----:B------:R-:W-:Y:S01]  /*3f00*/  @!P3 IMAD.MOV R7, RZ, RZ, -R7 ;  /* 0x000000ffff07b224 */ /* 0x000fe200078e0a07 */
[----:B------:R-:W-:Y:S01]  /*3f10*/  STL [R1+0x10], R10 ;  /* 0x0000100a01007387 */ /* 0x000fe20000100800 */
[----:B------:R-:W-:Y:S01]  /*3f20*/  IADD3 R4, R2, 0x196, RZ ;  /* 0x0000019602047810 */ /* 0x000fe20007ffe0ff */
[----:B------:R-:W-:Y:S01]  /*3f30*/  @!P6 IMAD.MOV R6, RZ, RZ, -R6 ;  /* 0x000000ffff06e224 */ /* 0x000fe200078e0a06 */
[----:B------:R-:W-:Y:S01]  /*3f40*/  ISETP.GT.U32.AND P3, PT, R22, R12, PT ;  /* 0x0000000c1600720c */ /* 0x000fe20003f64070 */
[----:B------:R0:W-:Y:S01]  /*3f50*/  STL [R1+0xc], R5 ;  /* 0x00000c0501007387 */ /* 0x0001e20000100800 */
[----:B------:R-:W-:Y:S01]  /*3f60*/  IABS R9, R0 ;  /* 0x0000000000097213 */ /* 0x000fe20000000000 */
[----:B------:R-:W-:Y:S01]  /*3f70*/  @!P5 IMAD.IADD R15, R15, 0x1, -R22 ;  /* 0x000000010f0fd824 */ /* 0x000fe200078e0a16 */
[----:B------:R-:W-:Y:S01]  /*3f80*/  ISETP.GE.AND P4, PT, R4, RZ, PT ;  /* 0x000000ff0400720c */ /* 0x000fe20003f86270 */
[----:B------:R1:W-:Y:S01]  /*3f90*/  STL [R1+0x2e8], R7 ;  /* 0x0002e80701007387 */ /* 0x0003e20000100800 */
[----:B------:R-:W-:-:S02]  /*3fa0*/  ISETP.GE.AND P6, PT, R0, RZ, PT ;  /* 0x000000ff0000720c */ /* 0x000fc40003fc6270 */
[----:B------:R-:W-:Y:S01]  /*3fb0*/  ISETP.GT.U32.AND P5, PT, R22, R15, PT ;  /* 0x0000000f1600720c */ /* 0x000fe20003fa4070 */
[----:B------:R2:W-:Y:S01]  /*3fc0*/  STL [R1+0x324], R6 ;  /* 0x0003240601007387 */ /* 0x0005e20000100800 */
[C---:B------:R-:W-:Y:S02]  /*3fd0*/  IADD3 R0, R2.reuse, 0x192, RZ ;  /* 0x0000019202007810 */ /* 0x040fe40007ffe0ff */
[----:B0-----:R-:W-:Y:S01]  /*3fe0*/  IABS R5, R4 ;  /* 0x0000000400057213 */ /* 0x001fe20000000000 */
[----:B------:R-:W-:Y:S01]  /*3ff0*/  IMAD.HI.U32 R4, R3, R9, RZ ;  /* 0x0000000903047227 */ /* 0x000fe200078e00ff */
[----:B------:R-:W-:-:S03]  /*4000*/  IADD3 R10, R2, 0x190, RZ ;  /* 0x00000190020a7810 */ /* 0x000fc60007ffe0ff */
[----:B-1----:R-:W-:Y:S01]  /*4010*/  IMAD.HI.U32 R7, R3, R13, RZ ;  /* 0x0000000d03077227 */ /* 0x002fe200078e00ff */
[----:B------:R-:W-:-:S03]  /*4020*/  IABS R14, R10 ;  /* 0x0000000a000e7213 */ /* 0x000fc60000000000 */
[----:B------:R-:W-:Y:S02]  /*4030*/  IMAD.MOV R7, RZ, RZ, -R7 ;  /* 0x000000ffff077224 */ /* 0x000fe400078e0a07 */
[----:B------:R-:W-:Y:S02]  /*4040*/  IMAD.MOV.U32 R8, RZ, RZ, R5 ;  /* 0x000000ffff087224 */ /* 0x000fe400078e0005 */
[----:B------:R-:W-:Y:S01]  /*4050*/  IMAD R13, R22, R7, R13 ;  /* 0x00000007160d7224 */ /* 0x000fe200078e020d */
[----:B------:R-:W-:Y:S01]  /*4060*/  IADD3 R7, R2, 0x18e, RZ ;  /* 0x0000018e02077810 */ /* 0x000fe20007ffe0ff */
[----:B------:R-:W-:-:S03]  /*4070*/  IMAD.HI.U32 R5, R3, R8, RZ ;  /* 0x0000000803057227 */ /* 0x000fc600078e00ff */
[----:B------:R-:W-:Y:S01]  /*4080*/  IABS R11, R7 ;  /* 0x00000007000b7213 */ /* 0x000fe20000000000 */
[----:B------:R-:W-:Y:S01]  /*4090*/  @!P3 IMAD.IADD R12, R12, 0x1, -R22 ;  /* 0x000000010c0cb824 */ /* 0x000fe200078e0a16 */
[C---:B------:R-:W-:Y:S01]  /*40a0*/  ISETP.GT.U32.AND P3, PT, R22.reuse, R13, PT ;  /* 0x0000000d1600720c */ /* 0x040fe20003f64070 */
[----:B------:R-:W-:Y:S02]  /*40b0*/  IMAD.MOV R4, RZ, RZ, -R4 ;  /* 0x000000ffff047224 */ /* 0x000fe400078e0a04 */
[----:B------:R-:W-:Y:S02]  /*40c0*/  IMAD.MOV R5, RZ, RZ, -R5 ;  /* 0x000000ffff057224 */ /* 0x000fe400078e0a05 */
[----:B------:R-:W-:Y:S01]  /*40d0*/  IMAD R9, R22, R4, R9 ;  /* 0x0000000416097224 */ /* 0x000fe200078e0209 */
[----:B------:R-:W-:Y:S01]  /*40e0*/  IADD3 R4, R2, 0x18c, RZ ;  /* 0x0000018c02047810 */ /* 0x000fe20007ffe0ff */
[----:B------:R-:W-:Y:S02]  /*40f0*/  IMAD.MOV.U32 R16, RZ, RZ, R12 ;  /* 0x000000ffff107224 */ /* 0x000fe400078e000c */
[C---:B------:R-:W-:Y:S01]  /*4100*/  IMAD R8, R22.reuse, R5, R8 ;  /* 0x0000000516087224 */ /* 0x040fe200078e0208 */
[----:B------:R-:W-:Y:S01]  /*4110*/  IABS R5, R0 ;  /* 0x0000000000057213 */ /* 0x000fe20000000000 */
[----:B------:R-:W-:Y:S01]  /*4120*/  @!P1 IMAD.MOV R16, RZ, RZ, -R16 ;  /* 0x000000ffff109224 */ /* 0x000fe200078e0a10 */
[C---:B------:R-:W-:Y:S01]  /*4130*/  ISETP.GT.U32.AND P1, PT, R22.reuse, R9, PT ;  /* 0x000000091600720c */ /* 0x040fe20003f24070 */
[--C-:B------:R-:W-:Y:S01]  /*4140*/  @!P5 IMAD.IADD R15, R15, 0x1, -R22.reuse ;  /* 0x000000010f0fd824 */ /* 0x100fe200078e0a16 */
[C---:B------:R-:W-:Y:S01]  /*4150*/  ISETP.GT.U32.AND P5, PT, R22.reuse, R8, PT ;  /* 0x000000081600720c */ /* 0x040fe20003fa4070 */
[----:B------:R-:W-:Y:S01]  /*4160*/  @!P3 IMAD.IADD R13, R13, 0x1, -R22 ;  /* 0x000000010d0db824 */ /* 0x000fe200078e0a16 */
[----:B--2---:R-:W-:Y:S01]  /*4170*/  IABS R6, R4 ;  /* 0x0000000400067213 */ /* 0x004fe20000000000 */
[----:B------:R-:W-:Y:S01]  /*4180*/  IMAD.HI.U32 R12, R3, R5, RZ ;  /* 0x00000005030c7227 */ /* 0x000fe200078e00ff */
[----:B------:R-:W-:Y:S02]  /*4190*/  STL [R1+0x320], R16 ;  /* 0x0003201001007387 */ /* 0x000fe40000100800 */
[----:B------:R-:W-:Y:S01]  /*41a0*/  ISETP.GT.U32.AND P3, PT, R22, R13, PT ;  /* 0x0000000d1600720c */ /* 0x000fe20003f64070 */
[----:B------:R-:W-:-:S02]  /*41b0*/  IMAD.MOV R12, RZ, RZ, -R12 ;  /* 0x000000ffff0c7224 */ /* 0x000fc400078e0a0c */
[----:B------:R-:W-:Y:S01]  /*41c0*/  @!P2 IMAD.MOV R15, RZ, RZ, -R15 ;  /* 0x000000ffff0fa224 */ /* 0x000fe200078e0a0f */
[----:B------:R-:W-:Y:S01]  /*41d0*/  ISETP.GE.AND P2, PT, R0, RZ, PT ;  /* 0x000000ff0000720c */ /* 0x000fe20003f46270 */
[--C-:B------:R-:W-:Y:S02]  /*41e0*/  @!P1 IMAD.IADD R9, R9, 0x1, -R22.reuse ;  /* 0x0000000109099824 */ /* 0x100fe400078e0a16 */
[----:B------:R-:W-:Y:S01]  /*41f0*/  @!P5 IMAD.IADD R8, R8, 0x1, -R22 ;  /* 0x000000010808d824 */ /* 0x000fe200078e0a16 */
[----:B------:R0:W-:Y:S01]  /*4200*/  STL [R1+0x31c], R15 ;  /* 0x00031c0f01007387 */ /* 0x0001e20000100800 */
[C---:B------:R-:W-:Y:S01]  /*4210*/  IMAD R0, R22.reuse, R12, R5 ;  /* 0x0000000c16007224 */ /* 0x040fe200078e0205 */
[C---:B------:R-:W-:Y:S01]  /*4220*/  ISETP.GT.U32.AND P1, PT, R22.reuse, R9, PT ;  /* 0x000000091600720c */ /* 0x040fe20003f24070 */
[----:B------:R-:W-:Y:S01]  /*4230*/  IMAD.HI.U32 R5, R3, R11, RZ ;  /* 0x0000000b03057227 */ /* 0x000fe200078e00ff */
[----:B------:R-:W-:-:S03]  /*4240*/  ISETP.GT.U32.AND P5, PT, R22, R8, PT ;  /* 0x000000081600720c */ /* 0x000fc60003fa4070 */
[----:B------:R-:W-:Y:S01]  /*4250*/  @!P3 IMAD.IADD R13, R13, 0x1, -R22 ;  /* 0x000000010d0db824 */ /* 0x000fe200078e0a16 */
[----:B------:R-:W-:Y:S01]  /*4260*/  ISETP.GT.U32.AND P3, PT, R22, R0, PT ;  /* 0x000000001600720c */ /* 0x000fe20003f64070 */
[----:B------:R-:W-:-:S04]  /*4270*/  IMAD.HI.U32 R12, R3, R6, RZ ;  /* 0x00000006030c7227 */ /* 0x000fc800078e00ff */
[----:B0-----:R-:W-:-:S04]  /*4280*/  IMAD.HI.U32 R15, R3, R14, RZ ;  /* 0x0000000e030f7227 */ /* 0x001fc800078e00ff */
[----:B------:R-:W-:Y:S02]  /*4290*/  IMAD.MOV R5, RZ, RZ, -R5 ;  /* 0x000000ffff057224 */ /* 0x000fe400078e0a05 */
[----:B------:R-:W-:Y:S02]  /*42a0*/  IMAD.MOV R15, RZ, RZ, -R15 ;  /* 0x000000ffff0f7224 */ /* 0x000fe400078e0a0f */
[----:B------:R-:W-:Y:S02]  /*42b0*/  IMAD.MOV R12, RZ, RZ, -R12 ;  /* 0x000000ffff0c7224 */ /* 0x000fe400078e0a0c */
[----:B------:R-:W-:Y:S01]  /*42c0*/  IMAD R11, R22, R5, R11 ;  /* 0x00000005160b7224 */ /* 0x000fe200078e020b */
[----:B------:R-:W-:Y:S01]  /*42d0*/  IADD3 R5, R2, 0x18a, RZ ;  /* 0x0000018a02057810 */ /* 0x000fe20007ffe0ff */
[--C-:B------:R-:W-:Y:S02]  /*42e0*/  @!P1 IMAD.IADD R9, R9, 0x1, -R22.reuse ;  /* 0x0000000109099824 */ /* 0x100fe400078e0a16 */
[----:B------:R-:W-:Y:S01]  /*42f0*/  @!P5 IMAD.IADD R8, R8, 0x1, -R22 ;  /* 0x000000010808d824 */ /* 0x000fe200078e0a16 */
[----:B------:R-:W-:Y:S01]  /*4300*/  ISETP.GE.AND P5, PT, R10, RZ, PT ;  /* 0x000000ff0a00720c */ /* 0x000fe20003fa6270 */
[----:B------:R-:W-:Y:S01]  /*4310*/  IMAD.MOV.U32 R16, RZ, RZ, R13 ;  /* 0x000000ffff107224 */ /* 0x000fe200078e000d */
[C---:B------:R-:W-:Y:S01]  /*4320*/  ISETP.GT.U32.AND P1, PT, R22.reuse, R11, PT ;  /* 0x0000000b1600720c */ /* 0x040fe20003f24070 */
[----:B------:R-:W-:-:S02]  /*4330*/  IMAD R10, R22, R15, R14 ;  /* 0x0000000f160a7224 */ /* 0x000fc400078e020e */
[----:B------:R-:W-:Y:S01]  /*4340*/  IMAD R6, R22, R12, R6 ;  /* 0x0000000c16067224 */ /* 0x000fe200078e0206 */
[----:B------:R-:W-:Y:S01]  /*4350*/  IABS R12, R5 ;  /* 0x00000005000c7213 */ /* 0x000fe20000000000 */
[----:B------:R-:W-:Y:S01]  /*4360*/  IMAD.MOV.U32 R13, RZ, RZ, R9 ;  /* 0x000000ffff0d7224 */ /* 0x000fe200078e0009 */
[----:B------:R-:W-:Y:S01]  /*4370*/  IADD3 R9, R2, 0x188, RZ ;  /* 0x0000018802097810 */ /* 0x000fe20007ffe0ff */
[----:B------:R-:W-:Y:S02]  /*4380*/  @!P3 IMAD.IADD R0, R0, 0x1, -R22 ;  /* 0x000000010000b824 */ /* 0x000fe400078e0a16 */
[----:B------:R-:W-:Y:S01]  /*4390*/  @!P0 IMAD.MOV R16, RZ, RZ, -R16 ;  /* 0x000000ffff108224 */ /* 0x000fe200078e0a10 */
[C---:B------:R-:W-:Y:S01]  /*43a0*/  ISETP.GT.U32.AND P0, PT, R22.reuse, R10, PT ;  /* 0x0000000a1600720c */ /* 0x040fe20003f04070 */
[----:B------:R-:W-:Y:S01]  /*43b0*/  @!P6 IMAD.MOV R13, RZ, RZ, -R13 ;  /* 0x000000ffff0de224 */ /* 0x000fe200078e0a0d */
[C---:B------:R-:W-:Y:S01]  /*43c0*/  ISETP.GT.U32.AND P6, PT, R22.reuse, R6, PT ;  /* 0x000000061600720c */ /* 0x040fe20003fc4070 */
[----:B------:R-:W-:Y:S01]  /*43d0*/  IMAD.MOV.U32 R14, RZ, RZ, R8 ;  /* 0x000000ffff0e7224 */ /* 0x000fe200078e0008 */
[----:B------:R-:W-:Y:S01]  /*43e0*/  ISETP.GT.U32.AND P3, PT, R22, R0, PT ;  /* 0x000000001600720c */ /* 0x000fe20003f64070 */
[----:B------:R-:W-:Y:S01]  /*43f0*/  IMAD.MOV.U32 R8, RZ, RZ, R12 ;  /* 0x000000ffff087224 */ /* 0x000fe200078e000c */
[----:B------:R-:W-:Y:S01]  /*4400*/  IABS R12, R9 ;  /* 0x00000009000c7213 */ /* 0x000fe20000000000 */
[----:B------:R-:W-:Y:S01]  /*4410*/  @!P1 IMAD.IADD R11, R11, 0x1, -R22 ;  /* 0x000000010b0b9824 */ /* 0x000fe200078e0a16 */
[----:B------:R-:W-:Y:S01]  /*4420*/  STL [R1+0x308], R16 ;  /* 0x0003081001007387 */ /* 0x000fe20000100800 */
[----:B------:R-:W-:Y:S01]  /*4430*/  @!P4 IMAD.MOV R14, RZ, RZ, -R14 ;  /* 0x000000ffff0ec224 */ /* 0x000fe200078e0a0e */
[----:B------:R-:W-:Y:S01]  /*4440*/  ISETP.GE.AND P4, PT, R7, RZ, PT ;  /* 0x000000ff0700720c */ /* 0x000fe20003f86270 */
[----:B------:R-:W-:-:S03]  /*4450*/  IMAD.HI.U32 R7, R3, R8, RZ ;  /* 0x0000000803077227 */ /* 0x000fc600078e00ff */
[----:B------:R-:W-:Y:S01]  /*4460*/  STL [R1+0x310], R14 ;  /* 0x0003100e01007387 */ /* 0x000fe20000100800 */
[--C-:B------:R-:W-:Y:S01]  /*4470*/  @!P0 IMAD.IADD R10, R10, 0x1, -R22.reuse ;  /* 0x000000010a0a8824 */ /* 0x100fe200078e0a16 */
[----:B------:R-:W-:Y:S01]  /*4480*/  ISETP.GE.AND P0, PT, R5, RZ, PT ;  /* 0x000000ff0500720c */ /* 0x000fe20003f06270 */
[--C-:B------:R-:W-:Y:S01]  /*4490*/  @!P6 IMAD.IADD R6, R6, 0x1, -R22.reuse ;  /* 0x000000010606e824 */ /* 0x100fe200078e0a16 */
[----:B------:R-:W-:Y:S01]  /*44a0*/  ISETP.GT.U32.AND P6, PT, R22, R11, PT ;  /* 0x0000000b1600720c */ /* 0x000fe20003fc4070 */
[----:B------:R-:W-:Y:S01]  /*44b0*/  @!P3 IMAD.IADD R0, R0, 0x1, -R22 ;  /* 0x000000010000b824 */ /* 0x000fe200078e0a16 */
[----:B------:R0:W-:Y:S01]  /*44c0*/  STL [R1+0x314], R13 ;  /* 0x0003140d01007387 */ /* 0x0001e20000100800 */
[----:B------:R-:W-:Y:S01]  /*44d0*/  IMAD.HI.U32 R5, R3, R12, RZ ;  /* 0x0000000c03057227 */ /* 0x000fe200078e00ff */
[----:B------:R-:W-:Y:S02]  /*44e0*/  ISETP.GT.U32.AND P1, PT, R22, R10, PT ;  /* 0x0000000a1600720c */ /* 0x000fe40003f24070 */
[----:B------:R-:W-:Y:S01]  /*44f0*/  ISETP.GE.AND P3, PT, R4, RZ, PT ;  /* 0x000000ff0400720c */ /* 0x000fe20003f66270 */
[----:B------:R-:W-:Y:S01]  /*4500*/  IMAD.MOV R5, RZ, RZ, -R5 ;  /* 0x000000ffff057224 */ /* 0x000fe200078e0a05 */
[----:B------:R-:W-:Y:S01]  /*4510*/  IADD3 R4, R2, 0x186, RZ ;  /* 0x0000018602047810 */ /* 0x000fe20007ffe0ff */
[----:B------:R-:W-:-:S02]  /*4520*/  IMAD.MOV R7, RZ, RZ, -R7 ;  /* 0x000000ffff077224 */ /* 0x000fc400078e0a07 */
[----:B------:R-:W-:Y:S02]  /*4530*/  IMAD R12, R22, R5, R12 ;  /* 0x00000005160c7224 */ /* 0x000fe400078e020c */
[----:B0-----:R-:W-:Y:S01]  /*4540*/  IMAD.MOV.U32 R13, RZ, RZ, R0 ;  /* 0x000000ffff0d7224 */ /* 0x001fe200078e0000 */
[----:B------:R-:W-:Y:S01]  /*4550*/  IADD3 R0, R2, 0x184, RZ ;  /* 0x0000018402007810 */ /* 0x000fe20007ffe0ff */
[----:B------:R-:W-:Y:S01]  /*4560*/  IMAD R8, R22, R7, R8 ;  /* 0x0000000716087224 */ /* 0x000fe200078e0208 */
[----:B------:R-:W-:Y:S01]  /*4570*/  IADD3 R7, R2, 0x182, RZ ;  /* 0x0000018202077810 */ /* 0x000fe20007ffe0ff */
[----:B------:R-:W-:Y:S01]  /*4580*/  @!P2 IMAD.MOV R13, RZ, RZ, -R13 ;  /* 0x000000ffff0da224 */ /* 0x000fe200078e0a0d */
[C---:B------:R-:W-:Y:S01]  /*4590*/  ISETP.GT.U32.AND P2, PT, R22.reuse, R6, PT ;  /* 0x000000061600720c */ /* 0x040fe20003f44070 */
[--C-:B------:R-:W-:Y:S01]  /*45a0*/  @!P6 IMAD.IADD R11, R11, 0x1, -R22.reuse ;  /* 0x000000010b0be824 */ /* 0x100fe200078e0a16 */
[----:B------:R-:W-:Y:S01]  /*45b0*/  ISETP.GT.U32.AND P6, PT, R22, R12, PT ;  /* 0x0000000c1600720c */ /* 0x000fe20003fc4070 */
[----:B------:R-:W-:Y:S01]  /*45c0*/  @!P1 IMAD.IADD R10, R10, 0x1, -R22 ;  /* 0x000000010a0a9824 */ /* 0x000fe200078e0a16 */
[----:B------:R-:W-:Y:S01]  /*45d0*/  ISETP.GT.U32.AND P1, PT, R22, R8, PT ;  /* 0x000000081600720c */ /* 0x000fe20003f24070 */
[----:B------:R0:W-:Y:S01]  /*45e0*/  STL [R1+0x318], R13 ;  /* 0x0003180d01007387 */ /* 0x0001e20000100800 */
[----:B------:R-:W-:Y:S01]  /*45f0*/  IABS R14, R7 ;  /* 0x00000007000e7213 */ /* 0x000fe20000000000 */
[----:B------:R-:W-:Y:S01]  /*4600*/  IMAD.MOV.U32 R16, RZ, RZ, R10 ;  /* 0x000000ffff107224 */ /* 0x000fe200078e000a */
[----:B------:R-:W-:Y:S01]  /*4610*/  IABS R5, R0 ;  /* 0x0000000000057213 */ /* 0x000fe20000000000 */
[----:B------:R-:W-:-:S02]  /*4620*/  @!P4 IMAD.MOV R11, RZ, RZ, -R11 ;  /* 0x000000ffff0bc224 */ /* 0x000fc400078e0a0b */
[----:B------:R-:W-:Y:S02]  /*4630*/  @!P5 IMAD.MOV R16, RZ, RZ, -R16 ;  /* 0x000000ffff10d224 */ /* 0x000fe400078e0a10 */
[----:B------:R-:W-:Y:S01]  /*4640*/  @!P2 IMAD.IADD R6, R6, 0x1, -R22 ;  /* 0x000000010606a824 */ /* 0x000fe200078e0a16 */
[----:B------:R-:W-:Y:S01]  /*4650*/  ISETP.GE.AND P2, PT, R9, RZ, PT ;  /* 0x000000ff0900720c */ /* 0x000fe20003f46270 */
[----:B------:R-:W-:Y:S01]  /*4660*/  IMAD.MOV.U32 R9, RZ, RZ, R14 ;  /* 0x000000ffff097224 */ /* 0x000fe200078e000e */
[----:B0-----:R-:W-:Y:S01]  /*4670*/  IABS R13, R4 ;  /* 0x00000004000d7213 */ /* 0x001fe20000000000 */
[----:B------:R-:W-:Y:S01]  /*4680*/  @!P6 IMAD.IADD R12, R12, 0x1, -R22 ;  /* 0x000000010c0ce824 */ /* 0x000fe200078e0a16 */
[----:B------:R-:W-:Y:S01]  /*4690*/  STL [R1+0x30c], R16 ;  /* 0x00030c1001007387 */ /* 0x000fe20000100800 */
[----:B------:R-:W-:-:S03]  /*46a0*/  IMAD.HI.U32 R15, R3, R5, RZ ;  /* 0x00000005030f7227 */ /* 0x000fc600078e00ff */
[----:B------:R-:W-:Y:S01]  /*46b0*/  ISETP.GT.U32.AND P6, PT, R22, R12, PT ;  /* 0x0000000c1600720c */ /* 0x000fe20003fc4070 */
[C---:B------:R-:W-:Y:S01]  /*46c0*/  IMAD.HI.U32 R14, R3.reuse, R13, RZ ;  /* 0x0000000d030e7227 */ /* 0x040fe200078e00ff */
[----:B------:R-:W-:Y:S03]  /*46d0*/  STL [R1+0x2fc], R11 ;  /* 0x0002fc0b01007387 */ /* 0x000fe60000100800 */
[----:B------:R-:W-:Y:S02]  /*46e0*/  IMAD.MOV R14, RZ, RZ, -R14 ;  /* 0x000000ffff0e7224 */ /* 0x000fe400078e0a0e */
[----:B------:R-:W-:Y:S01]  /*46f0*/  @!P1 IMAD.IADD R8, R8, 0x1, -R22 ;  /* 0x0000000108089824 */ /* 0x000fe200078e0a16 */
[----:B------:R-:W-:Y:S01]  /*4700*/  ISETP.GE.AND P1, PT, R4, RZ, PT ;  /* 0x000000ff0400720c */ /* 0x000fe20003f26270 */
[----:B------:R-:W-:-:S03]  /*4710*/  IMAD.HI.U32 R4, R3, R9, RZ ;  /* 0x0000000903047227 */ /* 0x000fc600078e00ff */
[C---:B------:R-:W-:Y:S01]  /*4720*/  ISETP.GT.U32.AND P5, PT, R22.reuse, R8, PT ;  /* 0x000000081600720c */ /* 0x040fe20003fa4070 */
[----:B------:R-:W-:Y:S02]  /*4730*/  IMAD.MOV R10, RZ, RZ, -R15 ;  /* 0x000000ffff0a7224 */ /* 0x000fe400078e0a0f */
[----:B------:R-:W-:Y:S01]  /*4740*/  IMAD R13, R22, R14, R13 ;  /* 0x0000000e160d7224 */ /* 0x000fe200078e020d */
[----:B------:R-:W-:Y:S01]  /*4750*/  IADD3 R14, R2, 0x180, RZ ;  /* 0x00000180020e7810 */ /* 0x000fe20007ffe0ff */
[----:B------:R-:W-:Y:S02]  /*4760*/  IMAD.MOV R4, RZ, RZ, -R4 ;  /* 0x000000ffff047224 */ /* 0x000fe400078e0a04 */
[C---:B------:R-:W-:Y:S01]  /*4770*/  IMAD R5, R22.reuse, R10, R5 ;  /* 0x0000000a16057224 */ /* 0x040fe200078e0205 */
[C---:B------:R-:W-:Y:S01]  /*4780*/  ISETP.GT.U32.AND P4, PT, R22.reuse, R13, PT ;  /* 0x0000000d1600720c */ /* 0x040fe20003f84070 */
[C---:B------:R-:W-:Y:S01]  /*4790*/  IMAD R9, R22.reuse, R4, R9 ;  /* 0x0000000416097224 */ /* 0x040fe200078e0209 */
[----:B------:R-:W-:Y:S01]  /*47a0*/  IABS R4, R14 ;  /* 0x0000000e00047213 */ /* 0x000fe20000000000 */
[----:B------:R-:W-:Y:S01]  /*47b0*/  @!P3 IMAD.MOV R6, RZ, RZ, -R6 ;  /* 0x000000ffff06b224 */ /* 0x000fe200078e0a06 */
[----:B------:R-:W-:Y:S01]  /*47c0*/  ISETP.GT.U32.AND P3, PT, R22, R5, PT ;  /* 0x000000051600720c */ /* 0x000fe20003f64070 */
[--C-:B------:R-:W-:Y:S01]  /*47d0*/  @!P6 IMAD.IADD R12, R12, 0x1, -R22.reuse ;  /* 0x000000010c0ce824 */ /* 0x100fe200078e0a16 */
[----:B------:R-:W-:Y:S01]  /*47e0*/  ISETP.GT.U32.AND P6, PT, R22, R9, PT ;  /* 0x000000091600720c */ /* 0x000fe20003fc4070 */
[----:B------:R-:W-:Y:S01]  /*47f0*/  @!P5 IMAD.IADD R8, R8, 0x1, -R22 ;  /* 0x000000010808d824 */ /* 0x000fe200078e0a16 */
[----:B------:R-:W-:Y:S01]  /*4800*/  ISETP.GE.AND P5, PT, R0, RZ, PT ;  /* 0x000000ff0000720c */ /* 0x000fe20003fa6270 */
[----:B------:R0:W-:Y:S01]  /*4810*/  STL [R1+0x300], R6 ;  /* 0x0003000601007387 */ /* 0x0001e20000100800 */
[----:B------:R-:W-:Y:S01]  /*4820*/  IADD3 R0, R2, 0x17e, RZ ;  /* 0x0000017e02007810 */ /* 0x000fe20007ffe0ff */
[----:B------:R-:W-:-:S04]  /*4830*/  IMAD.HI.U32 R10, R3, R4, RZ ;  /* 0x00000004030a7227 */ /* 0x000fc800078e00ff */
[--C-:B------:R-:W-:Y:S01]  /*4840*/  @!P4 IMAD.IADD R13, R13, 0x1, -R22.reuse ;  /* 0x000000010d0dc824 */ /* 0x100fe200078e0a16 */
[----:B------:R-:W-:Y:S01]  /*4850*/  ISETP.GE.AND P4, PT, R7, RZ, PT ;  /* 0x000000ff0700720c */ /* 0x000fe20003f86270 */
[--C-:B------:R-:W-:Y:S01]  /*4860*/  @!P3 IMAD.IADD R5, R5, 0x1, -R22.reuse ;  /* 0x000000010505b824 */ /* 0x100fe200078e0a16 */
[----:B------:R-:W-:Y:S01]  /*4870*/  IADD3 R7, R2, 0x17c, RZ ;  /* 0x0000017c02077810 */ /* 0x000fe20007ffe0ff */
[----:B------:R-:W-:Y:S01]  /*4880*/  @!P6 IMAD.IADD R9, R9, 0x1, -R22 ;  /* 0x000000010909e824 */ /* 0x000fe200078e0a16 */
[----:B0-----:R-:W-:Y:S01]  /*4890*/  IABS R6, R0 ;  /* 0x0000000000067213 */ /* 0x001fe20000000000 */
[----:B------:R-:W-:Y:S01]  /*48a0*/  IMAD.MOV.U32 R11, RZ, RZ, R8 ;  /* 0x000000ffff0b7224 */ /* 0x000fe200078e0008 */
[C---:B------:R-:W-:Y:S01]  /*48b0*/  ISETP.GT.U32.AND P3, PT, R22.reuse, R13, PT ;  /* 0x0000000d1600720c */ /* 0x040fe20003f64070 */
[----:B------:R-:W-:Y:S01]  /*48c0*/  IMAD.MOV R10, RZ, RZ, -R10 ;  /* 0x000000ffff0a7224 */ /* 0x000fe200078e0a0a */
[----:B------:R-:W-:Y:S01]  /*48d0*/  ISETP.GT.U32.AND P6, PT, R22, R5, PT ;  /* 0x000000051600720c */ /* 0x000fe20003fc4070 */
[----:B------:R-:W-:Y:S01]  /*48e0*/  IMAD.HI.U32 R8, R3, R6, RZ ;  /* 0x0000000603087227 */ /* 0x000fe200078e00ff */
[----:B------:R-:W-:-:S03]  /*48f0*/  IABS R16, R7 ;  /* 0x0000000700107213 */ /* 0x000fc60000000000 */
[----:B------:R-:W-:Y:S01]  /*4900*/  IMAD R4, R22, R10, R4 ;  /* 0x0000000a16047224 */ /* 0x000fe200078e0204 */
[----:B------:R-:W-:Y:S01]  /*4910*/  IADD3 R10, R2, 0x17a, RZ ;  /* 0x0000017a020a7810 */ /* 0x000fe20007ffe0ff */
[----:B------:R-:W-:Y:S02]  /*4920*/  IMAD.MOV R8, RZ, RZ, -R8 ;  /* 0x000000ffff087224 */ /* 0x000fe400078e0a08 */
[----:B------:R-:W-:-:S04]  /*4930*/  IMAD.HI.U32 R17, R3, R16, RZ ;  /* 0x0000001003117227 */ /* 0x000fc800078e00ff */
[----:B------:R-:W-:Y:S01]  /*4940*/  @!P3 IMAD.IADD R13, R13, 0x1, -R22 ;  /* 0x000000010d0db824 */ /* 0x000fe200078e0a16 */
[C---:B------:R-:W-:Y:S01]  /*4950*/  ISETP.GT.U32.AND P3, PT, R22.reuse, R4, PT ;  /* 0x000000041600720c */ /* 0x040fe20003f64070 */
[C---:B------:R-:W-:Y:S01]  /*4960*/  IMAD R6, R22.reuse, R8, R6 ;  /* 0x0000000816067224 */ /* 0x040fe200078e0206 */
[----:B------:R-:W-:Y:S01]  /*4970*/  IABS R8, R10 ;  /* 0x0000000a00087213 */ /* 0x000fe20000000000 */
[--C-:B------:R-:W-:Y:S02]  /*4980*/  @!P6 IMAD.IADD R5, R5, 0x1, -R22.reuse ;  /* 0x000000010505e824 */ /* 0x100fe400078e0a16 */
[----:B------:R-:W-:Y:S01]  /*4990*/  @!P0 IMAD.MOV R11, RZ, RZ, -R11 ;  /* 0x000000ffff0b8224 */ /* 0x000fe200078e0a0b */
[C---:B------:R-:W-:Y:S01]  /*49a0*/  ISETP.GT.U32.AND P6, PT, R22.reuse, R6, PT ;  /* 0x000000061600720c */ /* 0x040fe20003fc4070 */
[----:B------:R-:W-:Y:S01]  /*49b0*/  IMAD.MOV R17, RZ, RZ, -R17 ;  /* 0x000000ffff117224 */ /* 0x000fe200078e0a11 */
[----:B------:R-:W-:Y:S01]  /*49c0*/  ISETP.GT.U32.AND P0, PT, R22, R9, PT ;  /* 0x000000091600720c */ /* 0x000fe20003f04070 */
[----:B------:R-:W-:Y:S01]  /*49d0*/  IMAD.HI.U32 R15, R3, R8, RZ ;  /* 0x00000008030f7227 */ /* 0x000fe200078e00ff */
[----:B------:R0:W-:Y:S03]  /*49e0*/  STL [R1+0x304], R11 ;  /* 0x0003040b01007387 */ /* 0x0001e60000100800 */
[----:B------:R-:W-:Y:S01]  /*49f0*/  @!P3 IMAD.IADD R4, R4, 0x1, -R22 ;  /* 0x000000010404b824 */ /* 0x000fe200078e0a16 */
[----:B------:R-:W-:Y:S01]  /*4a00*/  ISETP.GE.AND P3, PT, R0, RZ, PT ;  /* 0x000000ff0000720c */ /* 0x000fe20003f66270 */
[----:B------:R-:W-:-:S02]  /*4a10*/  IMAD R0, R22, R17, R16 ;  /* 0x0000001116007224 */ /* 0x000fc400078e0210 */
[----:B------:R-:W-:Y:S02]  /*4a20*/  IMAD.MOV R15, RZ, RZ, -R15 ;  /* 0x000000ffff0f7224 */ /* 0x000fe400078e0a0f */
[----:B------:R-:W-:Y:S01]  /*4a30*/  @!P6 IMAD.IADD R6, R6, 0x1, -R22 ;  /* 0x000000010606e824 */ /* 0x000fe200078e0a16 */
[----:B------:R-:W-:Y:S01]  /*4a40*/  ISETP.GT.U32.AND P6, PT, R22, R4, PT ;  /* 0x000000041600720c */ /* 0x000fe20003fc4070 */
[----:B------:R-:W-:Y:S01]  /*4a50*/  IMAD.MOV.U32 R18, RZ, RZ, R13 ;  /* 0x000000ffff127224 */ /* 0x000fe200078e000d */
[----:B0-----:R-:W-:Y:S01]  /*4a60*/  IADD3 R11, R2, 0x178, RZ ;  /* 0x00000178020b7810 */ /* 0x001fe20007ffe0ff */
[----:B------:R-:W-:Y:S01]  /*4a70*/  @!P5 IMAD.MOV R5, RZ, RZ, -R5 ;  /* 0x000000ffff05d224 */ /* 0x000fe200078e0a05 */
[----:B------:R-:W-:Y:S01]  /*4a80*/  ISETP.GE.AND P5, PT, R7, RZ, PT ;  /* 0x000000ff0700720c */ /* 0x000fe20003fa6270 */
[----:B------:R-:W-:Y:S01]  /*4a90*/  @!P1 IMAD.MOV R18, RZ, RZ, -R18 ;  /* 0x000000ffff129224 */ /* 0x000fe200078e0a12 */
[C---:B------:R-:W-:Y:S01]  /*4aa0*/  ISETP.GT.U32.AND P1, PT, R22.reuse, R0, PT ;  /* 0x000000001600720c */ /* 0x040fe20003f24070 */
[----:B------:R-:W-:Y:S01]  /*4ab0*/  IMAD R7, R22, R15, R8 ;  /* 0x0000000f16077224 */ /* 0x000fe200078e0208 */
[----:B------:R-:W-:Y:S01]  /*4ac0*/  IADD3 R8, R2, 0x176, RZ ;  /* 0x0000017602087810 */ /* 0x000fe20007ffe0ff */
[----:B------:R-:W-:Y:S01]  /*4ad0*/  @!P2 IMAD.MOV R12, RZ, RZ, -R12 ;  /* 0x000000ffff0ca224 */ /* 0x000fe200078e0a0c */
[----:B------:R-:W-:Y:S01]  /*4ae0*/  ISETP.GT.U32.AND P2, PT, R22, R6, PT ;  /* 0x000000061600720c */ /* 0x000fe20003f44070 */
[--C-:B------:R-:W-:Y:S01]  /*4af0*/  @!P0 IMAD.IADD R9, R9, 0x1, -R22.reuse ;  /* 0x0000000109098824 */ /* 0x100fe200078e0a16 */
[----:B------:R-:W-:Y:S01]  /*4b00*/  ISETP.GE.AND P0, PT, R14, RZ, PT ;  /* 0x000000ff0e00720c */ /* 0x000fe20003f06270 */
[----:B------:R-:W-:Y:S01]  /*4b10*/  @!P6 IMAD.IADD R4, R4, 0x1, -R22 ;  /* 0x000000010404e824 */ /* 0x000fe200078e0a16 */
[----:B------:R-:W-:Y:S01]  /*4b20*/  IABS R14, R11 ;  /* 0x0000000b000e7213 */ /* 0x000fe20000000000 */
[----:B------:R-:W-:Y:S01]  /*4b30*/  STL [R1+0x2f8], R12 ;  /* 0x0002f80c01007387 */ /* 0x000fe20000100800 */
[----:B------:R-:W-:Y:S01]  /*4b40*/  ISETP.GT.U32.AND P6, PT, R22, R7, PT ;  /* 0x000000071600720c */ /* 0x000fe20003fc4070 */
[----:B------:R-:W-:Y:S01]  /*4b50*/  IMAD.MOV.U32 R13, RZ, RZ, R4 ;  /* 0x000000ffff0d7224 */ /* 0x000fe200078e0004 */
[----:B------:R-:W-:Y:S01]  /*4b60*/  IABS R16, R8 ;  /* 0x0000000800107213 */ /* 0x000fe20000000000 */
[----:B------:R-:W-:Y:S01]  /*4b70*/  STL [R1+0x2f4], R18 ;  /* 0x0002f41201007387 */ /* 0x000fe20000100800 */
[--C-:B------:R-:W-:Y:S01]  /*4b80*/  @!P1 IMAD.IADD R0, R0, 0x1, -R22.reuse ;  /* 0x0000000100009824 */ /* 0x100fe200078e0a16 */
[----:B------:R-:W-:Y:S01]  /*4b90*/  ISETP.GE.AND P1, PT, R8, RZ, PT ;  /* 0x000000ff0800720c */ /* 0x000fe20003f26270 */
[----:B------:R-:W-:Y:S01]  /*4ba0*/  @!P4 IMAD.MOV R9, RZ, RZ, -R9 ;  /* 0x000000ffff09c224 */ /* 0x000fe200078e0a09 */
[----:B------:R0:W-:Y:S01]  /*4bb0*/  STL [R1+0x2f0], R5 ;  /* 0x0002f00501007387 */ /* 0x0001e20000100800 */
[----:B------:R-:W-:Y:S01]  /*4bc0*/  @!P2 IMAD.IADD R6, R6, 0x1, -R22 ;  /* 0x000000010606a824 */ /* 0x000fe200078e0a16 */
[----:B------:R-:W-:Y:S01]  /*4bd0*/  IADD3 R8, R2, 0x172, RZ ;  /* 0x0000017202087810 */ /* 0x000fe20007ffe0ff */
[----:B------:R-:W-:Y:S01]  /*4be0*/  IMAD.HI.U32 R4, R3, R16, RZ ;  /* 0x0000001003047227 */ /* 0x000fe200078e00ff */
[----:B------:R1:W-:Y:S01]  /*4bf0*/  STL [R1+0x2ec], R9 ;  /* 0x0002ec0901007387 */ /* 0x0003e20000100800 */
[----:B------:R-:W-:-:S02]  /*4c00*/  ISETP.GE.AND P4, PT, R10, RZ, PT ;  /* 0x000000ff0a00720c */ /* 0x000fc40003f86270 */
[----:B------:R-:W-:Y:S01]  /*4c10*/  @!P6 IMAD.IADD R7, R7, 0x1, -R22 ;  /* 0x000000010707e824 */ /* 0x000fe200078e0a16 */
[----:B------:R-:W-:Y:S01]  /*4c20*/  ISETP.GT.U32.AND P6, PT, R22, R0, PT ;  /* 0x000000001600720c */ /* 0x000fe20003fc4070 */
[----:B------:R-:W-:Y:S01]  /*4c30*/  @!P3 IMAD.MOV R6, RZ, RZ, -R6 ;  /* 0x000000ffff06b224 */ /* 0x000fe200078e0a06 */
[----:B------:R-:W-:Y:S01]  /*4c40*/  IABS R15, R8 ;  /* 0x00000008000f7213 */ /* 0x000fe20000000000 */
[----:B0-----:R-:W-:Y:S01]  /*4c50*/  IMAD.HI.U32 R5, R3, R14, RZ ;  /* 0x0000000e03057227 */ /* 0x001fe200078e00ff */
[----:B------:R-:W-:Y:S02]  /*4c60*/  ISETP.GE.AND P2, PT, R11, RZ, PT ;  /* 0x000000ff0b00720c */ /* 0x000fe40003f46270 */
[C---:B-1----:R-:W-:Y:S01]  /*4c70*/  IADD3 R9, R2.reuse, 0x174, RZ ;  /* 0x0000017402097810 */ /* 0x042fe20007ffe0ff */
[----:B------:R-:W-:Y:S01]  /*4c80*/  IMAD.MOV R5, RZ, RZ, -R5 ;  /* 0x000000ffff057224 */ /* 0x000fe200078e0a05 */
[----:B------:R-:W-:Y:S01]  /*4c90*/  IADD3 R11, R2, 0x168, RZ ;  /* 0x00000168020b7810 */ /* 0x000fe20007ffe0ff */
[----:B------:R-:W-:Y:S01]  /*4ca0*/  @!P0 IMAD.MOV R13, RZ, RZ, -R13 ;  /* 0x000000ffff0d8224 */ /* 0x000fe200078e0a0d */
[C---:B------:R-:W-:Y:S01]  /*4cb0*/  ISETP.GT.U32.AND P0, PT, R22.reuse, R7, PT ;  /* 0x000000071600720c */ /* 0x040fe20003f04070 */
[----:B------:R-:W-:Y:S01]  /*4cc0*/  IMAD R17, R22, R5, R14 ;  /* 0x0000000516117224 */ /* 0x000fe200078e020e */
[----:B------:R-:W-:Y:S01]  /*4cd0*/  IABS R12, R9 ;  /* 0x00000009000c7213 */ /* 0x000fe20000000000 */
[----:B------:R-:W-:Y:S01]  /*4ce0*/  IMAD.MOV R4, RZ, RZ, -R4 ;  /* 0x000000ffff047224 */ /* 0x000fe200078e0a04 */
[----:B------:R-:W-:Y:S01]  /*4cf0*/  STL [R1+0x2e4], R13 ;  /* 0x0002e40d01007387 */ /* 0x000fe20000100800 */
[----:B------:R-:W-:Y:S01]  /*4d00*/  @!P6 IMAD.IADD R0, R0, 0x1, -R22 ;  /* 0x000000010000e824 */ /* 0x000fe200078e0a16 */
[C---:B------:R-:W-:Y:S01]  /*4d10*/  ISETP.GT.U32.AND P3, PT, R22.reuse, R17, PT ;  /* 0x000000111600720c */ /* 0x040fe20003f64070 */
[----:B------:R-:W-:Y:S01]  /*4d20*/  IMAD R16, R22, R4, R16 ;  /* 0x0000000416107224 */ /* 0x000fe200078e0210 */
[----:B------:R0:W-:Y:S01]  /*4d30*/  STL [R1+0x2e0], R6 ;  /* 0x0002e00601007387 */ /* 0x0001e20000100800 */
[----:B------:R-:W-:Y:S01]  /*4d40*/  IMAD.MOV.U32 R10, RZ, RZ, R0 ;  /* 0x000000ffff0a7224 */ /* 0x000fe200078e0000 */
[----:B------:R-:W-:Y:S01]  /*4d50*/  IADD3 R5, R2, 0x170, RZ ;  /* 0x0000017002057810 */ /* 0x000fe20007ffe0ff */
[----:B------:R-:W-:Y:S01]  /*4d60*/  IMAD.HI.U32 R4, R3, R12, RZ ;  /* 0x0000000c03047227 */ /* 0x000fe200078e00ff */
[----:B------:R-:W-:-:S02]  /*4d70*/  ISETP.GT.U32.AND P6, PT, R22, R16, PT ;  /* 0x000000101600720c */ /* 0x000fc40003fc4070 */
[----:B------:R-:W-:Y:S01]  /*4d80*/  IABS R14, R5 ;  /* 0x00000005000e7213 */ /* 0x000fe20000000000 */
[----:B------:R-:W-:Y:S01]  /*4d90*/  @!P0 IMAD.IADD R7, R7, 0x1, -R22 ;  /* 0x0000000107078824 */ /* 0x000fe200078e0a16 */
[----:B------:R-:W-:Y:S01]  /*4da0*/  ISETP.GE.AND P0, PT, R9, RZ, PT ;  /* 0x000000ff0900720c */ /* 0x000fe20003f06270 */
[----:B------:R-:W-:Y:S02]  /*4db0*/  @!P5 IMAD.MOV R10, RZ, RZ, -R10 ;  /* 0x000000ffff0ad224 */ /* 0x000fe400078e0a0a */
[----:B------:R-:W-:Y:S01]  /*4dc0*/  @!P3 IMAD.IADD R17, R17, 0x1, -R22 ;  /* 0x000000011111b824 */ /* 0x000fe200078e0a16 */
[----:B------:R-:W-:Y:S01]  /*4dd0*/  ISETP.GE.AND P3, PT, R8, RZ, PT ;  /* 0x000000ff0800720c */ /* 0x000fe20003f66270 */
[----:B0-----:R-:W-:Y:S01]  /*4de0*/  IMAD.HI.U32 R6, R3, R15, RZ ;  /* 0x0000000f03067227 */ /* 0x001fe200078e00ff */
[----:B------:R-:W-:Y:S01]  /*4df0*/  IADD3 R8, R2, 0x16e, RZ ;  /* 0x0000016e02087810 */ /* 0x000fe20007ffe0ff */
[----:B------:R0:W-:Y:S01]  /*4e00*/  STL [R1+0x2d8], R10 ;  /* 0x0002d80a01007387 */ /* 0x0001e20000100800 */
[----:B------:R-:W-:Y:S01]  /*4e10*/  ISETP.GT.U32.AND P5, PT, R22, R17, PT ;  /* 0x000000111600720c */ /* 0x000fe20003fa4070 */
[----:B------:R-:W-:-:S02]  /*4e20*/  IMAD.MOV R9, RZ, RZ, -R4 ;  /* 0x000000ffff097224 */ /* 0x000fc400078e0a04 */
[----:B------:R-:W-:Y:S02]  /*4e30*/  IMAD.MOV R6, RZ, RZ, -R6 ;  /* 0x000000ffff067224 */ /* 0x000fe400078e0a06 */
[----:B------:R-:W-:Y:S01]  /*4e40*/  IMAD R12, R22, R9, R12 ;  /* 0x00000009160c7224 */ /* 0x000fe200078e020c */
[----:B------:R-:W-:Y:S01]  /*4e50*/  IADD3 R9, R2, 0x16a, RZ ;  /* 0x0000016a02097810 */ /* 0x000fe20007ffe0ff */
[----:B------:R-:W-:Y:S02]  /*4e60*/  IMAD.MOV.U32 R0, RZ, RZ, R7 ;  /* 0x000000ffff007224 */ /* 0x000fe400078e0007 */
[----:B------:R-:W-:Y:S01]  /*4e70*/  IMAD R15, R22, R6, R15 ;  /* 0x00000006160f7224 */ /* 0x000fe200078e020f */
[----:B0-----:R-:W-:Y:S01]  /*4e80*/  IABS R10, R8 ;  /* 0x00000008000a7213 */ /* 0x001fe20000000000 */
[----:B------:R-:W-:Y:S01]  /*4e90*/  @!P6 IMAD.IADD R16, R16, 0x1, -R22 ;  /* 0x000000011010e824 */ /* 0x000fe200078e0a16 */
[----:B------:R-:W-:Y:S01]  /*4ea0*/  IABS R6, R11 ;  /* 0x0000000b00067213 */ /* 0x000fe20000000000 */
[----:B------:R-:W-:Y:S01]  /*4eb0*/  @!P4 IMAD.MOV R0, RZ, RZ, -R0 ;  /* 0x000000ffff00c224 */ /* 0x000fe200078e0a00 */
[C---:B------:R-:W-:Y:S01]  /*4ec0*/  ISETP.GT.U32.AND P4, PT, R22.reuse, R12, PT ;  /* 0x0000000c1600720c */ /* 0x040fe20003f84070 */
[----:B------:R-:W-:Y:S01]  /*4ed0*/  @!P5 IMAD.IADD R17, R17, 0x1, -R22 ;  /* 0x000000011111d824 */ /* 0x000fe200078e0a16 */
[C---:B------:R-:W-:Y:S01]  /*4ee0*/  ISETP.GT.U32.AND P6, PT, R22.reuse, R16, PT ;  /* 0x000000101600720c */ /* 0x040fe20003fc4070 */
[----:B------:R-:W-:Y:S01]  /*4ef0*/  IMAD.HI.U32 R4, R3, R14, RZ ;  /* 0x0000000e03047227 */ /* 0x000fe200078e00ff */
[----:B------:R-:W-:Y:S01]  /*4f00*/  ISETP.GT.U32.AND P5, PT, R22, R15, PT ;  /* 0x0000000f1600720c */ /* 0x000fe20003fa4070 */
[----:B------:R0:W-:Y:S01]  /*4f10*/  STL [R1+0x2dc], R0 ;  /* 0x0002dc0001007387 */ /* 0x0001e20000100800 */
[----:B------:R-:W-:Y:S01]  /*4f20*/  IABS R7, R9 ;  /* 0x0000000900077213 */ /* 0x000fe20000000000 */
[----:B------:R-:W-:-:S02]  /*4f30*/  IMAD.MOV R4, RZ, RZ, -R4 ;  /* 0x000000ffff047224 */ /* 0x000fc400078e0a04 */
[----:B------:R-:W-:-:S04]  /*4f40*/  IMAD.HI.U32 R13, R3, R10, RZ ;  /* 0x0000000a030d7227 */ /* 0x000fc800078e00ff */
[----:B------:R-:W-:Y:S01]  /*4f50*/  IMAD R14, R22, R4, R14 ;  /* 0x00000004160e7224 */ /* 0x000fe200078e020e */
[----:B------:R-:W-:Y:S01]  /*4f60*/  IADD3 R4, R2, 0x16c, RZ ;  /* 0x0000016c02047810 */ /* 0x000fe20007ffe0ff */
[--C-:B------:R-:W-:Y:S01]  /*4f70*/  @!P4 IMAD.IADD R12, R12, 0x1, -R22.reuse ;  /* 0x000000010c0cc824 */ /* 0x100fe200078e0a16 */
[----:B------:R-:W-:Y:S01]  /*4f80*/  ISETP.GE.AND P4, PT, R5, RZ, PT ;  /* 0x000000ff0500720c */ /* 0x000fe20003f86270 */
[--C-:B------:R-:W-:Y:S01]  /*4f90*/  @!P6 IMAD.IADD R16, R16, 0x1, -R22.reuse ;  /* 0x000000011010e824 */ /* 0x100fe200078e0a16 */
[C---:B------:R-:W-:Y:S01]  /*4fa0*/  ISETP.GT.U32.AND P6, PT, R22.reuse, R14, PT ;  /* 0x0000000e1600720c */ /* 0x040fe20003fc4070 */
[----:B------:R-:W-:Y:S01]  /*4fb0*/  @!P5 IMAD.IADD R15, R15, 0x1, -R22 ;  /* 0x000000010f0fd824 */ /* 0x000fe200078e0a16 */
[----:B------:R-:W-:Y:S01]  /*4fc0*/  ISETP.GT.U32.AND P5, PT, R22, R12, PT ;  /* 0x0000000c1600720c */ /* 0x000fe20003fa4070 */
[----:B------:R-:W-:Y:S01]  /*4fd0*/  IMAD.MOV R13, RZ, RZ, -R13 ;  /* 0x000000ffff0d7224 */ /* 0x000fe200078e0a0d */
[----:B0-----:R-:W-:Y:S01]  /*4fe0*/  IABS R0, R4 ;  /* 0x0000000400007213 */ /* 0x001fe20000000000 */
[----:B------:R-:W-:-:S02]  /*4ff0*/  IMAD.MOV.U32 R18, RZ, RZ, R16 ;  /* 0x000000ffff127224 */ /* 0x000fc400078e0010 */
[----:B------:R-:W-:Y:S02]  /*5000*/  IMAD R10, R22, R13, R10 ;  /* 0x0000000d160a7224 */ /* 0x000fe400078e020a */
[----:B------:R-:W-:-:S04]  /*5010*/  IMAD.HI.U32 R5, R3, R0, RZ ;  /* 0x0000000003057227 */ /* 0x000fc800078e00ff */
[--C-:B------:R-:W-:Y:S01]  /*5020*/  @!P6 IMAD.IADD R14, R14, 0x1, -R22.reuse ;  /* 0x000000010e0ee824 */ /* 0x100fe200078e0a16 */
[----:B------:R-:W-:Y:S01]  /*5030*/  ISETP.GT.U32.AND P6, PT, R22, R15, PT ;  /* 0x0000000f1600720c */ /* 0x000fe20003fc4070 */
[----:B------:R-:W-:Y:S01]  /*5040*/  @!P5 IMAD.IADD R12, R12, 0x1, -R22 ;  /* 0x000000010c0cd824 */ /* 0x000fe200078e0a16 */
[----:B------:R-:W-:Y:S01]  /*5050*/  ISETP.GT.U32.AND P5, PT, R22, R10, PT ;  /* 0x0000000a1600720c */ /* 0x000fe20003fa4070 */
[----:B------:R-:W-:Y:S02]  /*5060*/  IMAD.MOV R5, RZ, RZ, -R5 ;  /* 0x000000ffff057224 */ /* 0x000fe400078e0a05 */
[----:B------:R-:W-:Y:S01]  /*5070*/  IMAD.MOV.U32 R19, RZ, RZ, R17 ;  /* 0x000000ffff137224 */ /* 0x000fe200078e0011 */
[----:B------:R-:W-:Y:S01]  /*5080*/  IADD3 R17, R2, 0x15a, RZ ;  /* 0x0000015a02117810 */ /* 0x000fe20007ffe0ff */
[----:B------:R-:W-:Y:S01]  /*5090*/  @!P1 IMAD.MOV R18, RZ, RZ, -R18 ;  /* 0x000000ffff129224 */ /* 0x000fe200078e0a12 */
[----:B------:R-:W-:Y:S01]  /*50a0*/  ISETP.GE.AND P1, PT, R8, RZ, PT ;  /* 0x000000ff0800720c */ /* 0x000fe20003f26270 */
[----:B------:R-:W-:Y:S01]  /*50b0*/  IMAD R0, R22, R5, R0 ;  /* 0x0000000516007224 */ /* 0x000fe200078e0200 */
[----:B------:R-:W-:Y:S01]  /*50c0*/  IADD3 R5, R2, 0x166, RZ ;  /* 0x0000016602057810 */ /* 0x000fe20007ffe0ff */
[----:B------:R-:W-:-:S04]  /*50d0*/  IMAD.HI.U32 R8, R3, R6, RZ ;  /* 0x0000000603087227 */ /* 0x000fc800078e00ff */
[----:B------:R-:W-:Y:S01]  /*50e0*/  @!P2 IMAD.MOV R19, RZ, RZ, -R19 ;  /* 0x000000ffff13a224 */ /* 0x000fe200078e0a13 */
[C---:B------:R-:W-:Y:S01]  /*50f0*/  ISETP.GT.U32.AND P2, PT, R22.reuse, R14, PT ;  /* 0x0000000e1600720c */ /* 0x040fe20003f44070 */
[----:B------:R-:W-:Y:S02]  /*5100*/  IMAD.MOV R8, RZ, RZ, -R8 ;  /* 0x000000ffff087224 */ /* 0x000fe400078e0a08 */
[--C-:B------:R-:W-:Y:S01]  /*5110*/  @!P6 IMAD.IADD R15, R15, 0x1, -R22.reuse ;  /* 0x000000010f0fe824 */ /* 0x100fe200078e0a16 */
[----:B------:R-:W-:Y:S01]  /*5120*/  ISETP.GT.U32.AND P6, PT, R22, R0, PT ;  /* 0x000000001600720c */ /* 0x000fe20003fc4070 */
[----:B------:R-:W-:Y:S01]  /*5130*/  @!P5 IMAD.IADD R10, R10, 0x1, -R22 ;  /* 0x000000010a0ad824 */ /* 0x000fe200078e0a16 */
[----:B------:R-:W-:Y:S01]  /*5140*/  STL [R1+0x264], R19 ;  /* 0x0002641301007387 */ /* 0x000fe20000100800 */
[----:B------:R-:W-:Y:S02]  /*5150*/  IMAD.MOV.U32 R16, RZ, RZ, R12 ;  /* 0x000000ffff107224 */ /* 0x000fe400078e000c */
[----:B------:R-:W-:Y:S01]  /*5160*/  IMAD.HI.U32 R13, R3, R7, RZ ;  /* 0x00000007030d7227 */ /* 0x000fe200078e00ff */
[----:B------:R-:W-:Y:S03]  /*5170*/  STL [R1+0x2a8], R18 ;  /* 0x0002a81201007387 */ /* 0x000fe60000100800 */
[----:B------:R-:W-:Y:S01]  /*5180*/  IMAD R6, R22, R8, R6 ;  /* 0x0000000816067224 */ /* 0x000fe200078e0206 */
[----:B------:R-:W-:Y:S01]  /*5190*/  IADD3 R8, R2, 0x164, RZ ;  /* 0x0000016402087810 */ /* 0x000fe20007ffe0ff */
[----:B------:R-:W-:Y:S01]  /*51a0*/  @!P0 IMAD.MOV R16, RZ, RZ, -R16 ;  /* 0x000000ffff108224 */ /* 0x000fe200078e0a10 */
[----:B------:R-:W-:Y:S01]  /*51b0*/  ISETP.GT.U32.AND P0, PT, R22, R10, PT ;  /* 0x0000000a1600720c */ /* 0x000fe20003f04070 */
[----:B------:R-:W-:-:S02]  /*51c0*/  IMAD.MOV R13, RZ, RZ, -R13 ;  /* 0x000000ffff0d7224 */ /* 0x000fc400078e0a0d */
[----:B------:R-:W-:Y:S01]  /*51d0*/  @!P3 IMAD.MOV R15, RZ, RZ, -R15 ;  /* 0x000000ffff0fb224 */ /* 0x000fe200078e0a0f */
[----:B------:R-:W-:Y:S01]  /*51e0*/  ISETP.GT.U32.AND P3, PT, R22, R6, PT ;  /* 0x000000061600720c */ /* 0x000fe20003f64070 */
[--C-:B------:R-:W-:Y:S01]  /*51f0*/  @!P2 IMAD.IADD R14, R14, 0x1, -R22.reuse ;  /* 0x000000010e0ea824 */ /* 0x100fe200078e0a16 */
[----:B------:R-:W-:Y:S01]  /*5200*/  ISETP.GE.AND P2, PT, R4, RZ, PT ;  /* 0x000000ff0400720c */ /* 0x000fe20003f46270 */
[----:B------:R-:W-:Y:S01]  /*5210*/  IMAD R7, R22, R13, R7 ;  /* 0x0000000d16077224 */ /* 0x000fe200078e0207 */
[----:B------:R-:W-:Y:S01]  /*5220*/  IABS R4, R5 ;  /* 0x0000000500047213 */ /* 0x000fe20000000000 */
[----:B------:R-:W-:Y:S01]  /*5230*/  @!P6 IMAD.IADD R0, R0, 0x1, -R22 ;  /* 0x000000010000e824 */ /* 0x000fe200078e0a16 */
[----:B------:R-:W-:Y:S01]  /*5240*/  IABS R13, R8 ;  /* 0x00000008000d7213 */ /* 0x000fe20000000000 */
[----:B------:R-:W-:Y:S01]  /*5250*/  @!P4 IMAD.MOV R14, RZ, RZ, -R14 ;  /* 0x000000ffff0ec224 */ /* 0x000fe200078e0a0e */
[----:B------:R-:W-:Y:S01]  /*5260*/  ISETP.GT.U32.AND P5, PT, R22, R7, PT ;  /* 0x000000071600720c */ /* 0x000fe20003fa4070 */
[--C-:B------:R-:W-:Y:S01]  /*5270*/  @!P0 IMAD.IADD R10, R10, 0x1, -R22.reuse ;  /* 0x000000010a0a8824 */ /* 0x100fe200078e0a16 */
[----:B------:R-:W-:Y:S01]  /*5280*/  STL [R1+0x2d0], R16 ;  /* 0x0002d01001007387 */ /* 0x000fe20000100800 */
[----:B------:R-:W-:Y:S01]  /*5290*/  ISETP.GT.U32.AND P6, PT, R22, R0, PT ;  /* 0x000000001600720c */ /* 0x000fe20003fc4070 */
[----:B------:R-:W-:Y:S01]  /*52a0*/  IMAD.HI.U32 R12, R3, R4, RZ ;  /* 0x00000004030c7227 */ /* 0x000fe200078e00ff */
[----:B------:R-:W-:Y:S01]  /*52b0*/  ISETP.GE.AND P4, PT, R9, RZ, PT ;  /* 0x000000ff0900720c */ /* 0x000fe20003f86270 */
[----:B------:R-:W-:Y:S01]  /*52c0*/  STL [R1+0x2b0], R15 ;  /* 0x0002b00f01007387 */ /* 0x000fe20000100800 */
[----:B------:R-:W-:Y:S01]  /*52d0*/  ISETP.GE.AND P0, PT, R11, RZ, PT ;  /* 0x000000ff0b00720c */ /* 0x000fe20003f06270 */
[----:B------:R-:W-:Y:S01]  /*52e0*/  @!P3 IMAD.IADD R6, R6, 0x1, -R22 ;  /* 0x000000010606b824 */ /* 0x000fe200078e0a16 */
[----:B------:R-:W-:Y:S01]  /*52f0*/  ISETP.GE.AND P3, PT, R5, RZ, PT ;  /* 0x000000ff0500720c */ /* 0x000fe20003f66270 */
[----:B------:R0:W-:Y:S01]  /*5300*/  STL [R1+0x2b4], R14 ;  /* 0x0002b40e01007387 */ /* 0x0001e20000100800 */
[----:B------:R-:W-:-:S02]  /*5310*/  IMAD.MOV R12, RZ, RZ, -R12 ;  /* 0x000000ffff0c7224 */ /* 0x000fc400078e0a0c */
[----:B------:R-:W-:Y:S01]  /*5320*/  IMAD.MOV.U32 R9, RZ, RZ, R13 ;  /* 0x000000ffff097224 */ /* 0x000fe200078e000d */
[----:B------:R-:W-:Y:S01]  /*5330*/  IADD3 R13, R2, 0x162, RZ ;  /* 0x00000162020d7810 */ /* 0x000fe20007ffe0ff */
[----:B------:R-:W-:Y:S02]  /*5340*/  IMAD R4, R22, R12, R4 ;  /* 0x0000000c16047224 */ /* 0x000fe400078e0204 */
[----:B------:R-:W-:-:S04]  /*5350*/  IMAD.HI.U32 R11, R3, R9, RZ ;  /* 0x00000009030b7227 */ /* 0x000fc800078e00ff */
[----:B0-----:R-:W-:Y:S01]  /*5360*/  IMAD.MOV.U32 R14, RZ, RZ, R10 ;  /* 0x000000ffff0e7224 */ /* 0x001fe200078e000a */
[----:B------:R-:W-:Y:S01]  /*5370*/  IADD3 R10, R2, 0x160, RZ ;  /* 0x00000160020a7810 */ /* 0x000fe20007ffe0ff */
[----:B------:R-:W-:Y:S02]  /*5380*/  @!P5 IMAD.IADD R7, R7, 0x1, -R22 ;  /* 0x000000010707d824 */ /* 0x000fe400078e0a16 */
[----:B------:R-:W-:Y:S01]  /*5390*/  @!P1 IMAD.MOV R14, RZ, RZ, -R14 ;  /* 0x000000ffff0e9224 */ /* 0x000fe200078e0a0e */
[----:B------:R-:W-:Y:S01]  /*53a0*/  ISETP.GT.U32.AND P1, PT, R22, R6, PT ;  /* 0x000000061600720c */ /* 0x000fe20003f24070 */
[----:B------:R-:W-:Y:S01]  /*53b0*/  @!P6 IMAD.IADD R0, R0, 0x1, -R22 ;  /* 0x000000010000e824 */ /* 0x000fe200078e0a16 */
[C---:B------:R-:W-:Y:S01]  /*53c0*/  ISETP.GT.U32.AND P6, PT, R22.reuse, R4, PT ;  /* 0x000000041600720c */ /* 0x040fe20003fc4070 */
[----:B------:R-:W-:Y:S01]  /*53d0*/  IMAD.MOV R11, RZ, RZ, -R11 ;  /* 0x000000ffff0b7224 */ /* 0x000fe200078e0a0b */
[C---:B------:R-:W-:Y:S01]  /*53e0*/  ISETP.GT.U32.AND P5, PT, R22.reuse, R7, PT ;  /* 0x000000071600720c */ /* 0x040fe20003fa4070 */
[----:B------:R-:W-:Y:S01]  /*53f0*/  IMAD.MOV.U32 R12, RZ, RZ, R0 ;  /* 0x000000ffff0c7224 */ /* 0x000fe200078e0000 */
[----:B------:R-:W-:Y:S01]  /*5400*/  STL [R1+0x2b8], R14 ;  /* 0x0002b80e01007387 */ /* 0x000fe20000100800 */
[----:B------:R-:W-:Y:S01]  /*5410*/  IMAD R5, R22, R11, R9 ;  /* 0x0000000b16057224 */ /* 0x000fe200078e0209 */
[----:B------:R-:W-:Y:S01]  /*5420*/  IADD3 R0, R2, 0x15e, RZ ;  /* 0x0000015e02007810 */ /* 0x000fe20007ffe0ff */
[----:B------:R-:W-:Y:S01]  /*5430*/  @!P2 IMAD.MOV R12, RZ, RZ, -R12 ;  /* 0x000000ffff0ca224 */ /* 0x000fe200078e0a0c */
[----:B------:R-:W-:-:S02]  /*5440*/  ISETP.GE.AND P2, PT, R13, RZ, PT ;  /* 0x000000ff0d00720c */ /* 0x000fc40003f46270 */
[----:B------:R-:W-:Y:S01]  /*5450*/  IABS R13, R13 ;  /* 0x0000000d000d7213 */ /* 0x000fe20000000000 */
[--C-:B------:R-:W-:Y:S01]  /*5460*/  @!P1 IMAD.IADD R6, R6, 0x1, -R22.reuse ;  /* 0x0000000106069824 */ /* 0x100fe200078e0a16 */
[----:B------:R-:W-:Y:S01]  /*5470*/  ISETP.GT.U32.AND P1, PT, R22, R5, PT ;  /* 0x000000051600720c */ /* 0x000fe20003f24070 */
[--C-:B------:R-:W-:Y:S01]  /*5480*/  @!P6 IMAD.IADD R4, R4, 0x1, -R22.reuse ;  /* 0x000000010404e824 */ /* 0x100fe200078e0a16 */
[----:B------:R0:W-:Y:S01]  /*5490*/  STL [R1+0x2bc], R12 ;  /* 0x0002bc0c01007387 */ /* 0x0001e20000100800 */
[----:B------:R-:W-:Y:S01]  /*54a0*/  @!P5 IMAD.IADD R7, R7, 0x1, -R22 ;  /* 0x000000010707d824 */ /* 0x000fe200078e0a16 */
[----:B------:R-:W-:Y:S01]  /*54b0*/  ISETP.GE.AND P5, PT, R8, RZ, PT ;  /* 0x000000ff0800720c */ /* 0x000fe20003fa6270 */
[----:B------:R-:W-:Y:S01]  /*54c0*/  IMAD.MOV.U32 R8, RZ, RZ, R6 ;  /* 0x000000ffff087224 */ /* 0x000fe200078e0006 */
[----:B------:R-:W-:Y:S01]  /*54d0*/  ISETP.GT.U32.AND P6, PT, R22, R4, PT ;  /* 0x000000041600720c */ /* 0x000fe20003fc4070 */
[----:B------:R-:W-:Y:S01]  /*54e0*/  @!P4 IMAD.MOV R7, RZ, RZ, -R7 ;  /* 0x000000ffff07c224 */ /* 0x000fe200078e0a07 */
[----:B------:R-:W-:Y:S01]  /*54f0*/  ISETP.GE.AND P4, PT, R10, RZ, PT ;  /* 0x000000ff0a00720c */ /* 0x000fe20003f86270 */
[----:B------:R-:W-:Y:S01]  /*5500*/  @!P0 IMAD.MOV R8, RZ, RZ, -R8 ;  /* 0x000000ffff088224 */ /* 0x000fe200078e0a08 */
[----:B------:R-:W-:-:S02]  /*5510*/  ISETP.GE.AND P0, PT, R0, RZ, PT ;  /* 0x000000ff0000720c */ /* 0x000fc40003f06270 */
[----:B------:R-:W-:Y:S01]  /*5520*/  STL [R1+0x2c8], R7 ;  /* 0x0002c80701007387 */ /* 0x000fe20000100800 */
[--C-:B------:R-:W-:Y:S01]  /*5530*/  @!P1 IMAD.IADD R5, R5, 0x1, -R22.reuse ;  /* 0x0000000105059824 */ /* 0x100fe200078e0a16 */
[----:B------:R-:W-:Y:S02]  /*5540*/  IABS R0, R0 ;  /* 0x0000000000007213 */ /* 0x000fe40000000000 */
[----:B------:R1:W-:Y:S01]  /*5550*/  STL [R1+0x2cc], R8 ;  /* 0x0002cc0801007387 */ /* 0x0003e20000100800 */
[----:B------:R-:W-:Y:S02]  /*5560*/  IABS R10, R10 ;  /* 0x0000000a000a7213 */ /* 0x000fe40000000000 */
[----:B------:R-:W-:Y:S01]  /*5570*/  ISETP.GT.U32.AND P1, PT, R22, R5, PT ;  /* 0x000000051600720c */ /* 0x000fe20003f24070 */
[----:B------:R-:W-:Y:S01]  /*5580*/  @!P6 IMAD.IADD R4, R4, 0x1, -R22 ;  /* 0x000000010404e824 */ /* 0x000fe200078e0a16 */
[C---:B------:R-:W-:Y:S01]  /*5590*/  IADD3 R9, R2.reuse, 0x15c, RZ ;  /* 0x0000015c02097810 */ /* 0x040fe20007ffe0ff */
[----:B------:R-:W-:Y:S01]  /*55a0*/  IMAD.HI.U32 R6, R3, R0, RZ ;  /* 0x0000000003067227 */ /* 0x000fe200078e00ff */
[----:B0-----:R-:W-:-:S02]  /*55b0*/  IADD3 R12, R2, 0x158, RZ ;  /* 0x00000158020c7810 */ /* 0x001fc40007ffe0ff */
[----:B------:R-:W-:Y:S01]  /*55c0*/  ISETP.GE.AND P6, PT, R9, RZ, PT ;  /* 0x000000ff0900720c */ /* 0x000fe20003fc6270 */
[----:B-1----:R-:W-:Y:S01]  /*55d0*/  IMAD.HI.U32 R8, R3, R13, RZ ;  /* 0x0000000d03087227 */ /* 0x002fe200078e00ff */
[----:B------:R-:W-:Y:S02]  /*55e0*/  IABS R9, R9 ;  /* 0x0000000900097213 */ /* 0x000fe40000000000 */
[----:B------:R-:W-:Y:S01]  /*55f0*/  IABS R15, R12 ;  /* 0x0000000c000f7213 */ /* 0x000fe20000000000 */
[----:B------:R-:W-:Y:S02]  /*5600*/  IMAD.MOV R8, RZ, RZ, -R8 ;  /* 0x000000ffff087224 */ /* 0x000fe400078e0a08 */
[----:B------:R-:W-:Y:S02]  /*5610*/  IMAD.MOV.U32 R11, RZ, RZ, R4 ;  /* 0x000000ffff0b7224 */ /* 0x000fe400078e0004 */
[----:B------:R-:W-:Y:S02]  /*5620*/  IMAD R13, R22, R8, R13 ;  /* 0x00000008160d7224 */ /* 0x000fe400078e020d */
[----:B------:R-:W-:-:S02]  /*5630*/  IMAD.MOV R6, RZ, RZ, -R6 ;  /* 0x000000ffff067224 */ /* 0x000fc400078e0a06 */
[----:B------:R-:W-:Y:S01]  /*5640*/  @!P3 IMAD.MOV R11, RZ, RZ, -R11 ;  /* 0x000000ffff0bb224 */ /* 0x000fe200078e0a0b */
[C---:B------:R-:W-:Y:S01]  /*5650*/  ISETP.GT.U32.AND P3, PT, R22.reuse, R13, PT ;  /* 0x0000000d1600720c */ /* 0x040fe20003f64070 */
[----:B------:R-:W-:Y:S02]  /*5660*/  @!P1 IMAD.IADD R5, R5, 0x1, -R22 ;  /* 0x0000000105059824 */ /* 0x000fe400078e0a16 */
[----:B------:R-:W-:Y:S01]  /*5670*/  IMAD R0, R22, R6, R0 ;  /* 0x0000000616007224 */ /* 0x000fe200078e0200 */
[----:B------:R-:W-:Y:S01]  /*5680*/  STL [R1+0x2c0], R11 ;  /* 0x0002c00b01007387 */ /* 0x000fe20000100800 */
[----:B------:R-:W-:Y:S02]  /*5690*/  IMAD.MOV.U32 R8, RZ, RZ, R5 ;  /* 0x000000ffff087224 */ /* 0x000fe400078e0005 */
[----:B------:R-:W-:-:S04]  /*56a0*/  IMAD.HI.U32 R7, R3, R10, RZ ;  /* 0x0000000a03077227 */ /* 0x000fc800078e00ff */
[----:B------:R-:W-:Y:S01]  /*56b0*/  @!P5 IMAD.MOV R8, RZ, RZ, -R8 ;  /* 0x000000ffff08d224 */ /* 0x000fe200078e0a08 */
[C---:B------:R-:W-:Y:S01]  /*56c0*/  ISETP.GT.U32.AND P5, PT, R22.reuse, R0, PT ;  /* 0x000000001600720c */ /* 0x040fe20003fa4070 */
[----:B------:R-:W-:Y:S02]  /*56d0*/  IMAD.MOV R7, RZ, RZ, -R7 ;  /* 0x000000ffff077224 */ /* 0x000fe400078e0a07 */
[----:B------:R-:W-:Y:S01]  /*56e0*/  @!P3 IMAD.IADD R13, R13, 0x1, -R22 ;  /* 0x000000010d0db824 */ /* 0x000fe200078e0a16 */
[----:B------:R0:W-:Y:S01]  /*56f0*/  STL [R1+0x2c4], R8 ;  /* 0x0002c40801007387 */ /* 0x0001e20000100800 */
[----:B------:R-:W-:Y:S01]  /*5700*/  IMAD R10, R22, R7, R10 ;  /* 0x00000007160a7224 */ /* 0x000fe200078e020a */
[----:B------:R-:W-:Y:S01]  /*5710*/  IADD3 R7, R2, 0x154, RZ ;  /* 0x0000015402077810 */ /* 0x000fe20007ffe0ff */
[C---:B------:R-:W-:Y:S01]  /*5720*/  IMAD.HI.U32 R4, R3.reuse, R9, RZ ;  /* 0x0000000903047227 */ /* 0x040fe200078e00ff */
[C---:B------:R-:W-:Y:S02]  /*5730*/  ISETP.GT.U32.AND P3, PT, R22.reuse, R13, PT ;  /* 0x0000000d1600720c */ /* 0x040fe40003f64070 */
[----:B------:R-:W-:Y:S01]  /*5740*/  ISETP.GT.U32.AND P1, PT, R22, R10, PT ;  /* 0x0000000a1600720c */ /* 0x000fe20003f24070 */
[----:B------:R-:W-:Y:S01]  /*5750*/  IMAD.MOV R4, RZ, RZ, -R4 ;  /* 0x000000ffff047224 */ /* 0x000fe200078e0a04 */
[----:B------:R-:W-:Y:S01]  /*5760*/  IABS R14, R7 ;  /* 0x00000007000e7213 */ /* 0x000fe20000000000 */
[----:B------:R-:W-:Y:S01]  /*5770*/  @!P5 IMAD.IADD R0, R0, 0x1, -R22 ;  /* 0x000000010000d824 */ /* 0x000fe200078e0a16 */
[----:B0-----:R-:W-:Y:S01]  /*5780*/  IADD3 R8, R2, 0x156, RZ ;  /* 0x0000015602087810 */ /* 0x001fe20007ffe0ff */
[C---:B------:R-:W-:Y:S01]  /*5790*/  IMAD R9, R22.reuse, R4, R9 ;  /* 0x0000000416097224 */ /* 0x040fe200078e0209 */
[----:B------:R-:W-:Y:S01]  /*57a0*/  IABS R4, R17 ;  /* 0x0000001100047213 */ /* 0x000fe20000000000 */
[----:B------:R-:W-:Y:S01]  /*57b0*/  IMAD.HI.U32 R6, R3, R15, RZ ;  /* 0x0000000f03067227 */ /* 0x000fe200078e00ff */
[----:B------:R-:W-:-:S02]  /*57c0*/  ISETP.GT.U32.AND P5, PT, R22, R0, PT ;  /* 0x000000001600720c */ /* 0x000fc40003fa4070 */
[----:B------:R-:W-:Y:S01]  /*57d0*/  IABS R5, R8 ;  /* 0x0000000800057213 */ /* 0x000fe20000000000 */
[----:B------:R-:W-:Y:S02]  /*57e0*/  IMAD.MOV R6, RZ, RZ, -R6 ;  /* 0x000000ffff067224 */ /* 0x000fe400078e0a06 */
[--C-:B------:R-:W-:Y:S01]  /*57f0*/  @!P3 IMAD.IADD R13, R13, 0x1, -R22.reuse ;  /* 0x000000010d0db824 */ /* 0x100fe200078e0a16 */
[----:B------:R-:W-:Y:S01]  /*5800*/  ISETP.GT.U32.AND P3, PT, R22, R9, PT ;  /* 0x000000091600720c */ /* 0x000fe20003f64070 */
[----:B------:R-:W-:Y:S02]  /*5810*/  @!P1 IMAD.IADD R10, R10, 0x1, -R22 ;  /* 0x000000010a0a9824 */ /* 0x000fe400078e0a16 */
[----:B------:R-:W-:Y:S01]  /*5820*/  IMAD R15, R22, R6, R15 ;  /* 0x00000006160f7224 */ /* 0x000fe200078e020f */
[----:B------:R-:W-:Y:S01]  /*5830*/  IADD3 R6, R2, 0x152, RZ ;  /* 0x0000015202067810 */ /* 0x000fe20007ffe0ff */
[----:B------:R-:W-:Y:S01]  /*5840*/  IMAD.HI.U32 R11, R3, R4, RZ ;  /* 0x00000004030b7227 */ /* 0x000fe200078e00ff */
[----:B------:R-:W-:-:S03]  /*5850*/  ISETP.GT.U32.AND P1, PT, R22, R10, PT ;  /* 0x0000000a1600720c */ /* 0x000fc60003f24070 */
[--C-:B------:R-:W-:Y:S01]  /*5860*/  @!P5 IMAD.IADD R0, R0, 0x1, -R22.reuse ;  /* 0x000000010000d824 */ /* 0x100fe200078e0a16 */
[C---:B------:R-:W-:Y:S01]  /*5870*/  ISETP.GT.U32.AND P5, PT, R22.reuse, R15, PT ;  /* 0x0000000f1600720c */ /* 0x040fe20003fa4070 */
[----:B------:R-:W-:Y:S02]  /*5880*/  IMAD.MOV R11, RZ, RZ, -R11 ;  /* 0x000000ffff0b7224 */ /* 0x000fe400078e0a0b */
[----:B------:R-:W-:Y:S01]  /*5890*/  IMAD.MOV.U32 R18, RZ, RZ, R13 ;  /* 0x000000ffff127224 */ /* 0x000fe200078e000d */
[----:B------:R-:W-:Y:S01]  /*58a0*/  IABS R13, R6 ;  /* 0x00000006000d7213 */ /* 0x000fe20000000000 */
[----:B------:R-:W-:Y:S01]  /*58b0*/  @!P3 IMAD.IADD R9, R9, 0x1, -R22 ;  /* 0x000000010909b824 */ /* 0x000fe200078e0a16 */
[----:B------:R-:W-:Y:S01]  /*58c0*/  ISETP.GE.AND P3, PT, R17, RZ, PT ;  /* 0x000000ff1100720c */ /* 0x000fe20003f66270 */
[C---:B------:R-:W-:Y:S02]  /*58d0*/  IMAD R4, R22.reuse, R11, R4 ;  /* 0x0000000b16047224 */ /* 0x040fe400078e0204 */
[----:B------:R-:W-:Y:S01]  /*58e0*/  @!P2 IMAD.MOV R18, RZ, RZ, -R18 ;  /* 0x000000ffff12a224 */ /* 0x000fe200078e0a12 */
[----:B------:R-:W-:Y:S01]  /*58f0*/  ISETP.GT.U32.AND P2, PT, R22, R9, PT ;  /* 0x000000091600720c */ /* 0x000fe20003f44070 */
[--C-:B------:R-:W-:Y:S01]  /*5900*/  @!P1 IMAD.IADD R10, R10, 0x1, -R22.reuse ;  /* 0x000000010a0a9824 */ /* 0x100fe200078e0a16 */
[----:B------:R-:W-:Y:S01]  /*5910*/  ISETP.GT.U32.AND P1, PT, R22, R4, PT ;  /* 0x000000041600720c */ /* 0x000fe20003f24070 */
[----:B------:R-:W-:Y:S01]  /*5920*/  @!P5 IMAD.IADD R15, R15, 0x1, -R22 ;  /* 0x000000010f0fd824 */ /* 0x000fe200078e0a16 */
[----:B------:R0:W-:Y:S01]  /*5930*/  STL [R1+0x2ac], R18 ;  /* 0x0002ac1201007387 */ /* 0x0001e20000100800 */
[----:B------:R-:W-:-:S03]  /*5940*/  IMAD.HI.U32 R16, R3, R5, RZ ;  /* 0x0000000503107227 */ /* 0x000fc600078e00ff */
[----:B------:R-:W-:Y:S01]  /*5950*/  ISETP.GT.U32.AND P5, PT, R22, R15, PT ;  /* 0x0000000f1600720c */ /* 0x000fe20003fa4070 */
[----:B------:R-:W-:-:S04]  /*5960*/  IMAD.HI.U32 R11, R3, R14, RZ ;  /* 0x0000000e030b7227 */ /* 0x000fc800078e00ff */
[----:B------:R-:W-:Y:S02]  /*5970*/  IMAD.MOV R16, RZ, RZ, -R16 ;  /* 0x000000ffff107224 */ /* 0x000fe400078e0a10 */
[----:B0-----:R-:W-:Y:S02]  /*5980*/  IMAD.MOV.U32 R18, RZ, RZ, R10 ;  /* 0x000000ffff127224 */ /* 0x001fe400078e000a */
[----:B------:R-:W-:-:S04]  /*5990*/  IMAD.HI.U32 R10, R3, R13, RZ ;  /* 0x0000000d030a7227 */ /* 0x000fc800078e00ff */
[----:B------:R-:W-:Y:S02]  /*59a0*/  IMAD.MOV R11, RZ, RZ, -R11 ;  /* 0x000000ffff0b7224 */ /* 0x000fe400078e0a0b */
[C---:B------:R-:W-:Y:S02]  /*59b0*/  IMAD R5, R22.reuse, R16, R5 ;  /* 0x0000001016057224 */ /* 0x040fe400078e0205 */
[----:B------:R-:W-:Y:S02]  /*59c0*/  @!P2 IMAD.IADD R9, R9, 0x1, -R22 ;  /* 0x000000010909a824 */ /* 0x000fe400078e0a16 */
[----:B------:R-:W-:Y:S01]  /*59d0*/  IMAD.MOV R10, RZ, RZ, -R10 ;  /* 0x000000ffff0a7224 */ /* 0x000fe200078e0a0a */
[----:B------:R-:W-:Y:S01]  /*59e0*/  ISETP.GT.U32.AND P2, PT, R22, R5, PT ;  /* 0x000000051600720c */ /* 0x000fe20003f44070 */
[----:B------:R-:W-:Y:S01]  /*59f0*/  @!P1 IMAD.IADD R4, R4, 0x1, -R22 ;  /* 0x0000000104049824 */ /* 0x000fe200078e0a16 */
[----:B------:R-:W-:Y:S01]  /*5a00*/  ISETP.GE.AND P1, PT, R12, RZ, PT ;  /* 0x000000ff0c00720c */ /* 0x000fe20003f26270 */
[----:B------:R-:W-:-:S02]  /*5a10*/  IMAD R14, R22, R11, R14 ;  /* 0x0000000b160e7224 */ /* 0x000fc400078e020e */
[----:B------:R-:W-:Y:S02]  /*5a20*/  IMAD.MOV.U32 R11, RZ, RZ, R9 ;  /* 0x000000ffff0b7224 */ /* 0x000fe400078e0009 */
[C---:B------:R-:W-:Y:S02]  /*5a30*/  IMAD R13, R22.reuse, R10, R13 ;  /* 0x0000000a160d7224 */ /* 0x040fe400078e020d */
[----:B------:R-:W-:Y:S01]  /*5a40*/  @!P4 IMAD.MOV R18, RZ, RZ, -R18 ;  /* 0x000000ffff12c224 */ /* 0x000fe200078e0a12 */
[C---:B------:R-:W-:Y:S01]  /*5a50*/  ISETP.GT.U32.AND P4, PT, R22.reuse, R4, PT ;  /* 0x000000041600720c */ /* 0x040fe20003f84070 */
[----:B------:R-:W-:Y:S01]  /*5a60*/  @!P6 IMAD.MOV R11, RZ, RZ, -R11 ;  /* 0x000000ffff0be224 */ /* 0x000fe200078e0a0b */
[C---:B------:R-:W-:Y:S01]  /*5a70*/  ISETP.GT.U32.AND P6, PT, R22.reuse, R14, PT ;  /* 0x0000000e1600720c */ /* 0x040fe20003fc4070 */
[----:B------:R-:W-:Y:S01]  /*5a80*/  @!P5 IMAD.IADD R15, R15, 0x1, -R22 ;  /* 0x000000010f0fd824 */ /* 0x000fe200078e0a16 */
[----:B------:R-:W-:Y:S01]  /*5a90*/  ISETP.GT.U32.AND P5, PT, R22, R13, PT ;  /* 0x0000000d1600720c */ /* 0x000fe20003fa4070 */
[----:B------:R-:W-:Y:S01]  /*5aa0*/  @!P0 IMAD.MOV R0, RZ, RZ, -R0 ;  /* 0x000000ffff008224 */ /* 0x000fe200078e0a00 */
[----:B------:R-:W-:Y:S01]  /*5ab0*/  STL [R1+0x2a4], R18 ;  /* 0x0002a41201007387 */ /* 0x000fe20000100800 */
[----:B------:R-:W-:Y:S01]  /*5ac0*/  ISETP.GE.AND P0, PT, R8, RZ, PT ;  /* 0x000000ff0800720c */ /* 0x000fe20003f06270 */
[--C-:B------:R-:W-:Y:S01]  /*5ad0*/  @!P2 IMAD.IADD R5, R5, 0x1, -R22.reuse ;  /* 0x000000010505a824 */ /* 0x100fe200078e0a16 */
[----:B------:R-:W-:Y:S01]  /*5ae0*/  IADD3 R8, R2, 0x14e, RZ ;  /* 0x0000014e02087810 */ /* 0x000fe20007ffe0ff */
[----:B------:R0:W-:Y:S01]  /*5af0*/  STL [R1+0x2a0], R0 ;  /* 0x0002a00001007387 */ /* 0x0001e20000100800 */
[----:B------:R-:W-:Y:S01]  /*5b00*/  ISETP.GE.AND P2, PT, R6, RZ, PT ;  /* 0x000000ff0600720c */ /* 0x000fe20003f46270 */
[----:B------:R-:W-:Y:S01]  /*5b10*/  @!P1 IMAD.MOV R15, RZ, RZ, -R15 ;  /* 0x000000ffff0f9224 */ /* 0x000fe200078e0a0f */
[----:B------:R-:W-:Y:S01]  /*5b20*/  IABS R6, R8 ;  /* 0x0000000800067213 */ /* 0x000fe20000000000 */
[--C-:B------:R-:W-:Y:S01]  /*5b30*/  @!P4 IMAD.IADD R4, R4, 0x1, -R22.reuse ;  /* 0x000000010404c824 */ /* 0x100fe200078e0a16 */
[----:B------:R-:W-:Y:S01]  /*5b40*/  ISETP.GE.AND P4, PT, R7, RZ, PT ;  /* 0x000000ff0700720c */ /* 0x000fe20003f86270 */
[--C-:B------:R-:W-:Y:S01]  /*5b50*/  @!P6 IMAD.IADD R14, R14, 0x1, -R22.reuse ;  /* 0x000000010e0ee824 */ /* 0x100fe200078e0a16 */
[----:B------:R-:W-:Y:S01]  /*5b60*/  ISETP.GT.U32.AND P6, PT, R22, R5, PT ;  /* 0x000000051600720c */ /* 0x000fe20003fc4070 */
[----:B------:R-:W-:Y:S01]  /*5b70*/  @!P5 IMAD.IADD R13, R13, 0x1, -R22 ;  /* 0x000000010d0dd824 */ /* 0x000fe200078e0a16 */
[----:B------:R1:W-:Y:S01]  /*5b80*/  STL [R1+0x29c], R11 ;  /* 0x00029c0b01007387 */ /* 0x0003e20000100800 */
[----:B0-----:R-:W-:Y:S01]  /*5b90*/  IADD3 R0, R2, 0x150, RZ ;  /* 0x0000015002007810 */ /* 0x001fe20007ffe0ff */
[----:B------:R-:W-:-:S02]  /*5ba0*/  IMAD.MOV.U32 R10, RZ, RZ, R4 ;  /* 0x000000ffff0a7224 */ /* 0x000fc400078e0004 */
[----:B------:R-:W-:Y:S01]  /*5bb0*/  IMAD.MOV.U32 R4, RZ, RZ, R6 ;  /* 0x000000ffff047224 */ /* 0x000fe200078e0006 */
[----:B------:R-:W-:Y:S01]  /*5bc0*/  IABS R9, R0 ;  /* 0x0000000000097213 */ /* 0x000fe20000000000 */
[----:B------:R-:W-:Y:S01]  /*5bd0*/  @!P3 IMAD.MOV R10, RZ, RZ, -R10 ;  /* 0x000000ffff0ab224 */ /* 0x000fe200078e0a0a */
[C---:B------:R-:W-:Y:S01]  /*5be0*/  ISETP.GT.U32.AND P5, PT, R22.reuse, R13, PT ;  /* 0x0000000d1600720c */ /* 0x040fe20003fa4070 */
[C---:B------:R-:W-:Y:S01]  /*5bf0*/  IMAD.HI.U32 R6, R3.reuse, R4, RZ ;  /* 0x0000000403067227 */ /* 0x040fe200078e00ff */
[----:B------:R-:W-:Y:S02]  /*5c00*/  ISETP.GT.U32.AND P3, PT, R22, R14, PT ;  /* 0x0000000e1600720c */ /* 0x000fe40003f64070 */
[----:B-1----:R-:W-:Y:S01]  /*5c10*/  IADD3 R11, R2, 0x14c, RZ ;  /* 0x0000014c020b7810 */ /* 0x002fe20007ffe0ff */
[----:B------:R-:W-:Y:S01]  /*5c20*/  IMAD.HI.U32 R7, R3, R9, RZ ;  /* 0x0000000903077227 */ /* 0x000fe200078e00ff */
[----:B------:R0:W-:Y:S02]  /*5c30*/  STL [R1+0x278], R10 ;  /* 0x0002780a01007387 */ /* 0x0001e40000100800 */
[----:B------:R-:W-:Y:S01]  /*5c40*/  IABS R12, R11 ;  /* 0x0000000b000c7213 */ /* 0x000fe20000000000 */
[----:B------:R-:W-:Y:S01]  /*5c50*/  IMAD.MOV R7, RZ, RZ, -R7 ;  /* 0x000000ffff077224 */ /* 0x000fe200078e0a07 */
[----:B------:R1:W-:Y:S01]  /*5c60*/  STL [R1+0x27c], R15 ;  /* 0x00027c0f01007387 */ /* 0x0003e20000100800 */
[----:B------:R-:W-:-:S02]  /*5c70*/  IMAD.MOV R6, RZ, RZ, -R6 ;  /* 0x000000ffff067224 */ /* 0x000fc400078e0a06 */
[----:B------:R-:W-:Y:S02]  /*5c80*/  IMAD R9, R22, R7, R9 ;  /* 0x0000000716097224 */ /* 0x000fe400078e0209 */
[----:B------:R-:W-:Y:S01]  /*5c90*/  @!P6 IMAD.IADD R5, R5, 0x1, -R22 ;  /* 0x000000010505e824 */ /* 0x000fe200078e0a16 */
[----:B0-----:R-:W-:Y:S01]  /*5ca0*/  IADD3 R10, R2, 0x14a, RZ ;  /* 0x0000014a020a7810 */ /* 0x001fe20007ffe0ff */
[C---:B------:R-:W-:Y:S01]  /*5cb0*/  IMAD R4, R22.reuse, R6, R4 ;  /* 0x0000000616047224 */ /* 0x040fe200078e0204 */
[C---:B------:R-:W-:Y:S01]  /*5cc0*/  ISETP.GT.U32.AND P6, PT, R22.reuse, R9, PT ;  /* 0x000000091600720c */ /* 0x040fe20003fc4070 */
[----:B------:R-:W-:Y:S01]  /*5cd0*/  @!P5 IMAD.IADD R13, R13, 0x1, -R22 ;  /* 0x000000010d0dd824 */ /* 0x000fe200078e0a16 */
[----:B------:R-:W-:Y:S01]  /*5ce0*/  IABS R17, R10 ;  /* 0x0000000a00117213 */ /* 0x000fe20000000000 */
[----:B------:R-:W-:Y:S01]  /*5cf0*/  IMAD.HI.U32 R6, R3, R12, RZ ;  /* 0x0000000c03067227 */ /* 0x000fe200078e00ff */
[----:B------:R-:W-:-:S03]  /*5d00*/  ISETP.GT.U32.AND P5, PT, R22, R4, PT ;  /* 0x000000041600720c */ /* 0x000fc60003fa4070 */
[----:B------:R-:W-:Y:S01]  /*5d10*/  @!P3 IMAD.IADD R14, R14, 0x1, -R22 ;  /* 0x000000010e0eb824 */ /* 0x000fe200078e0a16 */
[----:B------:R-:W-:Y:S01]  /*5d20*/  ISETP.GE.AND P3, PT, R0, RZ, PT ;  /* 0x000000ff0000720c */ /* 0x000fe20003f66270 */
[----:B------:R-:W-:Y:S01]  /*5d30*/  IMAD.HI.U32 R7, R3, R17, RZ ;  /* 0x0000001103077227 */ /* 0x000fe200078e00ff */
[----:B------:R-:W-:-:S03]  /*5d40*/  IADD3 R0, R2, 0x148, RZ ;  /* 0x0000014802007810 */ /* 0x000fc60007ffe0ff */
[----:B------:R-:W-:Y:S01]  /*5d50*/  @!P6 IMAD.IADD R9, R9, 0x1, -R22 ;  /* 0x000000010909e824 */ /* 0x000fe200078e0a16 */
[----:B------:R-:W-:Y:S01]  /*5d60*/  ISETP.GE.AND P6, PT, R8, RZ, PT ;  /* 0x000000ff0800720c */ /* 0x000fe20003fc6270 */
[----:B------:R-:W-:Y:S01]  /*5d70*/  IMAD.MOV R6, RZ, RZ, -R6 ;  /* 0x000000ffff067224 */ /* 0x000fe200078e0a06 */
[----:B------:R-:W-:Y:S01]  /*5d80*/  IADD3 R8, R2, 0x146, RZ ;  /* 0x0000014602087810 */ /* 0x000fe20007ffe0ff */
[----:B------:R-:W-:Y:S01]  /*5d90*/  @!P5 IMAD.IADD R4, R4, 0x1, -R22 ;  /* 0x000000010404d824 */ /* 0x000fe200078e0a16 */
[C---:B------:R-:W-:Y:S01]  /*5da0*/  ISETP.GT.U32.AND P5, PT, R22.reuse, R9, PT ;  /* 0x000000091600720c */ /* 0x040fe20003fa4070 */
[----:B------:R-:W-:Y:S02]  /*5db0*/  IMAD.MOV R7, RZ, RZ, -R7 ;  /* 0x000000ffff077224 */ /* 0x000fe400078e0a07 */
[C---:B------:R-:W-:Y:S01]  /*5dc0*/  IMAD R12, R22.reuse, R6, R12 ;  /* 0x00000006160c7224 */ /* 0x040fe200078e020c */
[----:B------:R-:W-:Y:S01]  /*5dd0*/  IABS R6, R0 ;  /* 0x0000000000067213 */ /* 0x000fe20000000000 */
[----:B------:R-:W-:Y:S01]  /*5de0*/  IMAD.MOV.U32 R16, RZ, RZ, R5 ;  /* 0x000000ffff107224 */ /* 0x000fe200078e0005 */
[C---:B------:R-:W-:Y:S01]  /*5df0*/  ISETP.GT.U32.AND P1, PT, R22.reuse, R4, PT ;  /* 0x000000041600720c */ /* 0x040fe20003f24070 */
[----:B------:R-:W-:Y:S01]  /*5e00*/  IMAD R17, R22, R7, R17 ;  /* 0x0000000716117224 */ /* 0x000fe200078e0211 */
[----:B------:R-:W-:Y:S01]  /*5e10*/  IABS R7, R8 ;  /* 0x0000000800077213 */ /* 0x000fe20000000000 */
[----:B-1----:R-:W-:-:S02]  /*5e20*/  IMAD.MOV.U32 R15, RZ, RZ, R13 ;  /* 0x000000ffff0f7224 */ /* 0x002fc400078e000d */
[----:B------:R-:W-:-:S04]  /*5e30*/  IMAD.HI.U32 R5, R3, R6, RZ ;  /* 0x0000000603057227 */ /* 0x000fc800078e00ff */
[----:B------:R-:W-:Y:S01]  /*5e40*/  @!P0 IMAD.MOV R16, RZ, RZ, -R16 ;  /* 0x000000ffff108224 */ /* 0x000fe200078e0a10 */
[C---:B------:R-:W-:Y:S01]  /*5e50*/  ISETP.GT.U32.AND P0, PT, R22.reuse, R12, PT ;  /* 0x0000000c1600720c */ /* 0x040fe20003f04070 */
[----:B------:R-:W-:Y:S01]  /*5e60*/  @!P4 IMAD.MOV R14, RZ, RZ, -R14 ;  /* 0x000000ffff0ec224 */ /* 0x000fe200078e0a0e */
[----:B------:R-:W-:Y:S01]  /*5e70*/  ISETP.GT.U32.AND P4, PT, R22, R17, PT ;  /* 0x000000111600720c */ /* 0x000fe20003f84070 */
[----:B------:R-:W-:Y:S01]  /*5e80*/  @!P2 IMAD.MOV R15, RZ, RZ, -R15 ;  /* 0x000000ffff0fa224 */ /* 0x000fe200078e0a0f */
[----:B------:R-:W-:Y:S01]  /*5e90*/  STL [R1+0x298], R16 ;  /* 0x0002981001007387 */ /* 0x000fe20000100800 */
[----:B------:R-:W-:Y:S01]  /*5ea0*/  IMAD.HI.U32 R13, R3, R7, RZ ;  /* 0x00000007030d7227 */ /* 0x000fe200078e00ff */
[----:B------:R-:W-:Y:S02]  /*5eb0*/  ISETP.GE.AND P2, PT, R11, RZ, PT ;  /* 0x000000ff0b00720c */ /* 0x000fe40003f46270 */
[----:B------:R0:W-:Y:S01]  /*5ec0*/  STL [R1+0x284], R14 ;  /* 0x0002840e01007387 */ /* 0x0001e20000100800 */
[----:B------:R-:W-:Y:S01]  /*5ed0*/  @!P5 IMAD.IADD R9, R9, 0x1, -R22 ;  /* 0x000000010909d824 */ /* 0x000fe200078e0a16 */
[----:B------:R-:W-:Y:S01]  /*5ee0*/  ISETP.GE.AND P5, PT, R10, RZ, PT ;  /* 0x000000ff0a00720c */ /* 0x000fe20003fa6270 */
[----:B------:R-:W-:Y:S01]  /*5ef0*/  IMAD.MOV R5, RZ, RZ, -R5 ;  /* 0x000000ffff057224 */ /* 0x000fe200078e0a05 */
[----:B------:R1:W-:Y:S01]  /*5f00*/  STL [R1+0x294], R15 ;  /* 0x0002940f01007387 */ /* 0x0003e20000100800 */
[----:B------:R-:W-:-:S02]  /*5f10*/  IMAD.MOV R13, RZ, RZ, -R13 ;  /* 0x000000ffff0d7224 */ /* 0x000fc400078e0a0d */
[----:B------:R-:W-:Y:S01]  /*5f20*/  @!P1 IMAD.IADD R4, R4, 0x1, -R22 ;  /* 0x0000000104049824 */ /* 0x000fe200078e0a16 */
[----:B------:R-:W-:Y:S01]  /*5f30*/  ISETP.GE.AND P1, PT, R0, RZ, PT ;  /* 0x000000ff0000720c */ /* 0x000fe20003f26270 */
[----:B------:R-:W-:Y:S01]  /*5f40*/  IMAD R6, R22, R5, R6 ;  /* 0x0000000516067224 */ /* 0x000fe200078e0206 */
[----:B------:R-:W-:Y:S01]  /*5f50*/  IADD3 R0, R2, 0x144, RZ ;  /* 0x0000014402007810 */ /* 0x000fe20007ffe0ff */
[----:B------:R-:W-:Y:S01]  /*5f60*/  IMAD R7, R22, R13, R7 ;  /* 0x0000000d16077224 */ /* 0x000fe200078e0207 */
[----:B------:R-:W-:Y:S01]  /*5f70*/  IADD3 R5, R2, 0x142, RZ ;  /* 0x0000014202057810 */ /* 0x000fe20007ffe0ff */
[----:B0-----:R-:W-:Y:S02]  /*5f80*/  IMAD.MOV.U32 R14, RZ, RZ, R4 ;  /* 0x000000ffff0e7224 */ /* 0x001fe400078e0004 */
[----:B-1----:R-:W-:Y:S01]  /*5f90*/  IMAD.MOV.U32 R15, RZ, RZ, R9 ;  /* 0x000000ffff0f7224 */ /* 0x002fe200078e0009 */
[----:B------:R-:W-:Y:S01]  /*5fa0*/  IABS R9, R0 ;  /* 0x0000000000097213 */ /* 0x000fe20000000000 */
[----:B------:R-:W-:Y:S01]  /*5fb0*/  @!P4 IMAD.IADD R17, R17, 0x1, -R22 ;  /* 0x000000011111c824 */ /* 0x000fe200078e0a16 */
[----:B------:R-:W-:Y:S01]  /*5fc0*/  IABS R4, R5 ;  /* 0x0000000500047213 */ /* 0x000fe20000000000 */
[----:B------:R-:W-:Y:S01]  /*5fd0*/  @!P3 IMAD.MOV R15, RZ, RZ, -R15 ;  /* 0x000000ffff0fb224 */ /* 0x000fe200078e0a0f */
[C---:B------:R-:W-:Y:S01]  /*5fe0*/  ISETP.GT.U32.AND P3, PT, R22.reuse, R6, PT ;  /* 0x000000061600720c */ /* 0x040fe20003f64070 */
[----:B------:R-:W-:Y:S01]  /*5ff0*/  @!P6 IMAD.MOV R14, RZ, RZ, -R14 ;  /* 0x000000ffff0ee224 */ /* 0x000fe200078e0a0e */
[----:B------:R-:W-:Y:S01]  /*6000*/  ISETP.GT.U32.AND P6, PT, R22, R7, PT ;  /* 0x000000071600720c */ /* 0x000fe20003fc4070 */
[----:B------:R-:W-:Y:S01]  /*6010*/  @!P0 IMAD.IADD R12, R12, 0x1, -R22 ;  /* 0x000000010c0c8824 */ /* 0x000fe200078e0a16 */
[C---:B------:R-:W-:Y:S01]  /*6020*/  ISETP.GT.U32.AND P4, PT, R22.reuse, R17, PT ;  /* 0x000000111600720c */ /* 0x040fe20003f84070 */
[----:B------:R-:W-:Y:S01]  /*6030*/  IMAD.HI.U32 R10, R3, R9, RZ ;  /* 0x00000009030a7227 */ /* 0x000fe200078e00ff */
[----:B------:R-:W-:Y:S02]  /*6040*/  STL [R1+0x288], R15 ;  /* 0x0002880f01007387 */ /* 0x000fe40000100800 */
[----:B------:R-:W-:Y:S01]  /*6050*/  ISETP.GT.U32.AND P0, PT, R22, R12, PT ;  /* 0x0000000c1600720c */ /* 0x000fe20003f04070 */
[----:B------:R-:W-:Y:S01]  /*6060*/  IMAD.MOV R10, RZ, RZ, -R10 ;  /* 0x000000ffff0a7224 */ /* 0x000fe200078e0a0a */
[----:B------:R0:W-:Y:S03]  /*6070*/  STL [R1+0x290], R14 ;  /* 0x0002900e01007387 */ /* 0x0001e60000100800 */
[----:B------:R-:W-:-:S02]  /*6080*/  @!P3 IMAD.IADD R6, R6, 0x1, -R22 ;  /* 0x000000010606b824 */ /* 0x000fc400078e0a16 */
[--C-:B------:R-:W-:Y:S02]  /*6090*/  @!P6 IMAD.IADD R7, R7, 0x1, -R22.reuse ;  /* 0x000000010707e824 */ /* 0x100fe400078e0a16 */
[----:B------:R-:W-:Y:S01]  /*60a0*/  @!P4 IMAD.IADD R17, R17, 0x1, -R22 ;  /* 0x000000011111c824 */ /* 0x000fe200078e0a16 */
[C---:B------:R-:W-:Y:S01]  /*60b0*/  ISETP.GT.U32.AND P3, PT, R22.reuse, R6, PT ;  /* 0x000000061600720c */ /* 0x040fe20003f64070 */
[----:B------:R-:W-:Y:S01]  /*60c0*/  IMAD R9, R22, R10, R9 ;  /* 0x0000000a16097224 */ /* 0x000fe200078e0209 */
[----:B------:R-:W-:Y:S01]  /*60d0*/  ISETP.GE.AND P4, PT, R0, RZ, PT ;  /* 0x000000ff0000720c */ /* 0x000fe20003f86270 */
[----:B------:R-:W-:Y:S01]  /*60e0*/  IMAD.HI.U32 R0, R3, R4, RZ ;  /* 0x0000000403007227 */ /* 0x000fe200078e00ff */
[----:B------:R-:W-:Y:S02]  /*60f0*/  ISETP.GT.U32.AND P6, PT, R22, R7, PT ;  /* 0x000000071600720c */ /* 0x000fe40003fc4070 */
[----:B------:R-:W-:Y:S01]  /*6100*/  IADD3 R10, R2, 0x13e, RZ ;  /* 0x0000013e020a7810 */ /* 0x000fe20007ffe0ff */
[----:B------:R-:W-:-:S02]  /*6110*/  IMAD.MOV R0, RZ, RZ, -R0 ;  /* 0x000000ffff007224 */ /* 0x000fc400078e0a00 */
[----:B------:R-:W-:Y:S01]  /*6120*/  @!P0 IMAD.IADD R12, R12, 0x1, -R22 ;  /* 0x000000010c0c8824 */ /* 0x000fe200078e0a16 */
[----:B------:R-:W-:Y:S01]  /*6130*/  ISETP.GE.AND P0, PT, R8, RZ, PT ;  /* 0x000000ff0800720c */ /* 0x000fe20003f06270 */
[----:B------:R-:W-:Y:S01]  /*6140*/  IMAD R4, R22, R0, R4 ;  /* 0x0000000016047224 */ /* 0x000fe200078e0204 */
[----:B------:R-:W-:Y:S01]  /*6150*/  IADD3 R8, R2, 0x140, RZ ;  /* 0x0000014002087810 */ /* 0x000fe20007ffe0ff */
[----:B------:R-:W-:Y:S01]  /*6160*/  @!P3 IMAD.IADD R6, R6, 0x1, -R22 ;  /* 0x000000010606b824 */ /* 0x000fe200078e0a16 */
[C---:B------:R-:W-:Y:S01]  /*6170*/  ISETP.GT.U32.AND P3, PT, R22.reuse, R9, PT ;  /* 0x000000091600720c */ /* 0x040fe20003f64070 */
[----:B------:R-:W-:Y:S01]  /*6180*/  IMAD.MOV.U32 R13, RZ, RZ, R12 ;  /* 0x000000ffff0d7224 */ /* 0x000fe200078e000c */
[----:B------:R-:W-:Y:S01]  /*6190*/  IABS R11, R8 ;  /* 0x00000008000b7213 */ /* 0x000fe20000000000 */
[----:B------:R-:W-:Y:S01]  /*61a0*/  @!P6 IMAD.IADD R7, R7, 0x1, -R22 ;  /* 0x000000010707e824 */ /* 0x000fe200078e0a16 */
[----:B------:R-:W-:Y:S01]  /*61b0*/  ISETP.GT.U32.AND P6, PT, R22, R4, PT ;  /* 0x000000041600720c */ /* 0x000fe20003fc4070 */
[----:B------:R-:W-:Y:S01]  /*61c0*/  @!P2 IMAD.MOV R13, RZ, RZ, -R13 ;  /* 0x000000ffff0da224 */ /* 0x000fe200078e0a0d */
[----:B0-----:R-:W-:Y:S01]  /*61d0*/  IABS R14, R10 ;  /* 0x0000000a000e7213 */ /* 0x001fe20000000000 */
[----:B------:R-:W-:Y:S01]  /*61e0*/  IMAD.HI.U32 R0, R3, R11, RZ ;  /* 0x0000000b03007227 */ /* 0x000fe200078e00ff */
[----:B------:R-:W-:-:S02]  /*61f0*/  ISETP.GE.AND P2, PT, R5, RZ, PT ;  /* 0x000000ff0500720c */ /* 0x000fc40003f46270 */
[C---:B------:R-:W-:Y:S01]  /*6200*/  IADD3 R12, R2.reuse, 0x13c, RZ ;  /* 0x0000013c020c7810 */ /* 0x040fe20007ffe0ff */
[----:B------:R-:W-:Y:S01]  /*6210*/  IMAD.MOV R0, RZ, RZ, -R0 ;  /* 0x000000ffff007224 */ /* 0x000fe200078e0a00 */
[----:B------:R-:W-:Y:S01]  /*6220*/  IADD3 R5, R2, 0x13a, RZ ;  /* 0x0000013a02057810 */ /* 0x000fe20007ffe0ff */
[--C-:B------:R-:W-:Y:S01]  /*6230*/  @!P3 IMAD.IADD R9, R9, 0x1, -R22.reuse ;  /* 0x000000010909b824 */ /* 0x100fe200078e0a16 */
[----:B------:R0:W-:Y:S01]  /*6240*/  STL [R1+0x28c], R13 ;  /* 0x00028c0d01007387 */ /* 0x0001e20000100800 */
[----:B------:R-:W-:Y:S01]  /*6250*/  IMAD R11, R22, R0, R11 ;  /* 0x00000000160b7224 */ /* 0x000fe200078e020b */
[----:B------:R-:W-:Y:S01]  /*6260*/  IABS R16, R12 ;  /* 0x0000000c00107213 */ /* 0x000fe20000000000 */
[----:B------:R-:W-:Y:S01]  /*6270*/  @!P6 IMAD.IADD R4, R4, 0x1, -R22 ;  /* 0x000000010404e824 */ /* 0x000fe200078e0a16 */
[C---:B------:R-:W-:Y:S01]  /*6280*/  ISETP.GT.U32.AND P6, PT, R22.reuse, R9, PT ;  /* 0x000000091600720c */ /* 0x040fe20003fc4070 */
[----:B------:R-:W-:Y:S01]  /*6290*/  IMAD.HI.U32 R18, R3, R14, RZ ;  /* 0x0000000e03127227 */ /* 0x000fe200078e00ff */
[----:B------:R-:W-:-:S02]  /*62a0*/  ISETP.GT.U32.AND P3, PT, R22, R11, PT ;  /* 0x0000000b1600720c */ /* 0x000fc40003f64070 */
[----:B------:R-:W-:Y:S01]  /*62b0*/  IADD3 R0, R2, 0x138, RZ ;  /* 0x0000013802007810 */ /* 0x000fe20007ffe0ff */
[----:B------:R-:W-:Y:S01]  /*62c0*/  IMAD.MOV R18, RZ, RZ, -R18 ;  /* 0x000000ffff127224 */ /* 0x000fe200078e0a12 */
[----:B0-----:R-:W-:Y:S01]  /*62d0*/  IABS R13, R5 ;  /* 0x00000005000d7213 */ /* 0x001fe20000000000 */
[----:B------:R-:W-:Y:S01]  /*62e0*/  @!P5 IMAD.MOV R17, RZ, RZ, -R17 ;  /* 0x000000ffff11d224 */ /* 0x000fe200078e0a11 */
[----:B------:R-:W-:Y:S01]  /*62f0*/  ISETP.GE.AND P5, PT, R8, RZ, PT ;  /* 0x000000ff0800720c */ /* 0x000fe20003fa6270 */
[C---:B------:R-:W-:Y:S01]  /*6300*/  IMAD R8, R22.reuse, R18, R14 ;  /* 0x0000001216087224 */ /* 0x040fe200078e020e */
[----:B------:R-:W-:Y:S01]  /*6310*/  IABS R14, R0 ;  /* 0x00000000000e7213 */ /* 0x000fe20000000000 */
[----:B------:R-:W-:Y:S01]  /*6320*/  IMAD.HI.U32 R15, R3, R16, RZ ;  /* 0x00000010030f7227 */ /* 0x000fe200078e00ff */
[----:B------:R0:W-:Y:S03]  /*6330*/  STL [R1+0x280], R17 ;  /* 0x0002801101007387 */ /* 0x0001e60000100800 */
[--C-:B------:R-:W-:Y:S01]  /*6340*/  @!P6 IMAD.IADD R9, R9, 0x1, -R22.reuse ;  /* 0x000000010909e824 */ /* 0x100fe200078e0a16 */
[----:B------:R-:W-:Y:S01]  /*6350*/  ISETP.GT.U32.AND P6, PT, R22, R8, PT ;  /* 0x000000081600720c */ /* 0x000fe20003fc4070 */
[----:B------:R-:W-:-:S02]  /*6360*/  @!P3 IMAD.IADD R11, R11, 0x1, -R22 ;  /* 0x000000010b0bb824 */ /* 0x000fc400078e0a16 */
[----:B------:R-:W-:Y:S02]  /*6370*/  IMAD.MOV R15, RZ, RZ, -R15 ;  /* 0x000000ffff0f7224 */ /* 0x000fe400078e0a0f */
[----:B0-----:R-:W-:Y:S01]  /*6380*/  IMAD.MOV.U32 R17, RZ, RZ, R6 ;  /* 0x000000ffff117224 */ /* 0x001fe200078e0006 */
[----:B------:R-:W-:Y:S01]  /*6390*/  ISETP.GT.U32.AND P3, PT, R22, R11, PT ;  /* 0x0000000b1600720c */ /* 0x000fe20003f64070 */
[----:B------:R-:W-:-:S04]  /*63a0*/  IMAD.HI.U32 R6, R3, R13, RZ ;  /* 0x0000000d03067227 */ /* 0x000fc800078e00ff */
[----:B------:R-:W-:Y:S02]  /*63b0*/  IMAD.MOV R6, RZ, RZ, -R6 ;  /* 0x000000ffff067224 */ /* 0x000fe400078e0a06 */
[C---:B------:R-:W-:Y:S02]  /*63c0*/  IMAD R16, R22.reuse, R15, R16 ;  /* 0x0000000f16107224 */ /* 0x040fe400078e0210 */
[----:B------:R-:W-:Y:S01]  /*63d0*/  @!P1 IMAD.MOV R17, RZ, RZ, -R17 ;  /* 0x000000ffff119224 */ /* 0x000fe200078e0a11 */
[C---:B------:R-:W-:Y:S01]  /*63e0*/  ISETP.GT.U32.AND P1, PT, R22.reuse, R4, PT ;  /* 0x000000041600720c */ /* 0x040fe20003f24070 */
[----:B------:R-:W-:Y:S02]  /*63f0*/  IMAD.MOV.U32 R15, RZ, RZ, R9 ;  /* 0x000000ffff0f7224 */ /* 0x000fe400078e0009 */
[C---:B------:R-:W-:Y:S01]  /*6400*/  IMAD R13, R22.reuse, R6, R13 ;  /* 0x00000006160d7224 */ /* 0x040fe200078e020d */
[----:B------:R0:W-:Y:S01]  /*6410*/  STL [R1+0x274], R17 ;  /* 0x0002741101007387 */ /* 0x0001e20000100800 */
[----:B------:R-:W-:Y:S01]  /*6420*/  @!P4 IMAD.MOV R15, RZ, RZ, -R15 ;  /* 0x000000ffff0fc224 */ /* 0x000fe200078e0a0f */
[----:B------:R-:W-:Y:S01]  /*6430*/  ISETP.GT.U32.AND P4, PT, R22, R16, PT ;  /* 0x000000101600720c */ /* 0x000fe20003f84070 */
[--C-:B------:R-:W-:Y:S01]  /*6440*/  @!P6 IMAD.IADD R8, R8, 0x1, -R22.reuse ;  /* 0x000000010808e824 */ /* 0x100fe200078e0a16 */
[----:B------:R-:W-:Y:S01]  /*6450*/  ISETP.GT.U32.AND P6, PT, R22, R13, PT ;  /* 0x0000000d1600720c */ /* 0x000fe20003fc4070 */
[----:B------:R-:W-:Y:S01]  /*6460*/  @!P3 IMAD.IADD R11, R11, 0x1, -R22 ;  /* 0x000000010b0bb824 */ /* 0x000fe200078e0a16 */
[----:B------:R-:W-:-:S03]  /*6470*/  ISETP.GE.AND P3, PT, R5, RZ, PT ;  /* 0x000000ff0500720c */ /* 0x000fc60003f66270 */
[----:B------:R-:W-:Y:S01]  /*6480*/  @!P1 IMAD.IADD R4, R4, 0x1, -R22 ;  /* 0x0000000104049824 */ /* 0x000fe200078e0a16 */
[----:B------:R-:W-:Y:S01]  /*6490*/  ISETP.GE.AND P1, PT, R12, RZ, PT ;  /* 0x000000ff0c00720c */ /* 0x000fe20003f26270 */
[----:B0-----:R-:W-:Y:S02]  /*64a0*/  IMAD.MOV.U32 R17, RZ, RZ, R7 ;  /* 0x000000ffff117224 */ /* 0x001fe400078e0007 */
[----:B------:R-:W-:-:S04]  /*64b0*/  IMAD.HI.U32 R7, R3, R14, RZ ;  /* 0x0000000e03077227 */ /* 0x000fc800078e00ff */
[----:B------:R-:W-:Y:S02]  /*64c0*/  IMAD.MOV R7, RZ, RZ, -R7 ;  /* 0x000000ffff077224 */ /* 0x000fe400078e0a07 */
[----:B------:R-:W-:Y:S01]  /*64d0*/  @!P4 IMAD.IADD R16, R16, 0x1, -R22 ;  /* 0x000000011010c824 */ /* 0x000fe200078e0a16 */
[C---:B------:R-:W-:Y:S01]  /*64e0*/  ISETP.GT.U32.AND P4, PT, R22.reuse, R8, PT ;  /* 0x000000081600720c */ /* 0x040fe20003f84070 */
[----:B------:R-:W-:Y:S01]  /*64f0*/  IMAD R5, R22, R7, R14 ;  /* 0x0000000716057224 */ /* 0x000fe200078e020e */
[C---:B------:R-:W-:Y:S01]  /*6500*/  IADD3 R14, R2.reuse, 0x136, RZ ;  /* 0x00000136020e7810 */ /* 0x040fe20007ffe0ff */
[----:B------:R-:W-:Y:S01]  /*6510*/  @!P6 IMAD.IADD R13, R13, 0x1, -R22 ;  /* 0x000000010d0de824 */ /* 0x000fe200078e0a16 */
[----:B------:R-:W-:Y:S01]  /*6520*/  IADD3 R7, R2, 0x132, RZ ;  /* 0x0000013202077810 */ /* 0x000fe20007ffe0ff */
[----:B------:R-:W-:Y:S01]  /*6530*/  IMAD.MOV.U32 R9, RZ, RZ, R4 ;  /* 0x000000ffff097224 */ /* 0x000fe200078e0004 */
[----:B------:R-:W-:Y:S01]  /*6540*/  IABS R6, R14 ;  /* 0x0000000e00067213 */ /* 0x000fe20000000000 */
[----:B------:R-:W-:Y:S01]  /*6550*/  @!P0 IMAD.MOV R17, RZ, RZ, -R17 ;  /* 0x000000ffff118224 */ /* 0x000fe200078e0a11 */
[C---:B------:R-:W-:Y:S01]  /*6560*/  ISETP.GT.U32.AND P6, PT, R22.reuse, R13, PT ;  /* 0x0000000d1600720c */ /* 0x040fe20003fc4070 */
[----:B------:R-:W-:Y:S01]  /*6570*/  @!P2 IMAD.MOV R9, RZ, RZ, -R9 ;  /* 0x000000ffff09a224 */ /* 0x000fe200078e0a09 */
[----:B------:R-:W-:Y:S01]  /*6580*/  ISETP.GT.U32.AND P2, PT, R22, R16, PT ;  /* 0x000000101600720c */ /* 0x000fe20003f44070 */
[----:B------:R-:W-:Y:S01]  /*6590*/  IMAD.HI.U32 R4, R3, R6, RZ ;  /* 0x0000000603047227 */ /* 0x000fe200078e00ff */
[----:B------:R-:W-:Y:S01]  /*65a0*/  STL [R1+0x270], R17 ;  /* 0x0002701101007387 */ /* 0x000fe20000100800 */
[----:B------:R-:W-:-:S02]  /*65b0*/  ISETP.GE.AND P0, PT, R10, RZ, PT ;  /* 0x000000ff0a00720c */ /* 0x000fc40003f06270 */
[----:B------:R-:W-:Y:S01]  /*65c0*/  IMAD.MOV R4, RZ, RZ, -R4 ;  /* 0x000000ffff047224 */ /* 0x000fe200078e0a04 */
[----:B------:R0:W-:Y:S01]  /*65d0*/  STL [R1+0x26c], R15 ;  /* 0x00026c0f01007387 */ /* 0x0001e20000100800 */
[----:B------:R-:W-:Y:S01]  /*65e0*/  @!P4 IMAD.IADD R8, R8, 0x1, -R22 ;  /* 0x000000010808c824 */ /* 0x000fe200078e0a16 */
[C---:B------:R-:W-:Y:S01]  /*65f0*/  ISETP.GT.U32.AND P4, PT, R22.reuse, R5, PT ;  /* 0x000000051600720c */ /* 0x040fe20003f84070 */
[----:B------:R-:W-:Y:S01]  /*6600*/  IMAD R6, R22, R4, R6 ;  /* 0x0000000416067224 */ /* 0x000fe200078e0206 */
[----:B------:R-:W-:Y:S01]  /*6610*/  IADD3 R10, R2, 0x130, RZ ;  /* 0x00000130020a7810 */ /* 0x000fe20007ffe0ff */
[--C-:B------:R-:W-:Y:S01]  /*6620*/  @!P6 IMAD.IADD R13, R13, 0x1, -R22.reuse ;  /* 0x000000010d0de824 */ /* 0x100fe200078e0a16 */
[----:B------:R-:W-:Y:S01]  /*6630*/  IABS R12, R7 ;  /* 0x00000007000c7213 */ /* 0x000fe20000000000 */
[----:B------:R1:W-:Y:S01]  /*6640*/  STL [R1+0x268], R9 ;  /* 0x0002680901007387 */ /* 0x0003e20000100800 */
[----:B------:R-:W-:Y:S01]  /*6650*/  ISETP.GT.U32.AND P6, PT, R22, R6, PT ;  /* 0x000000061600720c */ /* 0x000fe20003fc4070 */
[----:B------:R-:W-:Y:S01]  /*6660*/  @!P2 IMAD.IADD R16, R16, 0x1, -R22 ;  /* 0x000000011010a824 */ /* 0x000fe200078e0a16 */
[----:B0-----:R-:W-:Y:S01]  /*6670*/  IADD3 R15, R2, 0x134, RZ ;  /* 0x00000134020f7810 */ /* 0x001fe20007ffe0ff */
[----:B------:R-:W-:Y:S01]  /*6680*/  IMAD.HI.U32 R4, R3, R12, RZ ;  /* 0x0000000c03047227 */ /* 0x000fe200078e00ff */
[----:B------:R-:W-:-:S02]  /*6690*/  ISETP.GE.AND P2, PT, R0, RZ, PT ;  /* 0x000000ff0000720c */ /* 0x000fc40003f46270 */
[----:B------:R-:W-:Y:S01]  /*66a0*/  IABS R17, R15 ;  /* 0x0000000f00117213 */ /* 0x000fe20000000000 */
[----:B------:R-:W-:Y:S01]  /*66b0*/  @!P4 IMAD.IADD R5, R5, 0x1, -R22 ;  /* 0x000000010505c824 */ /* 0x000fe200078e0a16 */
[----:B------:R-:W-:Y:S01]  /*66c0*/  ISETP.GE.AND P4, PT, R14, RZ, PT ;  /* 0x000000ff0e00720c */ /* 0x000fe20003f86270 */
[----:B------:R-:W-:Y:S01]  /*66d0*/  IMAD.MOV R4, RZ, RZ, -R4 ;  /* 0x000000ffff047224 */ /* 0x000fe200078e0a04 */
[----:B-1----:R-:W-:Y:S01]  /*66e0*/  IABS R9, R10 ;  /* 0x0000000a00097213 */ /* 0x002fe20000000000 */
[----:B------:R-:W-:-:S04]  /*66f0*/  IMAD.HI.U32 R18, R3, R17, RZ ;  /* 0x0000001103127227 */ /* 0x000fc800078e00ff */
[----:B------:R-:W-:Y:S02]  /*6700*/  IMAD.MOV R18, RZ, RZ, -R18 ;  /* 0x000000ffff127224 */ /* 0x000fe400078e0a12 */
[----:B------:R-:W-:Y:S01]  /*6710*/  @!P6 IMAD.IADD R6, R6, 0x1, -R22 ;  /* 0x000000010606e824 */ /* 0x000fe200078e0a16 */
[----:B------:R-:W-:Y:S01]  /*6720*/  ISETP.GT.U32.AND P6, PT, R22, R5, PT ;  /* 0x000000051600720c */ /* 0x000fe20003fc4070 */
[----:B------:R-:W-:-:S04]  /*6730*/  IMAD.HI.U32 R0, R3, R9, RZ ;  /* 0x0000000903007227 */ /* 0x000fc800078e00ff */
[C---:B------:R-:W-:Y:S02]  /*6740*/  IMAD R14, R22.reuse, R18, R17 ;  /* 0x00000012160e7224 */ /* 0x040fe400078e0211 */
[----:B------:R-:W-:Y:S02]  /*6750*/  IMAD.MOV.U32 R20, RZ, RZ, R11 ;  /* 0x000000ffff147224 */ /* 0x000fe400078e000b */
[----:B------:R-:W-:Y:S02]  /*6760*/  IMAD.MOV.U32 R19, RZ, RZ, R8 ;  /* 0x000000ffff137224 */ /* 0x000fe400078e0008 */
[----:B------:R-:W-:Y:S02]  /*6770*/  IMAD.MOV R0, RZ, RZ, -R0 ;  /* 0x000000ffff007224 */ /* 0x000fe400078e0a00 */
[----:B------:R-:W-:Y:S01]  /*6780*/  IMAD R12, R22, R4, R12 ;  /* 0x00000004160c7224 */ /* 0x000fe200078e020c */
[----:B------:R-:W-:Y:S01]  /*6790*/  IADD3 R4, R2, 0x12e, RZ ;  /* 0x0000012e02047810 */ /* 0x000fe20007ffe0ff */
[----:B------:R-:W-:Y:S01]  /*67a0*/  @!P5 IMAD.MOV R20, RZ, RZ, -R20 ;  /* 0x000000ffff14d224 */ /* 0x000fe200078e0a14 */
[C---:B------:R-:W-:Y:S01]  /*67b0*/  ISETP.GT.U32.AND P5, PT, R22.reuse, R14, PT ;  /* 0x0000000e1600720c */ /* 0x040fe20003fa4070 */
[----:B------:R-:W-:Y:S01]  /*67c0*/  @!P0 IMAD.MOV R19, RZ, RZ, -R19 ;  /* 0x000000ffff138224 */ /* 0x000fe200078e0a13 */
[C---:B------:R-:W-:Y:S01]  /*67d0*/  ISETP.GT.U32.AND P0, PT, R22.reuse, R6, PT ;  /* 0x000000061600720c */ /* 0x040fe20003f04070 */
[C---:B------:R-:W-:Y:S01]  /*67e0*/  IMAD R9, R22.reuse, R0, R9 ;  /* 0x0000000016097224 */ /* 0x040fe200078e0209 */
[----:B------:R-:W-:Y:S01]  /*67f0*/  IABS R11, R4 ;  /* 0x00000004000b7213 */ /* 0x000fe20000000000 */
[----:B------:R-:W-:Y:S01]  /*6800*/  @!P1 IMAD.MOV R16, RZ, RZ, -R16 ;  /* 0x000000ffff109224 */ /* 0x000fe200078e0a10 */
[C---:B------:R-:W-:Y:S01]  /*6810*/  ISETP.GT.U32.AND P1, PT, R22.reuse, R12, PT ;  /* 0x0000000c1600720c */ /* 0x040fe20003f24070 */
[----:B------:R-:W-:Y:S01]  /*6820*/  @!P6 IMAD.IADD R5, R5, 0x1, -R22 ;  /* 0x000000010505e824 */ /* 0x000fe200078e0a16 */
[----:B------:R-:W-:Y:S01]  /*6830*/  ISETP.GT.U32.AND P6, PT, R22, R9, PT ;  /* 0x000000091600720c */ /* 0x000fe20003fc4070 */
[----:B------:R-:W-:Y:S01]  /*6840*/  IMAD.MOV.U32 R17, RZ, RZ, R13 ;  /* 0x000000ffff117224 */ /* 0x000fe200078e000d */
[----:B------:R-:W-:Y:S01]  /*6850*/  STL [R1+0x21c], R20 ;  /* 0x00021c1401007387 */ /* 0x000fe20000100800 */
[----:B------:R-:W-:Y:S01]  /*6860*/  IMAD.HI.U32 R13, R3, R11, RZ ;  /* 0x0000000b030d7227 */ /* 0x000fe200078e00ff */
[----:B------:R-:W-:-:S02]  /*6870*/  IADD3 R0, R2, 0x12c, RZ ;  /* 0x0000012c02007810 */ /* 0x000fc40007ffe0ff */
[----:B------:R-:W-:Y:S01]  /*6880*/  STL [R1+0x228], R19 ;  /* 0x0002281301007387 */ /* 0x000fe20000100800 */
[----:B------:R-:W-:Y:S01]  /*6890*/  IMAD.MOV R13, RZ, RZ, -R13 ;  /* 0x000000ffff0d7224 */ /* 0x000fe200078e0a0d */
[----:B------:R-:W-:Y:S01]  /*68a0*/  IABS R8, R0 ;  /* 0x0000000000087213 */ /* 0x000fe20000000000 */
[--C-:B------:R-:W-:Y:S01]  /*68b0*/  @!P0 IMAD.IADD R6, R6, 0x1, -R22.reuse ;  /* 0x0000000106068824 */ /* 0x100fe200078e0a16 */
[----:B------:R0:W-:Y:S01]  /*68c0*/  STL [R1+0x230], R16 ;  /* 0x0002301001007387 */ /* 0x0001e20000100800 */
[--C-:B------:R-:W-:Y:S01]  /*68d0*/  @!P5 IMAD.IADD R14, R14, 0x1, -R22.reuse ;  /* 0x000000010e0ed824 */ /* 0x100fe200078e0a16 */
[----:B------:R-:W-:Y:S01]  /*68e0*/  ISETP.GE.AND P5, PT, R10, RZ, PT ;  /* 0x000000ff0a00720c */ /* 0x000fe20003fa6270 */
[----:B------:R-:W-:Y:S01]  /*68f0*/  IMAD R11, R22, R13, R11 ;  /* 0x0000000d160b7224 */ /* 0x000fe200078e020b */
[----:B------:R-:W-:Y:S01]  /*6900*/  ISETP.GE.AND P0, PT, R7, RZ, PT ;  /* 0x000000ff0700720c */ /* 0x000fe20003f06270 */
[----:B------:R-:W-:Y:S01]  /*6910*/  @!P1 IMAD.IADD R12, R12, 0x1, -R22 ;  /* 0x000000010c0c9824 */ /* 0x000fe200078e0a16 */
[----:B------:R-:W-:Y:S01]  /*6920*/  ISETP.GT.U32.AND P1, PT, R22, R14, PT ;  /* 0x0000000e1600720c */ /* 0x000fe20003f24070 */
[----:B------:R-:W-:-:S02]  /*6930*/  IMAD.MOV.U32 R10, RZ, RZ, R6 ;  /* 0x000000ffff0a7224 */ /* 0x000fc400078e0006 */
[----:B------:R-:W-:Y:S01]  /*6940*/  @!P6 IMAD.IADD R9, R9, 0x1, -R22 ;  /* 0x000000010909e824 */ /* 0x000fe200078e0a16 */
[----:B------:R-:W-:Y:S01]  /*6950*/  ISETP.GT.U32.AND P6, PT, R22, R12, PT ;  /* 0x0000000c1600720c */ /* 0x000fe20003fc4070 */
[----:B0-----:R-:W-:Y:S01]  /*6960*/  IMAD.MOV.U32 R16, RZ, RZ, R5 ;  /* 0x000000ffff107224 */ /* 0x001fe200078e0005 */
[----:B------:R-:W-:Y:S01]  /*6970*/  IADD3 R5, R2, 0x12a, RZ ;  /* 0x0000012a02057810 */ /* 0x000fe20007ffe0ff */
[----:B------:R-:W-:Y:S01]  /*6980*/  @!P4 IMAD.MOV R10, RZ, RZ, -R10 ;  /* 0x000000ffff0ac224 */ /* 0x000fe200078e0a0a */
[C---:B------:R-:W-:Y:S01]  /*6990*/  ISETP.GT.U32.AND P4, PT, R22.reuse, R11, PT ;  /* 0x0000000b1600720c */ /* 0x040fe20003f84070 */
[----:B------:R-:W-:Y:S01]  /*69a0*/  @!P2 IMAD.MOV R16, RZ, RZ, -R16 ;  /* 0x000000ffff10a224 */ /* 0x000fe200078e0a10 */
[----:B------:R-:W-:Y:S01]  /*69b0*/  ISETP.GT.U32.AND P2, PT, R22, R9, PT ;  /* 0x000000091600720c */ /* 0x000fe20003f44070 */
[----:B------:R-:W-:Y:S01]  /*69c0*/  @!P3 IMAD.MOV R17, RZ, RZ, -R17 ;  /* 0x000000ffff11b224 */ /* 0x000fe200078e0a11 */
[----:B------:R-:W-:Y:S01]  /*69d0*/  ISETP.GE.AND P3, PT, R15, RZ, PT ;  /* 0x000000ff0f00720c */ /* 0x000fe20003f66270 */
[----:B------:R-:W-:Y:S01]  /*69e0*/  @!P1 IMAD.IADD R14, R14, 0x1, -R22 ;  /* 0x000000010e0e9824 */ /* 0x000fe200078e0a16 */
[----:B------:R-:W-:Y:S01]  /*69f0*/  IABS R6, R5 ;  /* 0x0000000500067213 */ /* 0x000fe20000000000 */
[C---:B------:R-:W-:Y:S01]  /*6a00*/  IMAD.HI.U32 R7, R3.reuse, R8, RZ ;  /* 0x0000000803077227 */ /* 0x040fe200078e00ff */
[----:B------:R-:W-:Y:S01]  /*6a10*/  ISETP.GE.AND P1, PT, R4, RZ, PT ;  /* 0x000000ff0400720c */ /* 0x000fe20003f26270 */
[----:B------:R-:W-:Y:S02]  /*6a20*/  STL [R1+0x260], R17 ;  /* 0x0002601101007387 */ /* 0x000fe40000100800 */
[----:B------:R-:W-:-:S02]  /*6a30*/  IMAD.HI.U32 R13, R3, R6, RZ ;  /* 0x00000006030d7227 */ /* 0x000fc400078e00ff */
[----:B------:R-:W-:Y:S02]  /*6a40*/  STL [R1+0x234], R16 ;  /* 0x0002341001007387 */ /* 0x000fe40000100800 */
[----:B------:R-:W-:Y:S01]  /*6a50*/  @!P4 IMAD.IADD R11, R11, 0x1, -R22 ;  /* 0x000000010b0bc824 */ /* 0x000fe200078e0a16 */
[----:B------:R-:W-:Y:S01]  /*6a60*/  ISETP.GE.AND P4, PT, R5, RZ, PT ;  /* 0x000000ff0500720c */ /* 0x000fe20003f86270 */
[----:B------:R-:W-:Y:S01]  /*6a70*/  IMAD.MOV.U32 R15, RZ, RZ, R14 ;  /* 0x000000ffff0f7224 */ /* 0x000fe200078e000e */
[----:B------:R0:W-:Y:S01]  /*6a80*/  STL [R1+0x25c], R10 ;  /* 0x00025c0a01007387 */ /* 0x0001e20000100800 */
[----:B------:R-:W-:Y:S02]  /*6a90*/  IMAD.MOV R7, RZ, RZ, -R7 ;  /* 0x000000ffff077224 */ /* 0x000fe400078e0a07 */
[----:B------:R-:W-:Y:S02]  /*6aa0*/  IMAD.MOV R13, RZ, RZ, -R13 ;  /* 0x000000ffff0d7224 */ /* 0x000fe400078e0a0d */
[----:B------:R-:W-:Y:S01]  /*6ab0*/  @!P2 IMAD.IADD R9, R9, 0x1, -R22 ;  /* 0x000000010909a824 */ /* 0x000fe200078e0a16 */
[----:B------:R-:W-:Y:S01]  /*6ac0*/  ISETP.GE.AND P2, PT, R0, RZ, PT ;  /* 0x000000ff0000720c */ /* 0x000fe20003f46270 */
[----:B------:R-:W-:Y:S01]  /*6ad0*/  @!P3 IMAD.MOV R15, RZ, RZ, -R15 ;  /* 0x000000ffff0fb224 */ /* 0x000fe200078e0a0f */
[----:B------:R-:W-:Y:S01]  /*6ae0*/  IADD3 R0, R2, 0x126, RZ ;  /* 0x0000012602007810 */ /* 0x000fe20007ffe0ff */
[C---:B------:R-:W-:Y:S01]  /*6af0*/  IMAD R8, R22.reuse, R7, R8 ;  /* 0x0000000716087224 */ /* 0x040fe200078e0208 */
[----:B------:R-:W-:Y:S01]  /*6b00*/  ISETP.GT.U32.AND P3, PT, R22, R11, PT ;  /* 0x0000000b1600720c */ /* 0x000fe20003f64070 */
[----:B------:R-:W-:Y:S01]  /*6b10*/  @!P6 IMAD.IADD R12, R12, 0x1, -R22 ;  /* 0x000000010c0ce824 */ /* 0x000fe200078e0a16 */
[----:B------:R-:W-:Y:S01]  /*6b20*/  IABS R5, R0 ;  /* 0x0000000000057213 */ /* 0x000fe20000000000 */
[----:B------:R-:W-:Y:S01]  /*6b30*/  IMAD R6, R22, R13, R6 ;  /* 0x0000000d16067224 */ /* 0x000fe200078e0206 */
[----:B------:R-:W-:Y:S01]  /*6b40*/  IADD3 R7, R2, 0x128, RZ ;  /* 0x0000012802077810 */ /* 0x000fe20007ffe0ff */
[----:B------:R-:W-:Y:S01]  /*6b50*/  @!P0 IMAD.MOV R12, RZ, RZ, -R12 ;  /* 0x000000ffff0c8224 */ /* 0x000fe200078e0a0c */
[C---:B------:R-:W-:Y:S01]  /*6b60*/  ISETP.GT.U32.AND P6, PT, R22.reuse, R8, PT ;  /* 0x000000081600720c */ /* 0x040fe20003fc4070 */
[----:B------:R-:W-:Y:S01]  /*6b70*/  IMAD.MOV.U32 R14, RZ, RZ, R9 ;  /* 0x000000ffff0e7224 */ /* 0x000fe200078e0009 */
[----:B------:R-:W-:Y:S01]  /*6b80*/  ISETP.GT.U32.AND P0, PT, R22, R6, PT ;  /* 0x000000061600720c */ /* 0x000fe20003f04070 */
[----:B------:R-:W-:Y:S01]  /*6b90*/  IMAD.HI.U32 R9, R3, R5, RZ ;  /* 0x0000000503097227 */ /* 0x000fe200078e00ff */
[----:B------:R-:W-:Y:S01]  /*6ba0*/  IABS R4, R7 ;  /* 0x0000000700047213 */ /* 0x000fe20000000000 */
[----:B------:R1:W-:Y:S02]  /*6bb0*/  STL [R1+0x238], R15 ;  /* 0x0002380f01007387 */ /* 0x0003e40000100800 */
[----:B------:R-:W-:-:S02]  /*6bc0*/  IMAD.MOV R9, RZ, RZ, -R9 ;  /* 0x000000ffff097224 */ /* 0x000fc400078e0a09 */
[----:B------:R-:W-:Y:S01]  /*6bd0*/  @!P3 IMAD.IADD R11, R11, 0x1, -R22 ;  /* 0x000000010b0bb824 */ /* 0x000fe200078e0a16 */
[----:B------:R2:W-:Y:S01]  /*6be0*/  STL [R1+0x254], R12 ;  /* 0x0002540c01007387 */ /* 0x0005e20000100800 */
[----:B0-----:R-:W-:-:S04]  /*6bf0*/  IMAD.HI.U32 R10, R3, R4, RZ ;  /* 0x00000004030a7227 */ /* 0x001fc800078e00ff */
[----:B------:R-:W-:Y:S01]  /*6c00*/  IMAD R5, R22, R9, R5 ;  /* 0x0000000916057224 */ /* 0x000fe200078e0205 */
[C---:B------:R-:W-:Y:S01]  /*6c10*/  IADD3 R9, R2.reuse, 0x120, RZ ;  /* 0x0000012002097810 */ /* 0x040fe20007ffe0ff */
[----:B------:R-:W-:Y:S01]  /*6c20*/  IMAD.MOV.U32 R13, RZ, RZ, R11 ;  /* 0x000000ffff0d7224 */ /* 0x000fe200078e000b */
[----:B-1----:R-:W-:Y:S01]  /*6c30*/  IADD3 R15, R2, 0x11a, RZ ;  /* 0x0000011a020f7810 */ /* 0x002fe20007ffe0ff */
[----:B------:R-:W-:Y:S02]  /*6c40*/  IMAD.MOV R10, RZ, RZ, -R10 ;  /* 0x000000ffff0a7224 */ /* 0x000fe400078e0a0a */
[--C-:B------:R-:W-:Y:S02]  /*6c50*/  @!P6 IMAD.IADD R8, R8, 0x1, -R22.reuse ;  /* 0x000000010808e824 */ /* 0x100fe400078e0a16 */
[----:B------:R-:W-:Y:S02]  /*6c60*/  @!P0 IMAD.IADD R6, R6, 0x1, -R22 ;  /* 0x0000000106068824 */ /* 0x000fe400078e0a16 */
[----:B------:R-:W-:Y:S01]  /*6c70*/  @!P1 IMAD.MOV R13, RZ, RZ, -R13 ;  /* 0x000000ffff0d9224 */ /* 0x000fe200078e0a0d */
[C---:B------:R-:W-:Y:S01]  /*6c80*/  ISETP.GT.U32.AND P1, PT, R22.reuse, R5, PT ;  /* 0x000000051600720c */ /* 0x040fe20003f24070 */
[C---:B------:R-:W-:Y:S01]  /*6c90*/  IMAD R4, R22.reuse, R10, R4 ;  /* 0x0000000a16047224 */ /* 0x040fe200078e0204 */
[C---:B------:R-:W-:Y:S01]  /*6ca0*/  ISETP.GT.U32.AND P6, PT, R22.reuse, R8, PT ;  /* 0x000000081600720c */ /* 0x040fe20003fc4070 */
[----:B------:R-:W-:Y:S01]  /*6cb0*/  @!P5 IMAD.MOV R14, RZ, RZ, -R14 ;  /* 0x000000ffff0ed224 */ /* 0x000fe200078e0a0e */
[----:B------:R-:W-:-:S02]  /*6cc0*/  ISETP.GT.U32.AND P0, PT, R22, R6, PT ;  /* 0x000000061600720c */ /* 0x000fc40003f04070 */
[----:B------:R-:W-:Y:S02]  /*6cd0*/  ISETP.GE.AND P5, PT, R7, RZ, PT ;  /* 0x000000ff0700720c */ /* 0x000fe40003fa6270 */
[----:B------:R-:W-:Y:S01]  /*6ce0*/  IADD3 R7, R2, 0x124, RZ ;  /* 0x0000012402077810 */ /* 0x000fe20007ffe0ff */
[----:B------:R-:W-:Y:S01]  /*6cf0*/  STL [R1+0x258], R14 ;  /* 0x0002580e01007387 */ /* 0x000fe20000100800 */
[----:B------:R-:W-:Y:S02]  /*6d00*/  ISETP.GT.U32.AND P3, PT, R22, R4, PT ;  /* 0x000000041600720c */ /* 0x000fe40003f64070 */
[----:B------:R-:W-:Y:S01]  /*6d10*/  IABS R18, R7 ;  /* 0x0000000700127213 */ /* 0x000fe20000000000 */
[--C-:B------:R-:W-:Y:S01]  /*6d20*/  @!P1 IMAD.IADD R5, R5, 0x1, -R22.reuse ;  /* 0x0000000105059824 */ /* 0x100fe200078e0a16 */
[----:B------:R-:W-:Y:S01]  /*6d30*/  IADD3 R10, R2, 0x122, RZ ;  /* 0x00000122020a7810 */ /* 0x000fe20007ffe0ff */
[----:B------:R-:W-:Y:S01]  /*6d40*/  @!P6 IMAD.IADD R8, R8, 0x1, -R22 ;  /* 0x000000010808e824 */ /* 0x000fe200078e0a16 */
[----:B------:R0:W-:Y:S01]  /*6d50*/  STL [R1+0x24c], R13 ;  /* 0x00024c0d01007387 */ /* 0x0001e20000100800 */
[----:B------:R-:W-:Y:S01]  /*6d60*/  IMAD.HI.U32 R11, R3, R18, RZ ;  /* 0x00000012030b7227 */ /* 0x000fe200078e00ff */
[----:B------:R-:W-:-:S02]  /*6d70*/  IABS R19, R10 ;  /* 0x0000000a00137213 */ /* 0x000fc40000000000 */
[----:B------:R-:W-:Y:S01]  /*6d80*/  ISETP.GT.U32.AND P1, PT, R22, R5, PT ;  /* 0x000000051600720c */ /* 0x000fe20003f24070 */
[--C-:B------:R-:W-:Y:S01]  /*6d90*/  @!P0 IMAD.IADD R6, R6, 0x1, -R22.reuse ;  /* 0x0000000106068824 */ /* 0x100fe200078e0a16 */
[----:B------:R-:W-:Y:S01]  /*6da0*/  ISETP.GE.AND P0, PT, R10, RZ, PT ;  /* 0x000000ff0a00720c */ /* 0x000fe20003f06270 */
[----:B------:R-:W-:Y:S01]  /*6db0*/  IMAD.MOV R10, RZ, RZ, -R11 ;  /* 0x000000ffff0a7224 */ /* 0x000fe200078e0a0b */
[----:B------:R-:W-:Y:S01]  /*6dc0*/  ISETP.GE.AND P6, PT, R0, RZ, PT ;  /* 0x000000ff0000720c */ /* 0x000fe20003fc6270 */
[----:B------:R-:W-:Y:S01]  /*6dd0*/  @!P3 IMAD.IADD R4, R4, 0x1, -R22 ;  /* 0x000000010404b824 */ /* 0x000fe200078e0a16 */
[----:B------:R-:W-:Y:S01]  /*6de0*/  IABS R0, R9 ;  /* 0x0000000900007213 */ /* 0x000fe20000000000 */
[----:B--2---:R-:W-:Y:S02]  /*6df0*/  IMAD.MOV.U32 R12, RZ, RZ, R8 ;  /* 0x000000ffff0c7224 */ /* 0x004fe400078e0008 */
[----:B------:R-:W-:Y:S01]  /*6e00*/  IMAD.HI.U32 R8, R3, R19, RZ ;  /* 0x0000001303087227 */ /* 0x000fe200078e00ff */
[----:B------:R-:W-:-:S03]  /*6e10*/  ISETP.GT.U32.AND P3, PT, R22, R4, PT ;  /* 0x000000041600720c */ /* 0x000fc60003f64070 */
[----:B------:R-:W-:Y:S01]  /*6e20*/  IMAD R18, R22, R10, R18 ;  /* 0x0000000a16127224 */ /* 0x000fe200078e0212 */
[C---:B------:R-:W-:Y:S01]  /*6e30*/  IADD3 R10, R2.reuse, 0x11e, RZ ;  /* 0x0000011e020a7810 */ /* 0x040fe20007ffe0ff */
[----:B0-----:R-:W-:Y:S01]  /*6e40*/  IMAD.MOV.U32 R13, RZ, RZ, R6 ;  /* 0x000000ffff0d7224 */ /* 0x001fe200078e0006 */
[----:B------:R-:W-:Y:S01]  /*6e50*/  IADD3 R6, R2, 0x118, RZ ;  /* 0x0000011802067810 */ /* 0x000fe20007ffe0ff */
[----:B------:R-:W-:Y:S02]  /*6e60*/  IMAD.MOV R8, RZ, RZ, -R8 ;  /* 0x000000ffff087224 */ /* 0x000fe400078e0a08 */
[----:B------:R-:W-:Y:S01]  /*6e70*/  @!P4 IMAD.MOV R13, RZ, RZ, -R13 ;  /* 0x000000ffff0dc224 */ /* 0x000fe200078e0a0d */
[C---:B------:R-:W-:Y:S01]  /*6e80*/  ISETP.GT.U32.AND P4, PT, R22.reuse, R18, PT ;  /* 0x000000121600720c */ /* 0x040fe20003f84070 */
[----:B------:R-:W-:Y:S01]  /*6e90*/  IMAD R19, R22, R8, R19 ;  /* 0x0000000816137224 */ /* 0x000fe200078e0213 */
[----:B------:R-:W-:Y:S01]  /*6ea0*/  IADD3 R8, R2, 0x11c, RZ ;  /* 0x0000011c02087810 */ /* 0x000fe20007ffe0ff */
[----:B------:R-:W-:Y:S01]  /*6eb0*/  @!P1 IMAD.IADD R5, R5, 0x1, -R22 ;  /* 0x0000000105059824 */ /* 0x000fe200078e0a16 */
[----:B------:R-:W-:Y:S01]  /*6ec0*/  IABS R14, R6 ;  /* 0x00000006000e7213 */ /* 0x000fe20000000000 */
[----:B------:R-:W-:Y:S01]  /*6ed0*/  @!P2 IMAD.MOV R12, RZ, RZ, -R12 ;  /* 0x000000ffff0ca224 */ /* 0x000fe200078e0a0c */
[----:B------:R-:W-:Y:S01]  /*6ee0*/  ISETP.GT.U32.AND P1, PT, R22, R19, PT ;  /* 0x000000131600720c */ /* 0x000fe20003f24070 */
[----:B------:R-:W-:Y:S01]  /*6ef0*/  @!P3 IMAD.IADD R4, R4, 0x1, -R22 ;  /* 0x000000010404b824 */ /* 0x000fe200078e0a16 */
[----:B------:R-:W-:Y:S01]  /*6f00*/  ISETP.GE.AND P2, PT, R7, RZ, PT ;  /* 0x000000ff0700720c */ /* 0x000fe20003f46270 */
[----:B------:R-:W-:Y:S01]  /*6f10*/  IMAD.HI.U32 R7, R3, R0, RZ ;  /* 0x0000000003077227 */ /* 0x000fe200078e00ff */
[----:B------:R0:W-:Y:S01]  /*6f20*/  STL [R1+0x250], R12 ;  /* 0x0002500c01007387 */ /* 0x0001e20000100800 */
[----:B------:R-:W-:-:S02]  /*6f30*/  ISETP.GE.AND P3, PT, R9, RZ, PT ;  /* 0x000000ff0900720c */ /* 0x000fc40003f66270 */
[--C-:B------:R-:W-:Y:S01]  /*6f40*/  @!P4 IMAD.IADD R18, R18, 0x1, -R22.reuse ;  /* 0x000000011212c824 */ /* 0x100fe200078e0a16 */
[----:B------:R-:W-:Y:S01]  /*6f50*/  IABS R9, R8 ;  /* 0x0000000800097213 */ /* 0x000fe20000000000 */
[----:B------:R-:W-:Y:S01]  /*6f60*/  IMAD.MOV R7, RZ, RZ, -R7 ;  /* 0x000000ffff077224 */ /* 0x000fe200078e0a07 */
[----:B------:R1:W-:Y:S01]  /*6f70*/  STL [R1+0x240], R13 ;  /* 0x0002400d01007387 */ /* 0x0003e20000100800 */
[----:B------:R-:W-:Y:S01]  /*6f80*/  IMAD.MOV.U32 R16, RZ, RZ, R5 ;  /* 0x000000ffff107224 */ /* 0x000fe200078e0005 */
[C---:B------:R-:W-:Y:S01]  /*6f90*/  ISETP.GT.U32.AND P4, PT, R22.reuse, R18, PT ;  /* 0x000000121600720c */ /* 0x040fe20003f84070 */
[----:B------:R-:W-:Y:S02]  /*6fa0*/  @!P1 IMAD.IADD R19, R19, 0x1, -R22 ;  /* 0x0000000113139824 */ /* 0x000fe400078e0a16 */
[----:B0-----:R-:W-:Y:S02]  /*6fb0*/  IMAD.MOV.U32 R12, RZ, RZ, R4 ;  /* 0x000000ffff0c7224 */ /* 0x001fe400078e0004 */
[C---:B------:R-:W-:Y:S01]  /*6fc0*/  IMAD R0, R22.reuse, R7, R0 ;  /* 0x0000000716007224 */ /* 0x040fe200078e0200 */
[----:B------:R-:W-:Y:S01]  /*6fd0*/  ISETP.GT.U32.AND P1, PT, R22, R19, PT ;  /* 0x000000131600720c */ /* 0x000fe20003f24070 */
[----:B------:R-:W-:Y:S01]  /*6fe0*/  @!P5 IMAD.MOV R12, RZ, RZ, -R12 ;  /* 0x000000ffff0cd224 */ /* 0x000fe200078e0a0c */
[----:B------:R-:W-:Y:S01]  /*6ff0*/  ISETP.GE.AND P5, PT, R10, RZ, PT ;  /* 0x000000ff0a00720c */ /* 0x000fe20003fa6270 */
[----:B------:R-:W-:Y:S01]  /*7000*/  @!P6 IMAD.MOV R16, RZ, RZ, -R16 ;  /* 0x000000ffff10e224 */ /* 0x000fe200078e0a10 */
[----:B------:R-:W-:Y:S01]  /*7010*/  IABS R10, R10 ;  /* 0x0000000a000a7213 */ /* 0x000fe20000000000 */
[C---:B------:R-:W-:Y:S01]  /*7020*/  IMAD.HI.U32 R7, R3.reuse, R9, RZ ;  /* 0x0000000903077227 */ /* 0x040fe200078e00ff */
[----:B------:R-:W-:Y:S01]  /*7030*/  ISETP.GT.U32.AND P6, PT, R22, R0, PT ;  /* 0x000000001600720c */ /* 0x000fe20003fc4070 */
[----:B------:R-:W-:Y:S01]  /*7040*/  STL [R1+0x244], R12 ;  /* 0x0002440c01007387 */ /* 0x000fe20000100800 */
[----:B-1----:R-:W-:Y:S01]  /*7050*/  IABS R13, R15 ;  /* 0x0000000f000d7213 */ /* 0x002fe20000000000 */
[----:B------:R-:W-:-:S02]  /*7060*/  IMAD.HI.U32 R11, R3, R10, RZ ;  /* 0x0000000a030b7227 */ /* 0x000fc400078e00ff */
[----:B------:R0:W-:Y:S02]  /*7070*/  STL [R1+0x23c], R16 ;  /* 0x00023c1001007387 */ /* 0x0001e40000100800 */
[----:B------:R-:W-:Y:S02]  /*7080*/  IMAD.MOV R11, RZ, RZ, -R11 ;  /* 0x000000ffff0b7224 */ /* 0x000fe400078e0a0b */
[----:B------:R-:W-:Y:S01]  /*7090*/  @!P4 IMAD.IADD R18, R18, 0x1, -R22 ;  /* 0x000000011212c824 */ /* 0x000fe200078e0a16 */
[----:B------:R-:W-:Y:S01]  /*70a0*/  ISETP.GE.AND P4, PT, R8, RZ, PT ;  /* 0x000000ff0800720c */ /* 0x000fe20003f86270 */
[----:B------:R-:W-:Y:S01]  /*70b0*/  IMAD R8, R22, R11, R10 ;  /* 0x0000000b16087224 */ /* 0x000fe200078e020a */
[C---:B------:R-:W-:Y:S01]  /*70c0*/  IADD3 R10, R2.reuse, 0x114, RZ ;  /* 0x00000114020a7810 */ /* 0x040fe20007ffe0ff */
[----:B------:R-:W-:Y:S01]  /*70d0*/  IMAD.MOV R7, RZ, RZ, -R7 ;  /* 0x000000ffff077224 */ /* 0x000fe200078e0a07 */
[----:B------:R-:W-:Y:S01]  /*70e0*/  IADD3 R11, R2, 0x112, RZ ;  /* 0x00000112020b7810 */ /* 0x000fe20007ffe0ff */
[--C-:B------:R-:W-:Y:S01]  /*70f0*/  @!P1 IMAD.IADD R19, R19, 0x1, -R22.reuse ;  /* 0x0000000113139824 */ /* 0x100fe200078e0a16 */
[C---:B------:R-:W-:Y:S01]  /*7100*/  ISETP.GT.U32.AND P1, PT, R22.reuse, R8, PT ;  /* 0x000000081600720c */ /* 0x040fe20003f24070 */
[----:B------:R-:W-:Y:S01]  /*7110*/  IMAD R9, R22, R7, R9 ;  /* 0x0000000716097224 */ /* 0x000fe200078e0209 */
[----:B0-----:R-:W-:Y:S01]  /*7120*/  IABS R16, R10 ;  /* 0x0000000a00107213 */ /* 0x001fe20000000000 */
[----:B------:R-:W-:Y:S01]  /*7130*/  @!P6 IMAD.IADD R0, R0, 0x1, -R22 ;  /* 0x000000010000e824 */ /* 0x000fe200078e0a16 */
[----:B------:R-:W-:Y:S01]  /*7140*/  IABS R17, R11 ;  /* 0x0000000b00117213 */ /* 0x000fe20000000000 */
[----:B------:R-:W-:Y:S01]  /*7150*/  IMAD.HI.U32 R12, R3, R13, RZ ;  /* 0x0000000d030c7227 */ /* 0x000fe200078e00ff */
[----:B------:R-:W-:-:S03]  /*7160*/  ISETP.GT.U32.AND P6, PT, R22, R9, PT ;  /* 0x000000091600720c */ /* 0x000fc60003fc4070 */
[----:B------:R-:W-:Y:S01]  /*7170*/  IMAD.MOV R5, RZ, RZ, -R12 ;  /* 0x000000ffff057224 */ /* 0x000fe200078e0a0c */
[----:B------:R-:W-:Y:S01]  /*7180*/  IADD3 R12, R2, 0x116, RZ ;  /* 0x00000116020c7810 */ /* 0x000fe20007ffe0ff */
[----:B------:R-:W-:Y:S02]  /*7190*/  IMAD.MOV.U32 R21, RZ, RZ, R18 ;  /* 0x000000ffff157224 */ /* 0x000fe400078e0012 */
[----:B------:R-:W-:Y:S01]  /*71a0*/  @!P1 IMAD.IADD R8, R8, 0x1, -R22 ;  /* 0x0000000108089824 */ /* 0x000fe200078e0a16 */
[C---:B------:R-:W-:Y:S01]  /*71b0*/  ISETP.GT.U32.AND P1, PT, R22.reuse, R0, PT ;  /* 0x000000001600720c */ /* 0x040fe20003f24070 */
[----:B------:R-:W-:Y:S01]  /*71c0*/  IMAD R13, R22, R5, R13 ;  /* 0x00000005160d7224 */ /* 0x000fe200078e020d */
[----:B------:R-:W-:Y:S01]  /*71d0*/  IABS R5, R12 ;  /* 0x0000000c00057213 */ /* 0x000fe20000000000 */
[----:B------:R-:W-:-:S04]  /*71e0*/  IMAD.HI.U32 R4, R3, R14, RZ ;  /* 0x0000000e03047227 */ /* 0x000fc800078e00ff */
[----:B------:R-:W-:Y:S02]  /*71f0*/  @!P6 IMAD.IADD R9, R9, 0x1, -R22 ;  /* 0x000000010909e824 */ /* 0x000fe400078e0a16 */
[----:B------:R-:W-:Y:S01]  /*7200*/  @!P2 IMAD.MOV R21, RZ, RZ, -R21 ;  /* 0x000000ffff15a224 */ /* 0x000fe200078e0a15 */
[C---:B------:R-:W-:Y:S01]  /*7210*/  ISETP.GT.U32.AND P2, PT, R22.reuse, R8, PT ;  /* 0x000000081600720c */ /* 0x040fe20003f44070 */
[----:B------:R-:W-:Y:S01]  /*7220*/  IMAD.MOV R4, RZ, RZ, -R4 ;  /* 0x000000ffff047224 */ /* 0x000fe200078e0a04 */
[C---:B------:R-:W-:Y:S01]  /*7230*/  ISETP.GT.U32.AND P6, PT, R22.reuse, R9, PT ;  /* 0x000000091600720c */ /* 0x040fe20003fc4070 */
[C---:B------:R-:W-:Y:S01]  /*7240*/  IMAD.HI.U32 R20, R3.reuse, R5, RZ ;  /* 0x0000000503147227 */ /* 0x040fe200078e00ff */
[----:B------:R-:W-:Y:S03]  /*7250*/  STL [R1+0x224], R21 ;  /* 0x0002241501007387 */ /* 0x000fe60000100800 */
[----:B------:R-:W-:Y:S01]  /*7260*/  IMAD R14, R22, R4, R14 ;  /* 0x00000004160e7224 */ /* 0x000fe200078e020e */
[----:B------:R-:W-:Y:S01]  /*7270*/  IADD3 R4, R2, 0x110, RZ ;  /* 0x0000011002047810 */ /* 0x000fe20007ffe0ff */
[----:B------:R-:W-:-:S03]  /*7280*/  IMAD.HI.U32 R18, R3, R16, RZ ;  /* 0x0000001003127227 */ /* 0x000fc600078e00ff */
[----:B------:R-:W-:Y:S01]  /*7290*/  IABS R7, R4 ;  /* 0x0000000400077213 */ /* 0x000fe20000000000 */
[----:B------:R-:W-:Y:S02]  /*72a0*/  IMAD.MOV R20, RZ, RZ, -R20 ;  /* 0x000000ffff147224 */ /* 0x000fe400078e0a14 */
[----:B------:R-:W-:Y:S01]  /*72b0*/  @!P1 IMAD.IADD R0, R0, 0x1, -R22 ;  /* 0x0000000100009824 */ /* 0x000fe200078e0a16 */
[C---:B------:R-:W-:Y:S01]  /*72c0*/  ISETP.GT.U32.AND P1, PT, R22.reuse, R14, PT ;  /* 0x0000000e1600720c */ /* 0x040fe20003f24070 */
[----:B------:R-:W-:Y:S02]  /*72d0*/  IMAD.MOV R18, RZ, RZ, -R18 ;  /* 0x000000ffff127224 */ /* 0x000fe400078e0a12 */
[----:B------:R-:W-:Y:S01]  /*72e0*/  @!P0 IMAD.MOV R19, RZ, RZ, -R19 ;  /* 0x000000ffff138224 */ /* 0x000fe200078e0a13 */
[C---:B------:R-:W-:Y:S01]  /*72f0*/  ISETP.GT.U32.AND P0, PT, R22.reuse, R13, PT ;  /* 0x0000000d1600720c */ /* 0x040fe20003f04070 */
[C---:B------:R-:W-:Y:S02]  /*7300*/  IMAD R5, R22.reuse, R20, R5 ;  /* 0x0000001416057224 */ /* 0x040fe400078e0205 */
[----:B------:R-:W-:Y:S01]  /*7310*/  IMAD R16, R22, R18, R16 ;  /* 0x0000001216107224 */ /* 0x000fe200078e0210 */
[----:B------:R0:W-:Y:S01]  /*7320*/  STL [R1+0x220], R19 ;  /* 0x0002201301007387 */ /* 0x0001e20000100800 */
[--C-:B------:R-:W-:Y:S01]  /*7330*/  @!P2 IMAD.IADD R8, R8, 0x1, -R22.reuse ;  /* 0x000000010808a824 */ /* 0x100fe200078e0a16 */
[C---:B------:R-:W-:Y:S01]  /*7340*/  ISETP.GT.U32.AND P2, PT, R22.reuse, R5, PT ;  /* 0x000000051600720c */ /* 0x040fe20003f44070 */
[--C-:B------:R-:W-:Y:S01]  /*7350*/  @!P6 IMAD.IADD R9, R9, 0x1, -R22.reuse ;  /* 0x000000010909e824 */ /* 0x100fe200078e0a16 */
[----:B------:R-:W-:Y:S01]  /*7360*/  ISETP.GT.U32.AND P6, PT, R22, R16, PT ;  /* 0x000000101600720c */ /* 0x000fe20003fc4070 */
[----:B------:R-:W-:Y:S01]  /*7370*/  @!P1 IMAD.IADD R14, R14, 0x1, -R22 ;  /* 0x000000010e0e9824 */ /* 0x000fe200078e0a16 */
[----:B------:R-:W-:Y:S01]  /*7380*/  ISETP.GE.AND P1, PT, R6, RZ, PT ;  /* 0x000000ff0600720c */ /* 0x000fe20003f26270 */
[----:B------:R-:W-:Y:S01]  /*7390*/  IMAD.MOV.U32 R23, RZ, RZ, R0 ;  /* 0x000000ffff177224 */ /* 0x000fe200078e0000 */
[C---:B------:R-:W-:Y:S01]  /*73a0*/  IADD3 R6, R2.reuse, 0x10c, RZ ;  /* 0x0000010c02067810 */ /* 0x040fe20007ffe0ff */
[----:B------:R-:W-:Y:S01]  /*73b0*/  @!P0 IMAD.IADD R13, R13, 0x1, -R22 ;  /* 0x000000010d0d8824 */ /* 0x000fe200078e0a16 */
[----:B------:R-:W-:Y:S01]  /*73c0*/  ISETP.GE.AND P0, PT, R15, RZ, PT ;  /* 0x000000ff0f00720c */ /* 0x000fe20003f06270 */
[----:B0-----:R-:W-:Y:S01]  /*73d0*/  IMAD.HI.U32 R19, R3, R17, RZ ;  /* 0x0000001103137227 */ /* 0x001fe200078e00ff */
[----:B------:R-:W-:-:S02]  /*73e0*/  IADD3 R15, R2, 0x10e, RZ ;  /* 0x0000010e020f7810 */ /* 0x000fc40007ffe0ff */
[----:B------:R-:W-:Y:S01]  /*73f0*/  IABS R0, R6 ;  /* 0x0000000600007213 */ /* 0x000fe20000000000 */
[----:B------:R-:W-:Y:S01]  /*7400*/  @!P3 IMAD.MOV R23, RZ, RZ, -R23 ;  /* 0x000000ffff17b224 */ /* 0x000fe200078e0a17 */
[C---:B------:R-:W-:Y:S01]  /*7410*/  ISETP.GT.U32.AND P3, PT, R22.reuse, R14, PT ;  /* 0x0000000e1600720c */ /* 0x040fe20003f64070 */
[----:B------:R-:W-:Y:S02]  /*7420*/  IMAD.MOV R19, RZ, RZ, -R19 ;  /* 0x000000ffff137224 */ /* 0x000fe400078e0a13 */
[----:B------:R-:W-:Y:S01]  /*7430*/  @!P2 IMAD.IADD R5, R5, 0x1, -R22 ;  /* 0x000000010505a824 */ /* 0x000fe200078e0a16 */
[C---:B------:R-:W-:Y:S01]  /*7440*/  ISETP.GT.U32.AND P2, PT, R22.reuse, R13, PT ;  /* 0x0000000d1600720c */ /* 0x040fe20003f44070 */
[----:B------:R-:W-:Y:S01]  /*7450*/  IMAD.HI.U32 R20, R3, R7, RZ ;  /* 0x0000000703147227 */ /* 0x000fe200078e00ff */
[----:B------:R-:W-:Y:S03]  /*7460*/  STL [R1+0x218], R23 ;  /* 0x0002181701007387 */ /* 0x000fe60000100800 */
[----:B------:R-:W-:-:S02]  /*7470*/  IMAD R17, R22, R19, R17 ;  /* 0x0000001316117224 */ /* 0x000fc400078e0211 */
[----:B------:R-:W-:Y:S01]  /*7480*/  @!P6 IMAD.IADD R16, R16, 0x1, -R22 ;  /* 0x000000011010e824 */ /* 0x000fe200078e0a16 */
[C---:B------:R-:W-:Y:S01]  /*7490*/  ISETP.GT.U32.AND P6, PT, R22.reuse, R5, PT ;  /* 0x000000051600720c */ /* 0x040fe20003fc4070 */
[----:B------:R-:W-:Y:S02]  /*74a0*/  IMAD.MOV R20, RZ, RZ, -R20 ;  /* 0x000000ffff147224 */ /* 0x000fe400078e0a14 */
[----:B------:R-:W-:Y:S01]  /*74b0*/  IMAD.MOV.U32 R21, RZ, RZ, R8 ;  /* 0x000000ffff157224 */ /* 0x000fe200078e0008 */
[----:B------:R-:W-:Y:S01]  /*74c0*/  IABS R8, R15 ;  /* 0x0000000f00087213 */ /* 0x000fe20000000000 */
[----:B------:R-:W-:Y:S01]  /*74d0*/  @!P4 IMAD.MOV R9, RZ, RZ, -R9 ;  /* 0x000000ffff09c224 */ /* 0x000fe200078e0a09 */
[C---:B------:R-:W-:Y:S01]  /*74e0*/  ISETP.GT.U32.AND P4, PT, R22.reuse, R17, PT ;  /* 0x000000111600720c */ /* 0x040fe20003f84070 */
[C---:B------:R-:W-:Y:S02]  /*74f0*/  IMAD R7, R22.reuse, R20, R7 ;  /* 0x0000001416077224 */ /* 0x040fe400078e0207 */
[----:B------:R-:W-:Y:S01]  /*7500*/  @!P5 IMAD.MOV R21, RZ, RZ, -R21 ;  /* 0x000000ffff15d224 */ /* 0x000fe200078e0a15 */
[----:B------:R-:W-:Y:S01]  /*7510*/  ISETP.GT.U32.AND P5, PT, R22, R16, PT ;  /* 0x000000101600720c */ /* 0x000fe20003fa4070 */
[--C-:B------:R-:W-:Y:S01]  /*7520*/  @!P3 IMAD.IADD R14, R14, 0x1, -R22.reuse ;  /* 0x000000010e0eb824 */ /* 0x100fe200078e0a16 */
[----:B------:R-:W-:Y:S01]  /*7530*/  ISETP.GT.U32.AND P3, PT, R22, R7, PT ;  /* 0x000000071600720c */ /* 0x000fe20003f64070 */
[--C-:B------:R-:W-:Y:S01]  /*7540*/  @!P2 IMAD.IADD R13, R13, 0x1, -R22.reuse ;  /* 0x000000010d0da824 */ /* 0x100fe200078e0a16 */
[----:B------:R-:W-:Y:S01]  /*7550*/  STL [R1+0x214], R21 ;  /* 0x0002141501007387 */ /* 0x000fe20000100800 */
[----:B------:R-:W-:Y:S01]  /*7560*/  ISETP.GE.AND P2, PT, R12, RZ, PT ;  /* 0x000000ff0c00720c */ /* 0x000fe20003f46270 */
[----:B------:R-:W-:Y:S01]  /*7570*/  @!P6 IMAD.IADD R5, R5, 0x1, -R22 ;  /* 0x000000010505e824 */ /* 0x000fe200078e0a16 */
[----:B------:R-:W-:Y:S01]  /*7580*/  ISETP.GE.AND P6, PT, R10, RZ, PT ;  /* 0x000000ff0a00720c */ /* 0x000fe20003fc6270 */
[----:B------:R0:W-:Y:S01]  /*7590*/  STL [R1+0x210], R9 ;  /* 0x0002100901007387 */ /* 0x0001e20000100800 */
[----:B------:R-:W-:-:S04]  /*75a0*/  IMAD.HI.U32 R10, R3, R0, RZ ;  /* 0x00000000030a7227 */ /* 0x000fc800078e00ff */
[--C-:B------:R-:W-:Y:S01]  /*75b0*/  @!P4 IMAD.IADD R17, R17, 0x1, -R22.reuse ;  /* 0x000000011111c824 */ /* 0x100fe200078e0a16 */
[----:B------:R-:W-:Y:S01]  /*75c0*/  ISETP.GE.AND P4, PT, R4, RZ, PT ;  /* 0x000000ff0400720c */ /* 0x000fe20003f86270 */
[----:B------:R-:W-:Y:S02]  /*75d0*/  IMAD.MOV.U32 R19, RZ, RZ, R13 ;  /* 0x000000ffff137224 */ /* 0x000fe400078e000d */
[----:B------:R-:W-:Y:S01]  /*75e0*/  @!P5 IMAD.IADD R16, R16, 0x1, -R22 ;  /* 0x000000011010d824 */ /* 0x000fe200078e0a16 */
[----:B------:R-:W-:Y:S01]  /*75f0*/  ISETP.GE.AND P5, PT, R11, RZ, PT ;  /* 0x000000ff0b00720c */ /* 0x000fe20003fa6270 */
[----:B0-----:R-:W-:Y:S01]  /*7600*/  IMAD.HI.U32 R9, R3, R8, RZ ;  /* 0x0000000803097227 */ /* 0x001fe200078e00ff */
[----:B------:R-:W-:-:S03]  /*7610*/  IADD3 R11, R2, 0x106, RZ ;  /* 0x00000106020b7810 */ /* 0x000fc60007ffe0ff */
[----:B------:R-:W-:Y:S02]  /*7620*/  IMAD.MOV R9, RZ, RZ, -R9 ;  /* 0x000000ffff097224 */ /* 0x000fe400078e0a09 */
[----:B------:R-:W-:Y:S02]  /*7630*/  IMAD.MOV R4, RZ, RZ, -R10 ;  /* 0x000000ffff047224 */ /* 0x000fe400078e0a0a */
[C---:B------:R-:W-:Y:S02]  /*7640*/  IMAD R8, R22.reuse, R9, R8 ;  /* 0x0000000916087224 */ /* 0x040fe400078e0208 */
[----:B------:R-:W-:Y:S01]  /*7650*/  @!P0 IMAD.MOV R19, RZ, RZ, -R19 ;  /* 0x000000ffff138224 */ /* 0x000fe200078e0a13 */
[C---:B------:R-:W-:Y:S01]  /*7660*/  ISETP.GT.U32.AND P0, PT, R22.reuse, R17, PT ;  /* 0x000000111600720c */ /* 0x040fe20003f04070 */
[----:B------:R-:W-:Y:S02]  /*7670*/  @!P3 IMAD.IADD R7, R7, 0x1, -R22 ;  /* 0x000000010707b824 */ /* 0x000fe400078e0a16 */
[----:B------:R-:W-:Y:S01]  /*7680*/  IMAD.MOV.U32 R18, RZ, RZ, R14 ;  /* 0x000000ffff127224 */ /* 0x000fe200078e000e */
[----:B------:R-:W-:Y:S01]  /*7690*/  STL [R1+0x20c], R19 ;  /* 0x00020c1301007387 */ /* 0x000fe20000100800 */
[C---:B------:R-:W-:Y:S01]  /*76a0*/  IMAD R4, R22.reuse, R4, R0 ;  /* 0x0000000416047224 */ /* 0x040fe200078e0200 */
[----:B------:R-:W-:Y:S01]  /*76b0*/  ISETP.GT.U32.AND P3, PT, R22, R7, PT ;  /* 0x000000071600720c */ /* 0x000fe20003f64070 */
[----:B------:R-:W-:Y:S01]  /*76c0*/  IMAD.MOV.U32 R10, RZ, RZ, R16 ;  /* 0x000000ffff0a7224 */ /* 0x000fe200078e0010 */
[----:B------:R-:W-:Y:S01]  /*76d0*/  IADD3 R0, R2, 0x108, RZ ;  /* 0x0000010802007810 */ /* 0x000fe20007ffe0ff */
[----:B------:R-:W-:Y:S01]  /*76e0*/  @!P2 IMAD.MOV R5, RZ, RZ, -R5 ;  /* 0x000000ffff05a224 */ /* 0x000fe200078e0a05 */
[C---:B------:R-:W-:Y:S01]  /*76f0*/  ISETP.GT.U32.AND P2, PT, R22.reuse, R8, PT ;  /* 0x000000081600720c */ /* 0x040fe20003f44070 */
[----:B------:R-:W-:Y:S01]  /*7700*/  @!P1 IMAD.MOV R18, RZ, RZ, -R18 ;  /* 0x000000ffff129224 */ /* 0x000fe200078e0a12 */
[----:B------:R-:W-:Y:S01]  /*7710*/  ISETP.GE.AND P1, PT, R15, RZ, PT ;  /* 0x000000ff0f00720c */ /* 0x000fe20003f26270 */
[----:B------:R-:W-:Y:S01]  /*7720*/  @!P6 IMAD.MOV R10, RZ, RZ, -R10 ;  /* 0x000000ffff0ae224 */ /* 0x000fe200078e0a0a */
[----:B------:R-:W-:Y:S01]  /*7730*/  ISETP.GT.U32.AND P6, PT, R22, R4, PT ;  /* 0x000000041600720c */ /* 0x000fe20003fc4070 */
[----:B------:R-:W-:Y:S01]  /*7740*/  @!P0 IMAD.IADD R17, R17, 0x1, -R22 ;  /* 0x0000000111118824 */ /* 0x000fe200078e0a16 */
[----:B------:R-:W-:Y:S01]  /*7750*/  STL [R1+0x208], R18 ;  /* 0x0002081201007387 */ /* 0x000fe20000100800 */
[----:B------:R-:W-:-:S02]  /*7760*/  ISETP.GE.AND P0, PT, R6, RZ, PT ;  /* 0x000000ff0600720c */ /* 0x000fc40003f06270 */
[----:B------:R-:W-:Y:S01]  /*7770*/  IABS R6, R0 ;  /* 0x0000000000067213 */ /* 0x000fe20000000000 */
[----:B------:R0:W-:Y:S01]  /*7780*/  STL [R1+0x1e8], R5 ;  /* 0x0001e80501007387 */ /* 0x0001e20000100800 */
[--C-:B------:R-:W-:Y:S01]  /*7790*/  @!P3 IMAD.IADD R7, R7, 0x1, -R22.reuse ;  /* 0x000000010707b824 */ /* 0x100fe200078e0a16 */
[----:B------:R-:W-:Y:S01]  /*77a0*/  IADD3 R14, R2, 0xfc, RZ ;  /* 0x000000fc020e7810 */ /* 0x000fe20007ffe0ff */
[--C-:B------:R-:W-:Y:S01]  /*77b0*/  @!P2 IMAD.IADD R8, R8, 0x1, -R22.reuse ;  /* 0x000000010808a824 */ /* 0x100fe200078e0a16 */
[----:B------:R-:W-:Y:S01]  /*77c0*/  ISETP.GE.AND P2, PT, R0, RZ, PT ;  /* 0x000000ff0000720c */ /* 0x000fe20003f46270 */
[----:B------:R-:W-:Y:S01]  /*77d0*/  IMAD.MOV.U32 R9, RZ, RZ, R17 ;  /* 0x000000ffff097224 */ /* 0x000fe200078e0011 */
[----:B------:R1:W-:Y:S01]  /*77e0*/  STL [R1+0x8], R10 ;  /* 0x0000080a01007387 */ /* 0x0003e20000100800 */
[----:B------:R-:W-:Y:S01]  /*77f0*/  @!P6 IMAD.IADD R4, R4, 0x1, -R22 ;  /* 0x000000010404e824 */ /* 0x000fe200078e0a16 */
[----:B------:R-:W-:Y:S01]  /*7800*/  ISETP.GT.U32.AND P6, PT, R22, R8, PT ;  /* 0x000000081600720c */ /* 0x000fe20003fc4070 */
[----:B------:R-:W-:Y:S01]  /*7810*/  @!P5 IMAD.MOV R9, RZ, RZ, -R9 ;  /* 0x000000ffff09d224 */ /* 0x000fe200078e0a09 */
[----:B0-----:R-:W-:Y:S01]  /*7820*/  IADD3 R5, R2, 0x10a, RZ ;  /* 0x0000010a02057810 */ /* 0x001fe20007ffe0ff */
[----:B------:R-:W-:Y:S01]  /*7830*/  @!P4 IMAD.MOV R7, RZ, RZ, -R7 ;  /* 0x000000ffff07c224 */ /* 0x000fe200078e0a07 */
[----:B------:R-:W-:-:S02]  /*7840*/  ISETP.GT.U32.AND P5, PT, R22, R4, PT ;  /* 0x000000041600720c */ /* 0x000fc40003fa4070 */
[----:B------:R-:W-:Y:S01]  /*7850*/  IABS R12, R5 ;  /* 0x00000005000c7213 */ /* 0x000fe20000000000 */
[----:B------:R-:W-:Y:S01]  /*7860*/  STL [R1+0x1ec], R9 ;  /* 0x0001ec0901007387 */ /* 0x000fe20000100800 */
[----:B------:R-:W-:Y:S01]  /*7870*/  ISETP.GE.AND P3, PT, R5, RZ, PT ;  /* 0x000000ff0500720c */ /* 0x000fe20003f66270 */
[----:B------:R-:W-:Y:S01]  /*7880*/  IMAD.MOV.U32 R5, RZ, RZ, R6 ;  /* 0x000000ffff057224 */ /* 0x000fe200078e0006 */
[----:B------:R-:W-:Y:S01]  /*7890*/  ISETP.GE.AND P4, PT, R11, RZ, PT ;  /* 0x000000ff0b00720c */ /* 0x000fe20003f86270 */
[C---:B------:R-:W-:Y:S01]  /*78a0*/  IMAD.HI.U32 R6, R3.reuse, R12, RZ ;  /* 0x0000000c03067227 */ /* 0x040fe200078e00ff */
[----:B------:R-:W-:Y:S01]  /*78b0*/  IABS R11, R11 ;  /* 0x0000000b000b7213 */ /* 0x000fe20000000000 */
[----:B------:R0:W-:Y:S01]  /*78c0*/  STL [R1+0x1f4], R7 ;  /* 0x0001f40701007387 */ /* 0x0001e20000100800 */
[C---:B-1----:R-:W-:Y:S01]  /*78d0*/  IADD3 R10, R2.reuse, 0x102, RZ ;  /* 0x00000102020a7810 */ /* 0x042fe20007ffe0ff */
[----:B------:R-:W-:Y:S01]  /*78e0*/  IMAD.MOV R6, RZ, RZ, -R6 ;  /* 0x000000ffff067224 */ /* 0x000fe200078e0a06 */
[----:B------:R-:W-:Y:S01]  /*78f0*/  IADD3 R17, R2, 0xfe, RZ ;  /* 0x000000fe02117810 */ /* 0x000fe20007ffe0ff */
[----:B------:R-:W-:-:S04]  /*7900*/  IMAD.HI.U32 R0, R3, R5, RZ ;  /* 0x0000000503007227 */ /* 0x000fc800078e00ff */
[----:B------:R-:W-:Y:S02]  /*7910*/  IMAD R12, R22, R6, R12 ;  /* 0x00000006160c7224 */ /* 0x000fe400078e020c */
[----:B------:R-:W-:Y:S01]  /*7920*/  @!P6 IMAD.IADD R8, R8, 0x1, -R22 ;  /* 0x000000010808e824 */ /* 0x000fe200078e0a16 */
[----:B0-----:R-:W-:Y:S01]  /*7930*/  IADD3 R7, R2, 0x104, RZ ;  /* 0x0000010402077810 */ /* 0x001fe20007ffe0ff */
[----:B------:R-:W-:Y:S01]  /*7940*/  IMAD.MOV R0, RZ, RZ, -R0 ;  /* 0x000000ffff007224 */ /* 0x000fe200078e0a00 */
[C---:B------:R-:W-:Y:S01]  /*7950*/  ISETP.GT.U32.AND P6, PT, R22.reuse, R12, PT ;  /* 0x0000000c1600720c */ /* 0x040fe20003fc4070 */
[----:B------:R-:W-:Y:S02]  /*7960*/  IMAD.MOV.U32 R13, RZ, RZ, R8 ;  /* 0x000000ffff0d7224 */ /* 0x000fe400078e0008 */
[----:B------:R-:W-:Y:S01]  /*7970*/  IMAD R5, R22, R0, R5 ;  /* 0x0000000016057224 */ /* 0x000fe200078e0205 */
[----:B------:R-:W-:Y:S01]  /*7980*/  IADD3 R0, R2, 0x100, RZ ;  /* 0x0000010002007810 */ /* 0x000fe20007ffe0ff */
[----:B------:R-:W-:-:S02]  /*7990*/  @!P1 IMAD.MOV R13, RZ, RZ, -R13 ;  /* 0x000000ffff0d9224 */ /* 0x000fc400078e0a0d */
[--C-:B------:R-:W-:Y:S01]  /*79a0*/  @!P5 IMAD.IADD R4, R4, 0x1, -R22.reuse ;  /* 0x000000010404d824 */ /* 0x100fe200078e0a16 */
[----:B------:R-:W-:Y:S01]  /*79b0*/  ISETP.GT.U32.AND P1, PT, R22, R5, PT ;  /* 0x000000051600720c */ /* 0x000fe20003f24070 */
[----:B------:R-:W-:Y:S01]  /*79c0*/  IMAD.HI.U32 R6, R3, R11, RZ ;  /* 0x0000000b03067227 */ /* 0x000fe200078e00ff */
[----:B------:R-:W-:Y:S01]  /*79d0*/  ISETP.GE.AND P5, PT, R7, RZ, PT ;  /* 0x000000ff0700720c */ /* 0x000fe20003fa6270 */
[----:B------:R-:W-:Y:S01]  /*79e0*/  STL [R1+0x1f8], R13 ;  /* 0x0001f80d01007387 */ /* 0x000fe20000100800 */
[----:B------:R-:W-:Y:S01]  /*79f0*/  IABS R7, R7 ;  /* 0x0000000700077213 */ /* 0x000fe20000000000 */
[----:B------:R-:W-:Y:S02]  /*7a00*/  @!P6 IMAD.IADD R12, R12, 0x1, -R22 ;  /* 0x000000010c0ce824 */ /* 0x000fe400078e0a16 */
[----:B------:R-:W-:Y:S02]  /*7a10*/  IMAD.MOV.U32 R9, RZ, RZ, R4 ;  /* 0x000000ffff097224 */ /* 0x000fe400078e0004 */
[----:B------:R-:W-:Y:S01]  /*7a20*/  IMAD.MOV R6, RZ, RZ, -R6 ;  /* 0x000000ffff067224 */ /* 0x000fe200078e0a06 */
[----:B------:R-:W-:Y:S01]  /*7a30*/  ISETP.GT.U32.AND P6, PT, R22, R12, PT ;  /* 0x0000000c1600720c */ /* 0x000fe20003fc4070 */
[----:B------:R-:W-:Y:S01]  /*7a40*/  @!P0 IMAD.MOV R9, RZ, RZ, -R9 ;  /* 0x000000ffff098224 */ /* 0x000fe200078e0a09 */
[----:B------:R-:W-:Y:S01]  /*7a50*/  ISETP.GE.AND P0, PT, R10, RZ, PT ;  /* 0x000000ff0a00720c */ /* 0x000fe20003f06270 */
[----:B------:R-:W-:Y:S01]  /*7a60*/  @!P1 IMAD.IADD R5, R5, 0x1, -R22 ;  /* 0x0000000105059824 */ /* 0x000fe200078e0a16 */
[----:B------:R-:W-:Y:S01]  /*7a70*/  IABS R10, R10 ;  /* 0x0000000a000a7213 */ /* 0x000fe20000000000 */
[C---:B------:R-:W-:Y:S01]  /*7a80*/  IMAD R11, R22.reuse, R6, R11 ;  /* 0x00000006160b7224 */ /* 0x040fe200078e020b */
[----:B------:R0:W-:Y:S01]  /*7a90*/  STL [R1+0x204], R9 ;  /* 0x0002040901007387 */ /* 0x0001e20000100800 */
[----:B------:R-:W-:Y:S01]  /*7aa0*/  IMAD.MOV.U32 R8, RZ, RZ, R7 ;  /* 0x000000ffff087224 */ /* 0x000fe200078e0007 */
[----:B------:R-:W-:Y:S01]  /*7ab0*/  ISETP.GT.U32.AND P1, PT, R22, R5, PT ;  /* 0x000000051600720c */ /* 0x000fe20003f24070 */
[----:B------:R-:W-:-:S04]  /*7ac0*/  IMAD.HI.U32 R6, R3, R10, RZ ;  /* 0x0000000a03067227 */ /* 0x000fc800078e00ff */
[----:B------:R-:W-:Y:S01]  /*7ad0*/  @!P6 IMAD.IADD R12, R12, 0x1, -R22 ;  /* 0x000000010c0ce824 */ /* 0x000fe200078e0a16 */
[----:B------:R-:W-:Y:S01]  /*7ae0*/  ISETP.GT.U32.AND P6, PT, R22, R11, PT ;  /* 0x0000000b1600720c */ /* 0x000fe20003fc4070 */
[----:B------:R-:W-:Y:S01]  /*7af0*/  IMAD.HI.U32 R4, R3, R8, RZ ;  /* 0x0000000803047227 */ /* 0x000fe200078e00ff */
[----:B0-----:R-:W-:-:S03]  /*7b00*/  IABS R9, R0 ;  /* 0x0000000000097213 */ /* 0x001fc60000000000 */
[----:B------:R-:W-:Y:S02]  /*7b10*/  IMAD.MOV R6, RZ, RZ, -R6 ;  /* 0x000000ffff067224 */ /* 0x000fe400078e0a06 */
[----:B------:R-:W-:-:S04]  /*7b20*/  IMAD.HI.U32 R7, R3, R9, RZ ;  /* 0x0000000903077227 */ /* 0x000fc800078e00ff */
[----:B------:R-:W-:Y:S02]  /*7b30*/  IMAD.MOV R4, RZ, RZ, -R4 ;  /* 0x000000ffff047224 */ /* 0x000fe400078e0a04 */
[----:B------:R-:W-:Y:S02]  /*7b40*/  IMAD.MOV R7, RZ, RZ, -R7 ;  /* 0x000000ffff077224 */ /* 0x000fe400078e0a07 */
[C---:B------:R-:W-:Y:S02]  /*7b50*/  IMAD R10, R22.reuse, R6, R10 ;  /* 0x00000006160a7224 */ /* 0x040fe400078e020a */
[C---:B------:R-:W-:Y:S01]  /*7b60*/  IMAD R8, R22.reuse, R4, R8 ;  /* 0x0000000416087224 */ /* 0x040fe200078e0208 */
[----:B------:R-:W-:Y:S01]  /*7b70*/  IABS R4, R17 ;  /* 0x0000001100047213 */ /* 0x000fe20000000000 */
[----:B------:R-:W-:Y:S02]  /*7b80*/  IMAD.MOV.U32 R13, RZ, RZ, R12 ;  /* 0x000000ffff0d7224 */ /* 0x000fe400078e000c */
[----:B------:R-:W-:Y:S01]  /*7b90*/  IMAD R9, R22, R7, R9 ;  /* 0x0000000716097224 */ /* 0x000fe200078e0209 */
[----:B------:R-:W-:Y:S01]  /*7ba0*/  IADD3 R7, R2, 0xfa, RZ ;  /* 0x000000fa02077810 */ /* 0x000fe20007ffe0ff */
[--C-:B------:R-:W-:Y:S01]  /*7bb0*/  @!P1 IMAD.IADD R5, R5, 0x1, -R22.reuse ;  /* 0x0000000105059824 */ /* 0x100fe200078e0a16 */
[C---:B------:R-:W-:Y:S01]  /*7bc0*/  ISETP.GT.U32.AND P1, PT, R22.reuse, R10, PT ;  /* 0x0000000a1600720c */ /* 0x040fe20003f24070 */
[----:B------:R-:W-:Y:S01]  /*7bd0*/  @!P3 IMAD.MOV R13, RZ, RZ, -R13 ;  /* 0x000000ffff0db224 */ /* 0x000fe200078e0a0d */
[C---:B------:R-:W-:Y:S01]  /*7be0*/  ISETP.GT.U32.AND P3, PT, R22.reuse, R8, PT ;  /* 0x000000081600720c */ /* 0x040fe20003f64070 */
[----:B------:R-:W-:Y:S01]  /*7bf0*/  @!P6 IMAD.IADD R11, R11, 0x1, -R22 ;  /* 0x000000010b0be824 */ /* 0x000fe200078e0a16 */
[----:B------:R-:W-:Y:S01]  /*7c00*/  ISETP.GT.U32.AND P6, PT, R22, R9, PT ;  /* 0x000000091600720c */ /* 0x000fe20003fc4070 */
[----:B------:R-:W-:Y:S01]  /*7c10*/  IMAD.MOV.U32 R12, RZ, RZ, R5 ;  /* 0x000000ffff0c7224 */ /* 0x000fe200078e0005 */
[----:B------:R0:W-:Y:S01]  /*7c20*/  STL [R1+0x200], R13 ;  /* 0x0002000d01007387 */ /* 0x0001e20000100800 */
[----:B------:R-:W-:Y:S01]  /*7c30*/  IMAD.HI.U32 R6, R3, R4, RZ ;  /* 0x0000000403067227 */ /* 0x000fe200078e00ff */
[----:B------:R-:W-:-:S03]  /*7c40*/  IABS R16, R7 ;  /* 0x0000000700107213 */ /* 0x000fc60000000000 */
[----:B------:R-:W-:Y:S02]  /*7c50*/  IMAD.MOV R6, RZ, RZ, -R6 ;  /* 0x000000ffff067224 */ /* 0x000fe400078e0a06 */
[--C-:B------:R-:W-:Y:S02]  /*7c60*/  @!P1 IMAD.IADD R10, R10, 0x1, -R22.reuse ;  /* 0x000000010a0a9824 */ /* 0x100fe400078e0a16 */
[--C-:B------:R-:W-:Y:S01]  /*7c70*/  @!P3 IMAD.IADD R8, R8, 0x1, -R22.reuse ;  /* 0x000000010808b824 */ /* 0x100fe200078e0a16 */
[----:B0-----:R-:W-:Y:S01]  /*7c80*/  IABS R13, R14 ;  /* 0x0000000e000d7213 */ /* 0x001fe20000000000 */
[----:B------:R-:W-:Y:S01]  /*7c90*/  @!P6 IMAD.IADD R9, R9, 0x1, -R22 ;  /* 0x000000010909e824 */ /* 0x000fe200078e0a16 */
[C---:B------:R-:W-:Y:S01]  /*7ca0*/  ISETP.GT.U32.AND P3, PT, R22.reuse, R11, PT ;  /* 0x0000000b1600720c */ /* 0x040fe20003f64070 */
[----:B------:R-:W-:Y:S01]  /*7cb0*/  @!P2 IMAD.MOV R12, RZ, RZ, -R12 ;  /* 0x000000ffff0ca224 */ /* 0x000fe200078e0a0c */
[C---:B------:R-:W-:Y:S01]  /*7cc0*/  ISETP.GT.U32.AND P6, PT, R22.reuse, R10, PT ;  /* 0x0000000a1600720c */ /* 0x040fe20003fc4070 */
[----:B------:R-:W-:Y:S01]  /*7cd0*/  IMAD.HI.U32 R5, R3, R13, RZ ;  /* 0x0000000d03057227 */ /* 0x000fe200078e00ff */
[----:B------:R-:W-:-:S02]  /*7ce0*/  ISETP.GT.U32.AND P2, PT, R22, R9, PT ;  /* 0x000000091600720c */ /* 0x000fc40003f44070 */
[C---:B------:R-:W-:Y:S01]  /*7cf0*/  ISETP.GT.U32.AND P1, PT, R22.reuse, R8, PT ;  /* 0x000000081600720c */ /* 0x040fe20003f24070 */
[----:B------:R-:W-:Y:S01]  /*7d00*/  IMAD.MOV R5, RZ, RZ, -R5 ;  /* 0x000000ffff057224 */ /* 0x000fe200078e0a05 */
[----:B------:R0:W-:Y:S01]  /*7d10*/  STL [R1+0x1fc], R12 ;  /* 0x0001fc0c01007387 */ /* 0x0001e20000100800 */
[----:B------:R-:W-:Y:S01]  /*7d20*/  IMAD R4, R22, R6, R4 ;  /* 0x0000000616047224 */ /* 0x000fe200078e0204 */
[----:B------:R-:W-:Y:S01]  /*7d30*/  IADD3 R6, R2, 0xf8, RZ ;  /* 0x000000f802067810 */ /* 0x000fe20007ffe0ff */
[----:B------:R-:W-:Y:S01]  /*7d40*/  IMAD R13, R22, R5, R13 ;  /* 0x00000005160d7224 */ /* 0x000fe200078e020d */
[----:B------:R-:W-:Y:S01]  /*7d50*/  IADD3 R5, R2, 0xf6, RZ ;  /* 0x000000f602057810 */ /* 0x000fe20007ffe0ff */
[--C-:B------:R-:W-:Y:S01]  /*7d60*/  @!P3 IMAD.IADD R11, R11, 0x1, -R22.reuse ;  /* 0x000000010b0bb824 */ /* 0x100fe200078e0a16 */
[----:B------:R-:W-:Y:S01]  /*7d70*/  ISETP.GT.U32.AND P3, PT, R22, R4, PT ;  /* 0x000000041600720c */ /* 0x000fe20003f64070 */
[--C-:B------:R-:W-:Y:S01]  /*7d80*/  @!P6 IMAD.IADD R10, R10, 0x1, -R22.reuse ;  /* 0x000000010a0ae824 */ /* 0x100fe200078e0a16 */
[----:B------:R-:W-:Y:S01]  /*7d90*/  ISETP.GT.U32.AND P6, PT, R22, R13, PT ;  /* 0x0000000d1600720c */ /* 0x000fe20003fc4070 */
[--C-:B------:R-:W-:Y:S01]  /*7da0*/  @!P2 IMAD.IADD R9, R9, 0x1, -R22.reuse ;  /* 0x000000010909a824 */ /* 0x100fe200078e0a16 */
[----:B------:R-:W-:Y:S01]  /*7db0*/  ISETP.GE.AND P2, PT, R17, RZ, PT ;  /* 0x000000ff1100720c */ /* 0x000fe20003f46270 */
[----:B------:R-:W-:Y:S01]  /*7dc0*/  @!P1 IMAD.IADD R8, R8, 0x1, -R22 ;  /* 0x0000000108089824 */ /* 0x000fe200078e0a16 */
[----:B------:R-:W-:Y:S01]  /*7dd0*/  IABS R17, R5 ;  /* 0x0000000500117213 */ /* 0x000fe20000000000 */
[----:B0-----:R-:W-:Y:S01]  /*7de0*/  IMAD.HI.U32 R12, R3, R16, RZ ;  /* 0x00000010030c7227 */ /* 0x001fe200078e00ff */
[----:B------:R-:W-:-:S02]  /*7df0*/  ISETP.GE.AND P1, PT, R0, RZ, PT ;  /* 0x000000ff0000720c */ /* 0x000fc40003f26270 */
[----:B------:R-:W-:Y:S01]  /*7e00*/  IABS R15, R6 ;  /* 0x00000006000f7213 */ /* 0x000fe20000000000 */
[----:B------:R-:W-:Y:S02]  /*7e10*/  IMAD.MOV.U32 R19, RZ, RZ, R11 ;  /* 0x000000ffff137224 */ /* 0x000fe400078e000b */
[--C-:B------:R-:W-:Y:S01]  /*7e20*/  @!P3 IMAD.IADD R4, R4, 0x1, -R22.reuse ;  /* 0x000000010404b824 */ /* 0x100fe200078e0a16 */
[----:B------:R-:W-:Y:S01]  /*7e30*/  ISETP.GE.AND P3, PT, R14, RZ, PT ;  /* 0x000000ff0e00720c */ /* 0x000fe20003f66270 */
[----:B------:R-:W-:Y:S02]  /*7e40*/  @!P6 IMAD.IADD R13, R13, 0x1, -R22 ;  /* 0x000000010d0de824 */ /* 0x000fe400078e0a16 */
[----:B------:R-:W-:Y:S02]  /*7e50*/  IMAD.MOV.U32 R14, RZ, RZ, R17 ;  /* 0x000000ffff0e7224 */ /* 0x000fe400078e0011 */
[----:B------:R-:W-:Y:S01]  /*7e60*/  IMAD.MOV R12, RZ, RZ, -R12 ;  /* 0x000000ffff0c7224 */ /* 0x000fe200078e0a0c */
[----:B------:R-:W-:Y:S01]  /*7e70*/  ISETP.GT.U32.AND P6, PT, R22, R13, PT ;  /* 0x0000000d1600720c */ /* 0x000fe20003fc4070 */
[----:B------:R-:W-:-:S04]  /*7e80*/  IMAD.HI.U32 R11, R3, R14, RZ ;  /* 0x0000000e030b7227 */ /* 0x000fc800078e00ff */
[----:B------:R-:W-:Y:S02]  /*7e90*/  IMAD.MOV.U32 R18, RZ, RZ, R8 ;  /* 0x000000ffff127224 */ /* 0x000fe400078e0008 */
[----:B------:R-:W-:Y:S01]  /*7ea0*/  @!P4 IMAD.MOV R19, RZ, RZ, -R19 ;  /* 0x000000ffff13c224 */ /* 0x000fe200078e0a13 */
[C---:B------:R-:W-:Y:S01]  /*7eb0*/  ISETP.GT.U32.AND P4, PT, R22.reuse, R4, PT ;  /* 0x000000041600720c */ /* 0x040fe20003f84070 */
[----:B------:R-:W-:Y:S02]  /*7ec0*/  IMAD.MOV R8, RZ, RZ, -R11 ;  /* 0x000000ffff087224 */ /* 0x000fe400078e0a0b */
[C---:B------:R-:W-:Y:S01]  /*7ed0*/  IMAD R16, R22.reuse, R12, R16 ;  /* 0x0000000c16107224 */ /* 0x040fe200078e0210 */
[----:B------:R0:W-:Y:S01]  /*7ee0*/  STL [R1+0x1d0], R19 ;  /* 0x0001d01301007387 */ /* 0x0001e20000100800 */
[C---:B------:R-:W-:Y:S02]  /*7ef0*/  IMAD R14, R22.reuse, R8, R14 ;  /* 0x00000008160e7224 */ /* 0x040fe400078e020e */
[----:B------:R-:W-:Y:S01]  /*7f00*/  @!P5 IMAD.MOV R18, RZ, RZ, -R18 ;  /* 0x000000ffff12d224 */ /* 0x000fe200078e0a12 */
[C---:B------:R-:W-:Y:S01]  /*7f10*/  ISETP.GT.U32.AND P5, PT, R22.reuse, R16, PT ;  /* 0x000000101600720c */ /* 0x040fe20003fa4070 */
[--C-:B------:R-:W-:Y:S01]  /*7f20*/  @!P6 IMAD.IADD R13, R13, 0x1, -R22.reuse ;  /* 0x000000010d0de824 */ /* 0x100fe200078e0a16 */
[----:B------:R-:W-:Y:S01]  /*7f30*/  ISETP.GT.U32.AND P6, PT, R22, R14, PT ;  /* 0x0000000e1600720c */ /* 0x000fe20003fc4070 */
[----:B------:R-:W-:Y:S01]  /*7f40*/  IMAD.HI.U32 R0, R3, R15, RZ ;  /* 0x0000000f03007227 */ /* 0x000fe200078e00ff */
[----:B------:R-:W-:Y:S03]  /*7f50*/  STL [R1+0x1d4], R18 ;  /* 0x0001d41201007387 */ /* 0x000fe60000100800 */
[----:B------:R-:W-:Y:S01]  /*7f60*/  @!P4 IMAD.IADD R4, R4, 0x1, -R22 ;  /* 0x000000010404c824 */ /* 0x000fe200078e0a16 */
[----:B------:R-:W-:Y:S01]  /*7f70*/  ISETP.GE.AND P4, PT, R6, RZ, PT ;  /* 0x000000ff0600720c */ /* 0x000fe20003f86270 */
[----:B------:R-:W-:Y:S01]  /*7f80*/  @!P0 IMAD.MOV R10, RZ, RZ, -R10 ;  /* 0x000000ffff0a8224 */ /* 0x000fe200078e0a0a */
[----:B------:R-:W-:Y:S01]  /*7f90*/  ISETP.GE.AND P0, PT, R7, RZ, PT ;  /* 0x000000ff0700720c */ /* 0x000fe20003f06270 */
[----:B------:R-:W-:Y:S01]  /*7fa0*/  IMAD.MOV.U32 R7, RZ, RZ, R4 ;  /* 0x000000ffff077224 */ /* 0x000fe200078e0004 */
[C---:B------:R-:W-:Y:S01]  /*7fb0*/  IADD3 R6, R2.reuse, 0xf2, RZ ;  /* 0x000000f202067810 */ /* 0x040fe20007ffe0ff */
[----:B------:R-:W-:Y:S01]  /*7fc0*/  IMAD.MOV R0, RZ, RZ, -R0 ;  /* 0x000000ffff007224 */ /* 0x000fe200078e0a00 */
[----:B------:R-:W-:Y:S01]  /*7fd0*/  STL [R1+0x1d8], R10 ;  /* 0x0001d80a01007387 */ /* 0x000fe20000100800 */
[----:B------:R-:W-:Y:S01]  /*7fe0*/  @!P1 IMAD.MOV R9, RZ, RZ, -R9 ;  /* 0x000000ffff099224 */ /* 0x000fe200078e0a09 */
[----:B------:R-:W-:Y:S01]  /*7ff0*/  IADD3 R4, R2, 0xee, RZ ;  /* 0x000000ee02047810 */ /* 0x000fe20007ffe0ff */
[--C-:B------:R-:W-:Y:S01]  /*8000*/  @!P5 IMAD.IADD R16, R16, 0x1, -R22.reuse ;  /* 0x000000011010d824 */ /* 0x100fe200078e0a16 */
[----:B------:R-:W-:Y:S01]  /*8010*/  ISETP.GE.AND P5, PT, R5, RZ, PT ;  /* 0x000000ff0500720c */ /* 0x000fe20003fa6270 */
[----:B------:R-:W-:Y:S01]  /*8020*/  @!P2 IMAD.MOV R7, RZ, RZ, -R7 ;  /* 0x000000ffff07a224 */ /* 0x000fe200078e0a07 */
[----:B------:R-:W-:Y:S01]  /*8030*/  IABS R5, R6 ;  /* 0x0000000600057213 */ /* 0x000fe20000000000 */
[----:B------:R-:W-:Y:S01]  /*8040*/  @!P6 IMAD.IADD R14, R14, 0x1, -R22 ;  /* 0x000000010e0ee824 */ /* 0x000fe200078e0a16 */
[----:B------:R1:W-:Y:S01]  /*8050*/  STL [R1+0x1dc], R9 ;  /* 0x0001dc0901007387 */ /* 0x0003e20000100800 */
[----:B------:R-:W-:Y:S01]  /*8060*/  IMAD R15, R22, R0, R15 ;  /* 0x00000000160f7224 */ /* 0x000fe200078e020f */
[----:B------:R-:W-:Y:S01]  /*8070*/  IADD3 R0, R2, 0xf4, RZ ;  /* 0x000000f402007810 */ /* 0x000fe20007ffe0ff */
[----:B0-----:R-:W-:Y:S01]  /*8080*/  IMAD.MOV.U32 R19, RZ, RZ, R13 ;  /* 0x000000ffff137224 */ /* 0x001fe200078e000d */
[----:B------:R0:W-:Y:S01]  /*8090*/  STL [R1+0x1e4], R7 ;  /* 0x0001e40701007387 */ /* 0x0001e20000100800 */
[----:B------:R-:W-:-:S02]  /*80a0*/  ISETP.GT.U32.AND P6, PT, R22, R14, PT ;  /* 0x0000000e1600720c */ /* 0x000fc40003fc4070 */
[----:B------:R-:W-:Y:S01]  /*80b0*/  IABS R11, R0 ;  /* 0x00000000000b7213 */ /* 0x000fe20000000000 */
[----:B------:R-:W-:Y:S01]  /*80c0*/  @!P3 IMAD.MOV R19, RZ, RZ, -R19 ;  /* 0x000000ffff13b224 */ /* 0x000fe200078e0a13 */
[C---:B------:R-:W-:Y:S02]  /*80d0*/  ISETP.GT.U32.AND P1, PT, R22.reuse, R15, PT ;  /* 0x0000000f1600720c */ /* 0x040fe40003f24070 */
[----:B------:R-:W-:Y:S01]  /*80e0*/  ISETP.GT.U32.AND P2, PT, R22, R16, PT ;  /* 0x000000101600720c */ /* 0x000fe20003f44070 */
[C---:B------:R-:W-:Y:S01]  /*80f0*/  IMAD.HI.U32 R8, R3.reuse, R11, RZ ;  /* 0x0000000b03087227 */ /* 0x040fe200078e00ff */
[----:B-1----:R-:W-:Y:S01]  /*8100*/  IADD3 R9, R2, 0xf0, RZ ;  /* 0x000000f002097810 */ /* 0x002fe20007ffe0ff */
[----:B------:R-:W-:Y:S02]  /*8110*/  STL [R1+0x14c], R19 ;  /* 0x00014c1301007387 */ /* 0x000fe40000100800 */
[----:B0-----:R-:W-:Y:S01]  /*8120*/  IMAD.HI.U32 R7, R3, R5, RZ ;  /* 0x0000000503077227 */ /* 0x001fe200078e00ff */
[----:B------:R-:W-:-:S03]  /*8130*/  IABS R12, R9 ;  /* 0x00000009000c7213 */ /* 0x000fc60000000000 */
[----:B------:R-:W-:Y:S02]  /*8140*/  IMAD.MOV R7, RZ, RZ, -R7 ;  /* 0x000000ffff077224 */ /* 0x000fe400078e0a07 */
[----:B------:R-:W-:Y:S02]  /*8150*/  IMAD.MOV R8, RZ, RZ, -R8 ;  /* 0x000000ffff087224 */ /* 0x000fe400078e0a08 */
[----:B------:R-:W-:Y:S01]  /*8160*/  IMAD R5, R22, R7, R5 ;  /* 0x0000000716057224 */ /* 0x000fe200078e0205 */
[----:B------:R-:W-:Y:S01]  /*8170*/  IADD3 R7, R2, 0xec, RZ ;  /* 0x000000ec02077810 */ /* 0x000fe20007ffe0ff */
[--C-:B------:R-:W-:Y:S02]  /*8180*/  @!P6 IMAD.IADD R14, R14, 0x1, -R22.reuse ;  /* 0x000000010e0ee824 */ /* 0x100fe400078e0a16 */
[C---:B------:R-:W-:Y:S01]  /*8190*/  IMAD R11, R22.reuse, R8, R11 ;  /* 0x00000008160b7224 */ /* 0x040fe200078e020b */
[----:B------:R-:W-:Y:S01]  /*81a0*/  ISETP.GT.U32.AND P6, PT, R22, R5, PT ;  /* 0x000000051600720c */ /* 0x000fe20003fc4070 */
[--C-:B------:R-:W-:Y:S01]  /*81b0*/  @!P1 IMAD.IADD R15, R15, 0x1, -R22.reuse ;  /* 0x000000010f0f9824 */ /* 0x100fe200078e0a16 */
[----:B------:R-:W-:Y:S01]  /*81c0*/  IABS R10, R7 ;  /* 0x00000007000a7213 */ /* 0x000fe20000000000 */
[----:B------:R-:W-:Y:S01]  /*81d0*/  @!P2 IMAD.IADD R16, R16, 0x1, -R22 ;  /* 0x000000011010a824 */ /* 0x000fe200078e0a16 */
[C---:B------:R-:W-:Y:S01]  /*81e0*/  ISETP.GT.U32.AND P2, PT, R22.reuse, R11, PT ;  /* 0x0000000b1600720c */ /* 0x040fe20003f44070 */
[----:B------:R-:W-:Y:S01]  /*81f0*/  IMAD.HI.U32 R17, R3, R12, RZ ;  /* 0x0000000c03117227 */ /* 0x000fe200078e00ff */
[----:B------:R-:W-:-:S02]  /*8200*/  ISETP.GT.U32.AND P1, PT, R22, R15, PT ;  /* 0x0000000f1600720c */ /* 0x000fc40003f24070 */
[----:B------:R-:W-:Y:S01]  /*8210*/  IABS R8, R4 ;  /* 0x0000000400087213 */ /* 0x000fe20000000000 */
[----:B------:R-:W-:Y:S02]  /*8220*/  IMAD.MOV.U32 R18, RZ, RZ, R16 ;  /* 0x000000ffff127224 */ /* 0x000fe400078e0010 */
[----:B------:R-:W-:-:S04]  /*8230*/  IMAD.HI.U32 R13, R3, R10, RZ ;  /* 0x0000000a030d7227 */ /* 0x000fc800078e00ff */
[----:B------:R-:W-:Y:S02]  /*8240*/  @!P6 IMAD.IADD R5, R5, 0x1, -R22 ;  /* 0x000000010505e824 */ /* 0x000fe400078e0a16 */
[----:B------:R-:W-:Y:S02]  /*8250*/  @!P0 IMAD.MOV R18, RZ, RZ, -R18 ;  /* 0x000000ffff128224 */ /* 0x000fe400078e0a12 */
[--C-:B------:R-:W-:Y:S01]  /*8260*/  @!P2 IMAD.IADD R11, R11, 0x1, -R22.reuse ;  /* 0x000000010b0ba824 */ /* 0x100fe200078e0a16 */
[----:B------:R-:W-:Y:S01]  /*8270*/  ISETP.GT.U32.AND P0, PT, R22, R5, PT ;  /* 0x000000051600720c */ /* 0x000fe20003f04070 */
[----:B------:R-:W-:Y:S01]  /*8280*/  @!P1 IMAD.IADD R15, R15, 0x1, -R22 ;  /* 0x000000010f0f9824 */ /* 0x000fe200078e0a16 */
[----:B------:R-:W-:Y:S01]  /*8290*/  ISETP.GE.AND P1, PT, R0, RZ, PT ;  /* 0x000000ff0000720c */ /* 0x000fe20003f26270 */
[----:B------:R-:W-:Y:S01]  /*82a0*/  IMAD.MOV R13, RZ, RZ, -R13 ;  /* 0x000000ffff0d7224 */ /* 0x000fe200078e0a0d */
[----:B------:R-:W-:Y:S01]  /*82b0*/  ISETP.GT.U32.AND P3, PT, R22, R11, PT ;  /* 0x0000000b1600720c */ /* 0x000fe20003f64070 */
[----:B------:R-:W-:Y:S01]  /*82c0*/  IMAD.MOV R17, RZ, RZ, -R17 ;  /* 0x000000ffff117224 */ /* 0x000fe200078e0a11 */
[----:B------:R-:W-:Y:S01]  /*82d0*/  ISETP.GE.AND P2, PT, R6, RZ, PT ;  /* 0x000000ff0600720c */ /* 0x000fe20003f46270 */
[----:B------:R-:W-:Y:S01]  /*82e0*/  @!P4 IMAD.MOV R15, RZ, RZ, -R15 ;  /* 0x000000ffff0fc224 */ /* 0x000fe200078e0a0f */
[----:B------:R-:W-:Y:S01]  /*82f0*/  ISETP.GE.AND P4, PT, R9, RZ, PT ;  /* 0x000000ff0900720c */ /* 0x000fe20003f86270 */
[----:B------:R-:W-:Y:S01]  /*8300*/  IMAD R9, R22, R13, R10 ;  /* 0x0000000d16097224 */ /* 0x000fe200078e020a */
[----:B------:R-:W-:Y:S01]  /*8310*/  IADD3 R6, R2, 0xea, RZ ;  /* 0x000000ea02067810 */ /* 0x000fe20007ffe0ff */
[----:B------:R-:W-:Y:S01]  /*8320*/  IMAD.HI.U32 R0, R3, R8, RZ ;  /* 0x0000000803007227 */ /* 0x000fe200078e00ff */
[----:B------:R-:W-:Y:S03]  /*8330*/  STL [R1+0x154], R18 ;  /* 0x0001541201007387 */ /* 0x000fe60000100800 */
[C---:B------:R-:W-:Y:S01]  /*8340*/  IMAD R12, R22.reuse, R17, R12 ;  /* 0x00000011160c7224 */ /* 0x040fe200078e020c */
[----:B------:R-:W-:Y:S01]  /*8350*/  STL [R1+0x168], R15 ;  /* 0x0001680f01007387 */ /* 0x000fe20000100800 */
[----:B------:R-:W-:Y:S01]  /*8360*/  @!P0 IMAD.IADD R5, R5, 0x1, -R22 ;  /* 0x0000000105058824 */ /* 0x000fe200078e0a16 */
[C---:B------:R-:W-:Y:S01]  /*8370*/  ISETP.GT.U32.AND P0, PT, R22.reuse, R9, PT ;  /* 0x000000091600720c */ /* 0x040fe20003f04070 */
[----:B------:R-:W-:Y:S01]  /*8380*/  IMAD.MOV R0, RZ, RZ, -R0 ;  /* 0x000000ffff007224 */ /* 0x000fe200078e0a00 */
[----:B------:R-:W-:Y:S01]  /*8390*/  ISETP.GT.U32.AND P6, PT, R22, R12, PT ;  /* 0x0000000c1600720c */ /* 0x000fe20003fc4070 */
[----:B------:R-:W-:Y:S01]  /*83a0*/  @!P3 IMAD.IADD R11, R11, 0x1, -R22 ;  /* 0x000000010b0bb824 */ /* 0x000fe200078e0a16 */
[----:B------:R-:W-:Y:S01]  /*83b0*/  ISETP.GE.AND P3, PT, R4, RZ, PT ;  /* 0x000000ff0400720c */ /* 0x000fe20003f66270 */
[----:B------:R-:W-:Y:S01]  /*83c0*/  IMAD R8, R22, R0, R8 ;  /* 0x0000000016087224 */ /* 0x000fe200078e0208 */
[----:B------:R-:W-:Y:S01]  /*83d0*/  IADD3 R4, R2, 0xe8, RZ ;  /* 0x000000e802047810 */ /* 0x000fe20007ffe0ff */
[----:B------:R-:W-:Y:S01]  /*83e0*/  @!P5 IMAD.MOV R14, RZ, RZ, -R14 ;  /* 0x000000ffff0ed224 */ /* 0x000fe200078e0a0e */
[----:B------:R-:W-:Y:S01]  /*83f0*/  IABS R0, R6 ;  /* 0x0000000600007213 */ /* 0x000fe20000000000 */
[----:B------:R-:W-:Y:S01]  /*8400*/  IMAD.MOV.U32 R13, RZ, RZ, R11 ;  /* 0x000000ffff0d7224 */ /* 0x000fe200078e000b */
[----:B------:R-:W-:-:S02]  /*8410*/  ISETP.GT.U32.AND P5, PT, R22, R8, PT ;  /* 0x000000081600720c */ /* 0x000fc40003fa4070 */
[----:B------:R-:W-:Y:S01]  /*8420*/  IABS R11, R4 ;  /* 0x00000004000b7213 */ /* 0x000fe20000000000 */
[----:B------:R-:W-:Y:S01]  /*8430*/  @!P1 IMAD.MOV R13, RZ, RZ, -R13 ;  /* 0x000000ffff0d9224 */ /* 0x000fe200078e0a0d */
[----:B------:R-:W-:Y:S01]  /*8440*/  STL [R1+0x1c0], R14 ;  /* 0x0001c00e01007387 */ /* 0x000fe20000100800 */
[--C-:B------:R-:W-:Y:S02]  /*8450*/  @!P0 IMAD.IADD R9, R9, 0x1, -R22.reuse ;  /* 0x0000000109098824 */ /* 0x100fe400078e0a16 */
[--C-:B------:R-:W-:Y:S01]  /*8460*/  @!P6 IMAD.IADD R12, R12, 0x1, -R22.reuse ;  /* 0x000000010c0ce824 */ /* 0x100fe200078e0a16 */
[----:B------:R0:W-:Y:S01]  /*8470*/  STL [R1+0x1c4], R13 ;  /* 0x0001c40d01007387 */ /* 0x0001e20000100800 */
[----:B------:R-:W-:Y:S01]  /*8480*/  IMAD.HI.U32 R10, R3, R0, RZ ;  /* 0x00000000030a7227 */ /* 0x000fe200078e00ff */
[C---:B------:R-:W-:Y:S02]  /*8490*/  ISETP.GT.U32.AND P0, PT, R22.reuse, R9, PT ;  /* 0x000000091600720c */ /* 0x040fe40003f04070 */
[----:B------:R-:W-:Y:S01]  /*84a0*/  ISETP.GT.U32.AND P1, PT, R22, R12, PT ;  /* 0x0000000c1600720c */ /* 0x000fe20003f24070 */
[----:B------:R-:W-:Y:S01]  /*84b0*/  @!P5 IMAD.IADD R8, R8, 0x1, -R22 ;  /* 0x000000010808d824 */ /* 0x000fe200078e0a16 */
[----:B------:R-:W-:Y:S01]  /*84c0*/  ISETP.GE.AND P6, PT, R7, RZ, PT ;  /* 0x000000ff0700720c */ /* 0x000fe20003fc6270 */
[----:B------:R-:W-:Y:S01]  /*84d0*/  IMAD.MOV R10, RZ, RZ, -R10 ;  /* 0x000000ffff0a7224 */ /* 0x000fe200078e0a0a */
[----:B------:R-:W-:Y:S01]  /*84e0*/  IADD3 R7, R2, 0xe6, RZ ;  /* 0x000000e602077810 */ /* 0x000fe20007ffe0ff */
[----:B0-----:R-:W-:Y:S01]  /*84f0*/  IMAD.MOV.U32 R13, RZ, RZ, R5 ;  /* 0x000000ffff0d7224 */ /* 0x001fe200078e0005 */
[----:B------:R-:W-:Y:S01]  /*8500*/  ISETP.GT.U32.AND P5, PT, R22, R8, PT ;  /* 0x000000081600720c */ /* 0x000fe20003fa4070 */
[----:B------:R-:W-:-:S04]  /*8510*/  IMAD.HI.U32 R5, R3, R11, RZ ;  /* 0x0000000b03057227 */ /* 0x000fc800078e00ff */
[----:B------:R-:W-:Y:S02]  /*8520*/  IMAD.MOV R5, RZ, RZ, -R5 ;  /* 0x000000ffff057224 */ /* 0x000fe400078e0a05 */
[C---:B------:R-:W-:Y:S01]  /*8530*/  IMAD R0, R22.reuse, R10, R0 ;  /* 0x0000000a16007224 */ /* 0x040fe200078e0200 */
[----:B------:R-:W-:Y:S01]  /*8540*/  IABS R10, R7 ;  /* 0x00000007000a7213 */ /* 0x000fe20000000000 */
[----:B------:R-:W-:Y:S01]  /*8550*/  IMAD R11, R22, R5, R11 ;  /* 0x00000005160b7224 */ /* 0x000fe200078e020b */
[----:B------:R-:W-:Y:S01]  /*8560*/  IADD3 R5, R2, 0xe2, RZ ;  /* 0x000000e202057810 */ /* 0x000fe20007ffe0ff */
[--C-:B------:R-:W-:Y:S02]  /*8570*/  @!P0 IMAD.IADD R9, R9, 0x1, -R22.reuse ;  /* 0x0000000109098824 */ /* 0x100fe400078e0a16 */
        /* <DEDUP_REMOVED lines=13> */
[--C-:B------:R-:W-:Y:S02]  /*8650*/  @!P0 IMAD.IADD R11, R11, 0x1, -R22.reuse ;  /* 0x000000010b0b8824 */ /* 0x100fe400078e0a16 */
[----:B------:R-:W-:Y:S01]  /*8660*/  @!P1 IMAD.IADD R0, R0, 0x1, -R22 ;  /* 0x0000000100009824 */ /* 0x000fe200078e0a16 */
[----:B------:R-:W-:Y:S01]  /*8670*/  ISETP.GE.AND P1, PT, R7, RZ, PT ;  /* 0x000000ff0700720c */ /* 0x000fe20003f26270 */
        /* <DEDUP_REMOVED lines=49> */
[----:B------:R-:W-:Y:S02]  /*8990*/  IMAD.MOV R11, RZ, RZ, -R11 ;  /* 0x000000ffff0b7224 */ /* 0x000fe400078e0a0b */
[----:B------:R-:W-:Y:S02]  /*89a0*/  @!P0 IMAD.IADD R6, R6, 0x1, -R22 ;  /* 0x0000000106068824 */ /* 0x000fe400078e0a16 */
[----:B------:R-:W-:Y:S01]  /*89b0*/  @!P1 IMAD.MOV R12, RZ, RZ, -R12 ;  /* 0x000000ffff0c9224 */ /* 0x000fe200078e0a0c */
[----:B------:R-:W-:Y:S01]  /*89c0*/  ISETP.GE.AND P1, PT, R4, RZ, PT ;  /* 0x000000ff0400720c */ /* 0x000fe20003f26270 */
[C---:B------:R-:W-:Y:S02]  /*89d0*/  IMAD R5, R22.reuse, R11, R5 ;  /* 0x0000000b16057224 */ /* 0x040fe400078e0205 */
[C---:B------:R-:W-:Y:S01]  /*89e0*/  IMAD R4, R22.reuse, R8, R7 ;  /* 0x0000000816047224 */ /* 0x040fe200078e0207 */
[----:B------:R0:W-:Y:S01]  /*89f0*/  STL [R1+0x1ac], R12 ;  /* 0x0001ac0c01007387 */ /* 0x0001e20000100800 */
[----:B------:R-:W-:Y:S01]  /*8a00*/  IMAD.MOV.U32 R10, RZ, RZ, R6 ;  /* 0x000000ffff0a7224 */ /* 0x000fe200078e0006 */
[----:B------:R-:W-:Y:S01]  /*8a10*/  ISETP.GT.U32.AND P0, PT, R22, R5, PT ;  /* 0x000000051600720c */ /* 0x000fe20003f04070 */
[----:B------:R-:W-:Y:S01]  /*8a20*/  IMAD.HI.U32 R9, R3, R0, RZ ;  /* 0x0000000003097227 */ /* 0x000fe200078e00ff */
[----:B------:R-:W-:-:S02]  /*8a30*/  IADD3 R6, R2, 0xd8, RZ ;  /* 0x000000d802067810 */ /* 0x000fc40007ffe0ff */
[----:B------:R-:W-:Y:S01]  /*8a40*/  IADD3 R8, R2, 0xd4, RZ ;  /* 0x000000d402087810 */ /* 0x000fe20007ffe0ff */
[----:B------:R-:W-:Y:S01]  /*8a50*/  @!P6 IMAD.MOV R10, RZ, RZ, -R10 ;  /* 0x000000ffff0ae224 */ /* 0x000fe200078e0a0a */
[----:B------:R-:W-:Y:S01]  /*8a60*/  ISETP.GT.U32.AND P6, PT, R22, R4, PT ;  /* 0x000000041600720c */ /* 0x000fe20003fc4070 */
[----:B------:R-:W-:Y:S01]  /*8a70*/  IMAD.MOV R9, RZ, RZ, -R9 ;  /* 0x000000ffff097224 */ /* 0x000fe200078e0a09 */
[----:B------:R-:W-:Y:S01]  /*8a80*/  IADD3 R7, R2, 0xd6, RZ ;  /* 0x000000d602077810 */ /* 0x000fe20007ffe0ff */
[----:B------:R-:W-:Y:S01]  /*8a90*/  @!P2 IMAD.IADD R13, R13, 0x1, -R22 ;  /* 0x000000010d0da824 */ /* 0x000fe200078e0a16 */
[----:B------:R1:W-:Y:S01]  /*8aa0*/  STL [R1+0x1b4], R10 ;  /* 0x0001b40a01007387 */ /* 0x0003e20000100800 */
[----:B------:R-:W-:Y:S01]  /*8ab0*/  IMAD R0, R22, R9, R0 ;  /* 0x0000000916007224 */ /* 0x000fe200078e0200 */
[----:B------:R-:W-:Y:S01]  /*8ac0*/  IADD3 R9, R2, 0xda, RZ ;  /* 0x000000da02097810 */ /* 0x000fe20007ffe0ff */
[----:B------:R-:W-:Y:S01]  /*8ad0*/  IMAD.MOV.U32 R15, RZ, RZ, R13 ;  /* 0x000000ffff0f7224 */ /* 0x000fe200078e000d */
[----:B0-----:R-:W-:Y:S01]  /*8ae0*/  IABS R12, R8 ;  /* 0x00000008000c7213 */ /* 0x001fe20000000000 */
[--C-:B------:R-:W-:Y:S01]  /*8af0*/  @!P0 IMAD.IADD R5, R5, 0x1, -R22.reuse ;  /* 0x0000000105058824 */ /* 0x100fe200078e0a16 */
[----:B------:R-:W-:Y:S01]  /*8b00*/  ISETP.GE.AND P2, PT, R9, RZ, PT ;  /* 0x000000ff0900720c */ /* 0x000fe20003f46270 */
[----:B------:R-:W-:Y:S01]  /*8b10*/  @!P4 IMAD.MOV R15, RZ, RZ, -R15 ;  /* 0x000000ffff0fc224 */ /* 0x000fe200078e0a0f */
[----:B------:R-:W-:Y:S01]  /*8b20*/  ISETP.GT.U32.AND P4, PT, R22, R0, PT ;  /* 0x000000001600720c */ /* 0x000fe20003f84070 */
[----:B------:R-:W-:Y:S01]  /*8b30*/  @!P6 IMAD.IADD R4, R4, 0x1, -R22 ;  /* 0x000000010404e824 */ /* 0x000fe200078e0a16 */
[----:B------:R-:W-:-:S02]  /*8b40*/  ISETP.GT.U32.AND P0, PT, R22, R5, PT ;  /* 0x000000051600720c */ /* 0x000fc40003f04070 */
[----:B------:R-:W-:Y:S01]  /*8b50*/  IABS R9, R9 ;  /* 0x0000000900097213 */ /* 0x000fe20000000000 */
[----:B------:R0:W-:Y:S01]  /*8b60*/  STL [R1+0x1a4], R15 ;  /* 0x0001a40f01007387 */ /* 0x0001e20000100800 */
[----:B------:R-:W-:Y:S02]  /*8b70*/  ISETP.GT.U32.AND P6, PT, R22, R4, PT ;  /* 0x000000041600720c */ /* 0x000fe40003fc4070 */
[----:B-1----:R-:W-:Y:S01]  /*8b80*/  IABS R10, R6 ;  /* 0x00000006000a7213 */ /* 0x002fe20000000000 */
[----:B------:R-:W-:Y:S01]  /*8b90*/  IMAD.HI.U32 R13, R3, R9, RZ ;  /* 0x00000009030d7227 */ /* 0x000fe200078e00ff */
[----:B------:R-:W-:-:S03]  /*8ba0*/  IABS R11, R7 ;  /* 0x00000007000b7213 */ /* 0x000fc60000000000 */
[----:B------:R-:W-:Y:S02]  /*8bb0*/  @!P4 IMAD.IADD R0, R0, 0x1, -R22 ;  /* 0x000000010000c824 */ /* 0x000fe400078e0a16 */
[----:B------:R-:W-:Y:S02]  /*8bc0*/  IMAD.MOV R13, RZ, RZ, -R13 ;  /* 0x000000ffff0d7224 */ /* 0x000fe400078e0a0d */
[----:B------:R-:W-:Y:S01]  /*8bd0*/  IMAD.HI.U32 R14, R3, R10, RZ ;  /* 0x0000000a030e7227 */ /* 0x000fe200078e00ff */
[----:B------:R-:W-:-:S03]  /*8be0*/  ISETP.GT.U32.AND P4, PT, R22, R0, PT ;  /* 0x000000001600720c */ /* 0x000fc60003f84070 */
[--C-:B------:R-:W-:Y:S01]  /*8bf0*/  @!P0 IMAD.IADD R5, R5, 0x1, -R22.reuse ;  /* 0x0000000105058824 */ /* 0x100fe200078e0a16 */
[----:B------:R-:W-:Y:S01]  /*8c00*/  ISETP.GE.AND P0, PT, R6, RZ, PT ;  /* 0x000000ff0600720c */ /* 0x000fe20003f06270 */
[----:B------:R-:W-:Y:S02]  /*8c10*/  IMAD R9, R22, R13, R9 ;  /* 0x0000000d16097224 */ /* 0x000fe400078e0209 */
[----:B------:R-:W-:Y:S02]  /*8c20*/  @!P6 IMAD.IADD R4, R4, 0x1, -R22 ;  /* 0x000000010404e824 */ /* 0x000fe400078e0a16 */
[----:B------:R-:W-:Y:S01]  /*8c30*/  IMAD.MOV R14, RZ, RZ, -R14 ;  /* 0x000000ffff0e7224 */ /* 0x000fe200078e0a0e */
[----:B------:R-:W-:Y:S01]  /*8c40*/  ISETP.GT.U32.AND P6, PT, R22, R9, PT ;  /* 0x000000091600720c */ /* 0x000fe20003fc4070 */
[----:B------:R-:W-:Y:S02]  /*8c50*/  IMAD.MOV.U32 R17, RZ, RZ, R5 ;  /* 0x000000ffff117224 */ /* 0x000fe400078e0005 */
[----:B------:R-:W-:Y:S01]  /*8c60*/  IMAD.MOV.U32 R16, RZ, RZ, R4 ;  /* 0x000000ffff107224 */ /* 0x000fe200078e0004 */
[----:B------:R-:W-:Y:S01]  /*8c70*/  IADD3 R4, R2, 0xd2, RZ ;  /* 0x000000d202047810 */ /* 0x000fe20007ffe0ff */
[----:B------:R-:W-:-:S02]  /*8c80*/  IMAD R10, R22, R14, R10 ;  /* 0x0000000e160a7224 */ /* 0x000fc400078e020a */
[----:B------:R-:W-:-:S04]  /*8c90*/  IMAD.HI.U32 R6, R3, R12, RZ ;  /* 0x0000000c03067227 */ /* 0x000fc800078e00ff */
[----:B------:R-:W-:Y:S01]  /*8ca0*/  @!P5 IMAD.MOV R17, RZ, RZ, -R17 ;  /* 0x000000ffff11d224 */ /* 0x000fe200078e0a11 */
[----:B------:R-:W-:Y:S01]  /*8cb0*/  ISETP.GT.U32.AND P5, PT, R22, R10, PT ;  /* 0x0000000a1600720c */ /* 0x000fe20003fa4070 */
[----:B------:R-:W-:Y:S01]  /*8cc0*/  @!P3 IMAD.MOV R16, RZ, RZ, -R16 ;  /* 0x000000ffff10b224 */ /* 0x000fe200078e0a10 */
[----:B------:R-:W-:Y:S01]  /*8cd0*/  ISETP.GE.AND P3, PT, R7, RZ, PT ;  /* 0x000000ff0700720c */ /* 0x000fe20003f66270 */
[----:B0-----:R-:W-:Y:S01]  /*8ce0*/  IMAD.HI.U32 R15, R3, R11, RZ ;  /* 0x0000000b030f7227 */ /* 0x001fe200078e00ff */
[----:B------:R-:W-:Y:S01]  /*8cf0*/  STL [R1+0x198], R17 ;  /* 0x0001981101007387 */ /* 0x000fe20000100800 */
[----:B------:R-:W-:Y:S02]  /*8d00*/  IADD3 R7, R2, 0xce, RZ ;  /* 0x000000ce02077810 */ /* 0x000fe40007ffe0ff */
[----:B------:R-:W-:Y:S01]  /*8d10*/  IMAD.MOV R6, RZ, RZ, -R6 ;  /* 0x000000ffff067224 */ /* 0x000fe200078e0a06 */
[----:B------:R0:W-:Y:S01]  /*8d20*/  STL [R1+0x194], R16 ;  /* 0x0001941001007387 */ /* 0x0001e20000100800 */
[----:B------:R-:W-:-:S02]  /*8d30*/  @!P4 IMAD.IADD R0, R0, 0x1, -R22 ;  /* 0x000000010000c824 */ /* 0x000fc400078e0a16 */
[----:B------:R-:W-:Y:S02]  /*8d40*/  IMAD.MOV R15, RZ, RZ, -R15 ;  /* 0x000000ffff0f7224 */ /* 0x000fe400078e0a0f */
[----:B------:R-:W-:Y:S01]  /*8d50*/  IMAD R12, R22, R6, R12 ;  /* 0x00000006160c7224 */ /* 0x000fe200078e020c */
[----:B------:R-:W-:Y:S01]  /*8d60*/  IADD3 R6, R2, 0xd0, RZ ;  /* 0x000000d002067810 */ /* 0x000fe20007ffe0ff */
[C---:B------:R-:W-:Y:S01]  /*8d70*/  IMAD R5, R22.reuse, R15, R11 ;  /* 0x0000000f16057224 */ /* 0x040fe200078e020b */
[----:B------:R-:W-:Y:S01]  /*8d80*/  IABS R11, R4 ;  /* 0x00000004000b7213 */ /* 0x000fe20000000000 */
[----:B------:R-:W-:Y:S01]  /*8d90*/  @!P6 IMAD.IADD R9, R9, 0x1, -R22 ;  /* 0x000000010909e824 */ /* 0x000fe200078e0a16 */
[----:B------:R-:W-:Y:S01]  /*8da0*/  IABS R13, R6 ;  /* 0x00000006000d7213 */ /* 0x000fe20000000000 */
        /* <DEDUP_REMOVED lines=8> */
[----:B------:R0:W-:Y:S01]  /*8e30*/  STL [R1+0x190], R16 ;  /* 0x0001901001007387 */ /* 0x0001e20000100800 */
[----:B------:R-:W-:Y:S01]  /*8e40*/  IMAD.MOV R14, RZ, RZ, -R14 ;  /* 0x000000ffff0e7224 */ /* 0x000fe200078e0a0e */
[----:B------:R-:W-:Y:S02]  /*8e50*/  IABS R0, R7 ;  /* 0x0000000700007213 */ /* 0x000fe40000000000 */
[----:B------:R-:W-:Y:S01]  /*8e60*/  IADD3 R17, R2, 0xc0, RZ ;  /* 0x000000c002117810 */ /* 0x000fe20007ffe0ff */
[--C-:B------:R-:W-:Y:S02]  /*8e70*/  @!P4 IMAD.IADD R5, R5, 0x1, -R22.reuse ;  /* 0x000000010505c824 */ /* 0x100fe400078e0a16 */
[--C-:B------:R-:W-:Y:S01]  /*8e80*/  @!P6 IMAD.IADD R9, R9, 0x1, -R22.reuse ;  /* 0x000000010909e824 */ /* 0x100fe200078e0a16 */
[----:B------:R-:W-:Y:S01]  /*8e90*/  ISETP.GE.AND P6, PT, R8, RZ, PT ;  /* 0x000000ff0800720c */ /* 0x000fe20003fc6270 */
[----:B------:R-:W-:Y:S01]  /*8ea0*/  @!P1 IMAD.IADD R12, R12, 0x1, -R22 ;  /* 0x000000010c0c9824 */ /* 0x000fe200078e0a16 */
[----:B------:R-:W-:Y:S01]  /*8eb0*/  ISETP.GT.U32.AND P4, PT, R22, R5, PT ;  /* 0x000000051600720c */ /* 0x000fe20003f84070 */
[----:B------:R-:W-:Y:S01]  /*8ec0*/  IMAD.HI.U32 R8, R3, R13, RZ ;  /* 0x0000000d03087227 */ /* 0x000fe200078e00ff */
[----:B------:R-:W-:-:S02]  /*8ed0*/  IABS R18, R17 ;  /* 0x0000001100127213 */ /* 0x000fc40000000000 */
[----:B------:R-:W-:Y:S01]  /*8ee0*/  ISETP.GT.U32.AND P1, PT, R22, R12, PT ;  /* 0x0000000c1600720c */ /* 0x000fe20003f24070 */
[----:B------:R-:W-:Y:S02]  /*8ef0*/  @!P5 IMAD.IADD R10, R10, 0x1, -R22 ;  /* 0x000000010a0ad824 */ /* 0x000fe400078e0a16 */
[C---:B------:R-:W-:Y:S02]  /*8f00*/  IMAD R11, R22.reuse, R14, R11 ;  /* 0x0000000e160b7224 */ /* 0x040fe400078e020b */
[----:B------:R-:W-:Y:S02]  /*8f10*/  IMAD.MOV R8, RZ, RZ, -R8 ;  /* 0x000000ffff087224 */ /* 0x000fe400078e0a08 */
[----:B------:R-:W-:Y:S01]  /*8f20*/  IMAD.MOV.U32 R15, RZ, RZ, R10 ;  /* 0x000000ffff0f7224 */ /* 0x000fe200078e000a */
[C---:B------:R-:W-:Y:S01]  /*8f30*/  ISETP.GT.U32.AND P5, PT, R22.reuse, R11, PT ;  /* 0x0000000b1600720c */ /* 0x040fe20003fa4070 */
[----:B------:R-:W-:Y:S01]  /*8f40*/  IMAD R10, R22, R8, R13 ;  /* 0x00000008160a7224 */ /* 0x000fe200078e020d */
[----:B------:R-:W-:Y:S01]  /*8f50*/  IADD3 R8, R2, 0xc6, RZ ;  /* 0x000000c602087810 */ /* 0x000fe20007ffe0ff */
[----:B0-----:R-:W-:-:S02]  /*8f60*/  IMAD.MOV.U32 R16, RZ, RZ, R9 ;  /* 0x000000ffff107224 */ /* 0x001fc400078e0009 */
[----:B------:R-:W-:Y:S01]  /*8f70*/  @!P1 IMAD.IADD R12, R12, 0x1, -R22 ;  /* 0x000000010c0c9824 */ /* 0x000fe200078e0a16 */
[----:B------:R-:W-:Y:S01]  /*8f80*/  ISETP.GT.U32.AND P1, PT, R22, R10, PT ;  /* 0x0000000a1600720c */ /* 0x000fe20003f24070 */
[----:B------:R-:W-:Y:S01]  /*8f90*/  @!P2 IMAD.MOV R16, RZ, RZ, -R16 ;  /* 0x000000ffff10a224 */ /* 0x000fe200078e0a10 */
[----:B------:R-:W-:Y:S01]  /*8fa0*/  ISETP.GE.AND P2, PT, R4, RZ, PT ;  /* 0x000000ff0400720c */ /* 0x000fe20003f46270 */
[----:B------:R-:W-:-:S03]  /*8fb0*/  IMAD.HI.U32 R9, R3, R0, RZ ;  /* 0x0000000003097227 */ /* 0x000fc600078e00ff */
[----:B------:R-:W-:Y:S01]  /*8fc0*/  STL [R1+0x18c], R16 ;  /* 0x00018c1001007387 */ /* 0x000fe20000100800 */
[----:B------:R-:W-:Y:S01]  /*8fd0*/  @!P0 IMAD.MOV R15, RZ, RZ, -R15 ;  /* 0x000000ffff0f8224 */ /* 0x000fe200078e0a0f */
[----:B------:R-:W-:Y:S01]  /*8fe0*/  ISETP.GE.AND P0, PT, R6, RZ, PT ;  /* 0x000000ff0600720c */ /* 0x000fe20003f06270 */
[----:B------:R-:W-:Y:S01]  /*8ff0*/  @!P4 IMAD.IADD R5, R5, 0x1, -R22 ;  /* 0x000000010505c824 */ /* 0x000fe200078e0a16 */
[----:B------:R-:W-:Y:S01]  /*9000*/  ISETP.GE.AND P4, PT, R7, RZ, PT ;  /* 0x000000ff0700720c */ /* 0x000fe20003f86270 */
[----:B------:R-:W-:Y:S01]  /*9010*/  IMAD.MOV R9, RZ, RZ, -R9 ;  /* 0x000000ffff097224 */ /* 0x000fe200078e0a09 */
[----:B------:R0:W-:Y:S01]  /*9020*/  STL [R1+0x16c], R15 ;  /* 0x00016c0f01007387 */ /* 0x0001e20000100800 */
[----:B------:R-:W-:Y:S01]  /*9030*/  IMAD.MOV.U32 R14, RZ, RZ, R12 ;  /* 0x000000ffff0e7224 */ /* 0x000fe200078e000c */
[----:B------:R-:W-:Y:S01]  /*9040*/  IABS R12, R8 ;  /* 0x00000008000c7213 */ /* 0x000fe20000000000 */
[----:B------:R-:W-:Y:S02]  /*9050*/  @!P5 IMAD.IADD R11, R11, 0x1, -R22 ;  /* 0x000000010b0bd824 */ /* 0x000fe400078e0a16 */
[----:B------:R-:W-:Y:S01]  /*9060*/  IMAD R4, R22, R9, R0 ;  /* 0x0000000916047224 */ /* 0x000fe200078e0200 */
[----:B------:R-:W-:Y:S01]  /*9070*/  IADD3 R0, R2, 0xcc, RZ ;  /* 0x000000cc02007810 */ /* 0x000fe20007ffe0ff */
[----:B------:R-:W-:Y:S01]  /*9080*/  @!P6 IMAD.MOV R14, RZ, RZ, -R14 ;  /* 0x000000ffff0ee224 */ /* 0x000fe200078e0a0e */
[----:B------:R-:W-:Y:S01]  /*9090*/  ISETP.GT.U32.AND P5, PT, R22, R11, PT ;  /* 0x0000000b1600720c */ /* 0x000fe20003fa4070 */
[----:B------:R-:W-:Y:S01]  /*90a0*/  @!P1 IMAD.IADD R10, R10, 0x1, -R22 ;  /* 0x000000010a0a9824 */ /* 0x000fe200078e0a16 */
[----:B------:R-:W-:Y:S01]  /*90b0*/  IABS R7, R0 ;  /* 0x0000000000077213 */ /* 0x000fe20000000000 */
[----:B0-----:R-:W-:Y:S01]  /*90c0*/  IMAD.MOV.U32 R15, RZ, RZ, R5 ;  /* 0x000000ffff0f7224 */ /* 0x001fe200078e0005 */
[----:B------:R-:W-:Y:S01]  /*90d0*/  IADD3 R5, R2, 0xca, RZ ;  /* 0x000000ca02057810 */ /* 0x000fe20007ffe0ff */
[----:B------:R-:W-:Y:S01]  /*90e0*/  IMAD.HI.U32 R21, R3, R18, RZ ;  /* 0x0000001203157227 */ /* 0x000fe200078e00ff */
[----:B------:R-:W-:-:S02]  /*90f0*/  ISETP.GT.U32.AND P1, PT, R22, R10, PT ;  /* 0x0000000a1600720c */ /* 0x000fc40003f24070 */
[----:B------:R-:W-:Y:S01]  /*9100*/  ISETP.GE.AND P6, PT, R5, RZ, PT ;  /* 0x000000ff0500720c */ /* 0x000fe20003fc6270 */
[----:B------:R-:W-:Y:S01]  /*9110*/  @!P3 IMAD.MOV R15, RZ, RZ, -R15 ;  /* 0x000000ffff0fb224 */ /* 0x000fe200078e0a0f */
[----:B------:R-:W-:Y:S01]  /*9120*/  ISETP.GE.AND P3, PT, R0, RZ, PT ;  /* 0x000000ff0000720c */ /* 0x000fe20003f66270 */
[----:B------:R-:W-:Y:S01]  /*9130*/  IMAD.HI.U32 R9, R3, R7, RZ ;  /* 0x0000000703097227 */ /* 0x000fe200078e00ff */
[----:B------:R-:W-:Y:S02]  /*9140*/  IADD3 R0, R2, 0xc8, RZ ;  /* 0x000000c802007810 */ /* 0x000fe40007ffe0ff */
[----:B------:R0:W-:Y:S01]  /*9150*/  STL [R1+0x184], R15 ;  /* 0x0001840f01007387 */ /* 0x0001e20000100800 */
[----:B------:R-:W-:Y:S01]  /*9160*/  IMAD.MOV R9, RZ, RZ, -R9 ;  /* 0x000000ffff097224 */ /* 0x000fe200078e0a09 */
[----:B------:R-:W-:Y:S01]  /*9170*/  IABS R6, R0 ;  /* 0x0000000000067213 */ /* 0x000fe20000000000 */
[--C-:B------:R-:W-:Y:S01]  /*9180*/  @!P5 IMAD.IADD R11, R11, 0x1, -R22.reuse ;  /* 0x000000010b0bd824 */ /* 0x100fe200078e0a16 */
[----:B------:R1:W-:Y:S01]  /*9190*/  STL [R1+0x188], R14 ;  /* 0x0001880e01007387 */ /* 0x0003e20000100800 */
[C---:B------:R-:W-:Y:S01]  /*91a0*/  IMAD R7, R22.reuse, R9, R7 ;  /* 0x0000000916077224 */ /* 0x040fe200078e0207 */
[----:B------:R-:W-:Y:S01]  /*91b0*/  ISETP.GT.U32.AND P5, PT, R22, R4, PT ;  /* 0x000000041600720c */ /* 0x000fe20003fa4070 */
[----:B------:R-:W-:-:S02]  /*91c0*/  @!P1 IMAD.IADD R10, R10, 0x1, -R22 ;  /* 0x000000010a0a9824 */ /* 0x000fc400078e0a16 */
[----:B------:R-:W-:Y:S01]  /*91d0*/  IMAD.HI.U32 R9, R3, R6, RZ ;  /* 0x0000000603097227 */ /* 0x000fe200078e00ff */
[----:B------:R-:W-:-:S03]  /*91e0*/  ISETP.GT.U32.AND P1, PT, R22, R7, PT ;  /* 0x000000071600720c */ /* 0x000fc60003f24070 */
[----:B0-----:R-:W-:Y:S01]  /*91f0*/  IMAD.MOV.U32 R15, RZ, RZ, R11 ;  /* 0x000000ffff0f7224 */ /* 0x001fe200078e000b */
[----:B-1----:R-:W-:Y:S01]  /*9200*/  IABS R14, R5 ;  /* 0x00000005000e7213 */ /* 0x002fe20000000000 */
[----:B------:R-:W-:Y:S01]  /*9210*/  IMAD.MOV.U32 R13, RZ, RZ, R10 ;  /* 0x000000ffff0d7224 */ /* 0x000fe200078e000a */
[----:B------:R-:W-:Y:S01]  /*9220*/  IADD3 R11, R2, 0xbc, RZ ;  /* 0x000000bc020b7810 */ /* 0x000fe20007ffe0ff */
[----:B------:R-:W-:Y:S02]  /*9230*/  @!P2 IMAD.MOV R15, RZ, RZ, -R15 ;  /* 0x000000ffff0fa224 */ /* 0x000fe400078e0a0f */
[----:B------:R-:W-:Y:S01]  /*9240*/  IMAD.HI.U32 R5, R3, R14, RZ ;  /* 0x0000000e03057227 */ /* 0x000fe200078e00ff */
[----:B------:R-:W-:Y:S02]  /*9250*/  IABS R10, R11 ;  /* 0x0000000b000a7213 */ /* 0x000fe40000000000 */
[----:B------:R0:W-:Y:S01]  /*9260*/  STL [R1+0x17c], R15 ;  /* 0x00017c0f01007387 */ /* 0x0001e20000100800 */
[----:B------:R-:W-:-:S02]  /*9270*/  IMAD.MOV R5, RZ, RZ, -R5 ;  /* 0x000000ffff057224 */ /* 0x000fc400078e0a05 */
[----:B------:R-:W-:Y:S02]  /*9280*/  @!P1 IMAD.IADD R7, R7, 0x1, -R22 ;  /* 0x0000000107079824 */ /* 0x000fe400078e0a16 */
[C---:B------:R-:W-:Y:S02]  /*9290*/  IMAD R14, R22.reuse, R5, R14 ;  /* 0x00000005160e7224 */ /* 0x040fe400078e020e */
[----:B------:R-:W-:Y:S01]  /*92a0*/  IMAD.HI.U32 R5, R3, R12, RZ ;  /* 0x0000000c03057227 */ /* 0x000fe200078e00ff */
[C---:B------:R-:W-:Y:S02]  /*92b0*/  ISETP.GT.U32.AND P1, PT, R22.reuse, R7, PT ;  /* 0x000000071600720c */ /* 0x040fe40003f24070 */
[----:B------:R-:W-:Y:S01]  /*92c0*/  ISETP.GT.U32.AND P2, PT, R22, R14, PT ;  /* 0x0000000e1600720c */ /* 0x000fe20003f44070 */
[----:B------:R-:W-:Y:S01]  /*92d0*/  IMAD.MOV R9, RZ, RZ, -R9 ;  /* 0x000000ffff097224 */ /* 0x000fe200078e0a09 */
[----:B0-----:R-:W-:Y:S01]  /*92e0*/  IADD3 R15, R2, 0xc4, RZ ;  /* 0x000000c4020f7810 */ /* 0x001fe20007ffe0ff */
[----:B------:R-:W-:-:S02]  /*92f0*/  IMAD.MOV R5, RZ, RZ, -R5 ;  /* 0x000000ffff057224 */ /* 0x000fc400078e0a05 */
[----:B------:R-:W-:Y:S01]  /*9300*/  @!P0 IMAD.MOV R13, RZ, RZ, -R13 ;  /* 0x000000ffff0d8224 */ /* 0x000fe200078e0a0d */
[----:B------:R-:W-:Y:S01]  /*9310*/  ISETP.GE.AND P0, PT, R0, RZ, PT ;  /* 0x000000ff0000720c */ /* 0x000fe20003f06270 */
[C---:B------:R-:W-:Y:S01]  /*9320*/  IMAD R0, R22.reuse, R9, R6 ;  /* 0x0000000916007224 */ /* 0x040fe200078e0206 */
[----:B------:R-:W-:Y:S01]  /*9330*/  IABS R9, R15 ;  /* 0x0000000f00097213 */ /* 0x000fe20000000000 */
[----:B------:R-:W-:Y:S01]  /*9340*/  IMAD R12, R22, R5, R12 ;  /* 0x00000005160c7224 */ /* 0x000fe200078e020c */
[----:B------:R-:W-:Y:S01]  /*9350*/  IADD3 R5, R2, 0xc2, RZ ;  /* 0x000000c202057810 */ /* 0x000fe20007ffe0ff */
[--C-:B------:R-:W-:Y:S01]  /*9360*/  @!P1 IMAD.IADD R7, R7, 0x1, -R22.reuse ;  /* 0x0000000107079824 */ /* 0x100fe200078e0a16 */
[----:B------:R0:W-:Y:S01]  /*9370*/  STL [R1+0x180], R13 ;  /* 0x0001800d01007387 */ /* 0x0001e20000100800 */
[--C-:B------:R-:W-:Y:S01]  /*9380*/  @!P2 IMAD.IADD R14, R14, 0x1, -R22.reuse ;  /* 0x000000010e0ea824 */ /* 0x100fe200078e0a16 */
[----:B------:R-:W-:Y:S01]  /*9390*/  IABS R20, R5 ;  /* 0x0000000500147213 */ /* 0x000fe20000000000 */
[----:B------:R-:W-:Y:S01]  /*93a0*/  @!P5 IMAD.IADD R4, R4, 0x1, -R22 ;  /* 0x000000010404d824 */ /* 0x000fe200078e0a16 */
[C---:B------:R-:W-:Y:S01]  /*93b0*/  ISETP.GT.U32.AND P1, PT, R22.reuse, R0, PT ;  /* 0x000000001600720c */ /* 0x040fe20003f24070 */
[----:B------:R-:W-:Y:S01]  /*93c0*/  IMAD.MOV R21, RZ, RZ, -R21 ;  /* 0x000000ffff157224 */ /* 0x000fe200078e0a15 */
[C---:B------:R-:W-:Y:S01]  /*93d0*/  ISETP.GT.U32.AND P2, PT, R22.reuse, R14, PT ;  /* 0x0000000e1600720c */ /* 0x040fe20003f44070 */
[----:B------:R-:W-:Y:S01]  /*93e0*/  IMAD.HI.U32 R19, R3, R20, RZ ;  /* 0x0000001403137227 */ /* 0x000fe200078e00ff */
[----:B------:R-:W-:-:S02]  /*93f0*/  ISETP.GT.U32.AND P5, PT, R22, R4, PT ;  /* 0x000000041600720c */ /* 0x000fc40003fa4070 */
[----:B------:R-:W-:Y:S01]  /*9400*/  IADD3 R6, R2, 0xbe, RZ ;  /* 0x000000be02067810 */ /* 0x000fe20007ffe0ff */
[----:B0-----:R-:W-:-:S04]  /*9410*/  IMAD.HI.U32 R13, R3, R9, RZ ;  /* 0x00000009030d7227 */ /* 0x001fc800078e00ff */
[----:B------:R-:W-:Y:S02]  /*9420*/  IMAD.MOV R13, RZ, RZ, -R13 ;  /* 0x000000ffff0d7224 */ /* 0x000fe400078e0a0d */
[----:B------:R-:W-:Y:S02]  /*9430*/  IMAD.MOV R19, RZ, RZ, -R19 ;  /* 0x000000ffff137224 */ /* 0x000fe400078e0a13 */
[--C-:B------:R-:W-:Y:S01]  /*9440*/  @!P2 IMAD.IADD R14, R14, 0x1, -R22.reuse ;  /* 0x000000010e0ea824 */ /* 0x100fe200078e0a16 */
[C---:B------:R-:W-:Y:S01]  /*9450*/  ISETP.GT.U32.AND P2, PT, R22.reuse, R12, PT ;  /* 0x0000000c1600720c */ /* 0x040fe20003f44070 */
[----:B------:R-:W-:Y:S02]  /*9460*/  IMAD R9, R22, R13, R9 ;  /* 0x0000000d16097224 */ /* 0x000fe400078e0209 */
[----:B------:R-:W-:Y:S02]  /*9470*/  @!P1 IMAD.IADD R0, R0, 0x1, -R22 ;  /* 0x0000000100009824 */ /* 0x000fe400078e0a16 */
[C---:B------:R-:W-:Y:S01]  /*9480*/  IMAD R19, R22.reuse, R19, R20 ;  /* 0x0000001316137224 */ /* 0x040fe200078e0214 */
[----:B------:R-:W-:Y:S01]  /*9490*/  ISETP.GT.U32.AND P1, PT, R22, R9, PT ;  /* 0x000000091600720c */ /* 0x000fe20003f24070 */
[----:B------:R-:W-:Y:S01]  /*94a0*/  @!P5 IMAD.IADD R4, R4, 0x1, -R22 ;  /* 0x000000010404d824 */ /* 0x000fe200078e0a16 */
[----:B------:R-:W-:Y:S01]  /*94b0*/  ISETP.GE.AND P5, PT, R8, RZ, PT ;  /* 0x000000ff0800720c */ /* 0x000fe20003fa6270 */
[----:B------:R-:W-:Y:S01]  /*94c0*/  IMAD R18, R22, R21, R18 ;  /* 0x0000001516127224 */ /* 0x000fe200078e0212 */
[----:B------:R-:W-:Y:S01]  /*94d0*/  IABS R8, R6 ;  /* 0x0000000600087213 */ /* 0x000fe20000000000 */
[----:B------:R-:W-:-:S02]  /*94e0*/  IMAD.MOV.U32 R23, RZ, RZ, R4 ;  /* 0x000000ffff177224 */ /* 0x000fc400078e0004 */
[----:B------:R-:W-:Y:S01]  /*94f0*/  @!P2 IMAD.IADD R12, R12, 0x1, -R22 ;  /* 0x000000010c0ca824 */ /* 0x000fe200078e0a16 */
[C---:B------:R-:W-:Y:S01]  /*9500*/  ISETP.GT.U32.AND P2, PT, R22.reuse, R19, PT ;  /* 0x000000131600720c */ /* 0x040fe20003f44070 */
[----:B------:R-:W-:Y:S01]  /*9510*/  @!P4 IMAD.MOV R23, RZ, RZ, -R23 ;  /* 0x000000ffff17c224 */ /* 0x000fe200078e0a17 */
[----:B------:R-:W-:Y:S01]  /*9520*/  ISETP.GT.U32.AND P4, PT, R22, R0, PT ;  /* 0x000000001600720c */ /* 0x000fe20003f84070 */
[----:B------:R-:W-:-:S03]  /*9530*/  IMAD.HI.U32 R16, R3, R8, RZ ;  /* 0x0000000803107227 */ /* 0x000fc600078e00ff */
[----:B------:R0:W-:Y:S01]  /*9540*/  STL [R1+0x164], R23 ;  /* 0x0001641701007387 */ /* 0x0001e20000100800 */
[----:B------:R-:W-:Y:S01]  /*9550*/  @!P1 IMAD.IADD R9, R9, 0x1, -R22 ;  /* 0x0000000109099824 */ /* 0x000fe200078e0a16 */
[C---:B------:R-:W-:Y:S01]  /*9560*/  ISETP.GT.U32.AND P1, PT, R22.reuse, R12, PT ;  /* 0x0000000c1600720c */ /* 0x040fe20003f24070 */
[----:B------:R-:W-:Y:S01]  /*9570*/  @!P6 IMAD.MOV R14, RZ, RZ, -R14 ;  /* 0x000000ffff0ee224 */ /* 0x000fe200078e0a0e */
[----:B------:R-:W-:Y:S01]  /*9580*/  ISETP.GT.U32.AND P6, PT, R22, R18, PT ;  /* 0x000000121600720c */ /* 0x000fe20003fc4070 */
[----:B------:R-:W-:-:S04]  /*9590*/  IMAD.HI.U32 R13, R3, R10, RZ ;  /* 0x0000000a030d7227 */ /* 0x000fc800078e00ff */
[----:B------:R-:W-:Y:S01]  /*95a0*/  @!P2 IMAD.IADD R19, R19, 0x1, -R22 ;  /* 0x000000011313a824 */ /* 0x000fe200078e0a16 */
[C---:B------:R-:W-:Y:S01]  /*95b0*/  ISETP.GT.U32.AND P2, PT, R22.reuse, R9, PT ;  /* 0x000000091600720c */ /* 0x040fe20003f44070 */
[----:B------:R-:W-:Y:S01]  /*95c0*/  IMAD.MOV R16, RZ, RZ, -R16 ;  /* 0x000000ffff107224 */ /* 0x000fe200078e0a10 */
[----:B0-----:R-:W-:Y:S01]  /*95d0*/  IABS R23, R25 ;  /* 0x0000001900177213 */ /* 0x001fe20000000000 */
[----:B------:R-:W-:Y:S02]  /*95e0*/  IMAD.MOV.U32 R20, RZ, RZ, R7 ;  /* 0x000000ffff147224 */ /* 0x000fe400078e0007 */
[----:B------:R-:W-:Y:S02]  /*95f0*/  IMAD.MOV R13, RZ, RZ, -R13 ;  /* 0x000000ffff0d7224 */ /* 0x000fe400078e0a0d */
[----:B------:R-:W-:Y:S01]  /*9600*/  IMAD R8, R22, R16, R8 ;  /* 0x0000001016087224 */ /* 0x000fe200078e0208 */
[----:B------:R-:W-:Y:S01]  /*9610*/  IADD3 R16, R2, 0xba, RZ ;  /* 0x000000ba02107810 */ /* 0x000fe20007ffe0ff */
[----:B------:R-:W-:Y:S01]  /*9620*/  @!P3 IMAD.MOV R20, RZ, RZ, -R20 ;  /* 0x000000ffff14b224 */ /* 0x000fe200078e0a14 */
[C---:B------:R-:W-:Y:S01]  /*9630*/  ISETP.GT.U32.AND P3, PT, R22.reuse, R19, PT ;  /* 0x000000131600720c */ /* 0x040fe20003f64070 */
[----:B------:R-:W-:Y:S01]  /*9640*/  IMAD R10, R22, R13, R10 ;  /* 0x0000000d160a7224 */ /* 0x000fe200078e020a */
[----:B------:R-:W-:Y:S01]  /*9650*/  IADD3 R13, R2, 0xb8, RZ ;  /* 0x000000b8020d7810 */ /* 0x000fe20007ffe0ff */
[--C-:B------:R-:W-:Y:S01]  /*9660*/  @!P4 IMAD.IADD R0, R0, 0x1, -R22.reuse ;  /* 0x000000010000c824 */ /* 0x100fe200078e0a16 */
[----:B------:R-:W-:Y:S01]  /*9670*/  IABS R4, R16 ;  /* 0x0000001000047213 */ /* 0x000fe20000000000 */
[----:B------:R-:W-:Y:S01]  /*9680*/  STL [R1+0x15c], R20 ;  /* 0x00015c1401007387 */ /* 0x000fe20000100800 */
[----:B------:R-:W-:Y:S01]  /*9690*/  ISETP.GT.U32.AND P4, PT, R22, R8, PT ;  /* 0x000000081600720c */ /* 0x000fe20003f84070 */
[--C-:B------:R-:W-:Y:S01]  /*96a0*/  @!P1 IMAD.IADD R12, R12, 0x1, -R22.reuse ;  /* 0x000000010c0c9824 */ /* 0x100fe200078e0a16 */
[----:B------:R-:W-:Y:S01]  /*96b0*/  IABS R7, R13 ;  /* 0x0000000d00077213 */ /* 0x000fe20000000000 */
[--C-:B------:R-:W-:Y:S01]  /*96c0*/  @!P2 IMAD.IADD R9, R9, 0x1, -R22.reuse ;  /* 0x000000010909a824 */ /* 0x100fe200078e0a16 */
[----:B------:R0:W-:Y:S01]  /*96d0*/  STL [R1+0x158], R14 ;  /* 0x0001580e01007387 */ /* 0x0001e20000100800 */
[----:B------:R-:W-:Y:S01]  /*96e0*/  @!P6 IMAD.IADD R18, R18, 0x1, -R22 ;  /* 0x000000011212e824 */ /* 0x000fe200078e0a16 */
[----:B------:R-:W-:Y:S01]  /*96f0*/  ISETP.GE.AND P1, PT, R15, RZ, PT ;  /* 0x000000ff0f00720c */ /* 0x000fe20003f26270 */
[----:B------:R-:W-:Y:S01]  /*9700*/  IMAD.MOV.U32 R21, RZ, RZ, R0 ;  /* 0x000000ffff157224 */ /* 0x000fe200078e0000 */
[----:B------:R-:W-:Y:S01]  /*9710*/  ISETP.GT.U32.AND P2, PT, R22, R10, PT ;  /* 0x0000000a1600720c */ /* 0x000fe20003f44070 */
[----:B------:R-:W-:Y:S01]  /*9720*/  IMAD.HI.U32 R15, R3, R7, RZ ;  /* 0x00000007030f7227 */ /* 0x000fe200078e00ff */
[----:B------:R-:W-:-:S02]  /*9730*/  IADD3 R0, R2, 0xb6, RZ ;  /* 0x000000b602007810 */ /* 0x000fc40007ffe0ff */
[----:B------:R-:W-:Y:S01]  /*9740*/  ISETP.GE.AND P6, PT, R17, RZ, PT ;  /* 0x000000ff1100720c */ /* 0x000fe20003fc6270 */
[----:B------:R-:W-:Y:S01]  /*9750*/  @!P0 IMAD.MOV R21, RZ, RZ, -R21 ;  /* 0x000000ffff158224 */ /* 0x000fe200078e0a15 */
[----:B------:R-:W-:Y:S01]  /*9760*/  ISETP.GT.U32.AND P0, PT, R22, R18, PT ;  /* 0x000000121600720c */ /* 0x000fe20003f04070 */
[----:B0-----:R-:W-:-:S03]  /*9770*/  IMAD.HI.U32 R14, R3, R4, RZ ;  /* 0x00000004030e7227 */ /* 0x001fc600078e00ff */
[----:B------:R-:W-:Y:S01]  /*9780*/  STL [R1+0x148], R21 ;  /* 0x0001481501007387 */ /* 0x000fe20000100800 */
[----:B------:R-:W-:Y:S02]  /*9790*/  IMAD.MOV R14, RZ, RZ, -R14 ;  /* 0x000000ffff0e7224 */ /* 0x000fe400078e0a0e */
[----:B------:R-:W-:Y:S01]  /*97a0*/  @!P3 IMAD.IADD R19, R19, 0x1, -R22 ;  /* 0x000000011313b824 */ /* 0x000fe200078e0a16 */
[----:B------:R-:W-:Y:S01]  /*97b0*/  ISETP.GE.AND P3, PT, R5, RZ, PT ;  /* 0x000000ff0500720c */ /* 0x000fe20003f66270 */
[----:B------:R-:W-:Y:S01]  /*97c0*/  IMAD.MOV R15, RZ, RZ, -R15 ;  /* 0x000000ffff0f7224 */ /* 0x000fe200078e0a0f */
[----:B------:R-:W-:Y:S01]  /*97d0*/  IADD3 R5, R2, 0xb4, RZ ;  /* 0x000000b402057810 */ /* 0x000fe20007ffe0ff */
[----:B------:R-:W-:Y:S01]  /*97e0*/  IMAD R4, R22, R14, R4 ;  /* 0x0000000e16047224 */ /* 0x000fe200078e0204 */
[----:B------:R-:W-:Y:S01]  /*97f0*/  IABS R14, R0 ;  /* 0x00000000000e7213 */ /* 0x000fe20000000000 */
        /* <DEDUP_REMOVED lines=8> */
[C---:B------:R-:W-:Y:S01]  /*9880*/  ISETP.GT.U32.AND P1, PT, R22.reuse, R4, PT ;  /* 0x000000041600720c */ /* 0x040fe20003f24070 */
[----:B------:R-:W-:Y:S01]  /*9890*/  @!P5 IMAD.MOV R20, RZ, RZ, -R20 ;  /* 0x000000ffff14d224 */ /* 0x000fe200078e0a14 */
[----:B------:R-:W-:Y:S01]  /*98a0*/  ISETP.GT.U32.AND P5, PT, R22, R10, PT ;  /* 0x0000000a1600720c */ /* 0x000fe20003fa4070 */
[----:B------:R-:W-:Y:S02]  /*98b0*/  IMAD.MOV.U32 R6, RZ, RZ, R19 ;  /* 0x000000ffff067224 */ /* 0x000fe400078e0013 */
[----:B------:R-:W-:Y:S01]  /*98c0*/  @!P0 IMAD.IADD R18, R18, 0x1, -R22 ;  /* 0x0000000112128824 */ /* 0x000fe200078e0a16 */
[----:B------:R-:W-:Y:S01]  /*98d0*/  ISETP.GT.U32.AND P0, PT, R22, R7, PT ;  /* 0x000000071600720c */ /* 0x000fe20003f04070 */
[----:B------:R-:W-:Y:S01]  /*98e0*/  @!P3 IMAD.MOV R6, RZ, RZ, -R6 ;  /* 0x000000ffff06b224 */ /* 0x000fe200078e0a06 */
[----:B------:R-:W-:Y:S01]  /*98f0*/  STL [R1+0x144], R20 ;  /* 0x0001441401007387 */ /* 0x000fe20000100800 */
[----:B------:R-:W-:Y:S01]  /*9900*/  ISETP.GE.AND P3, PT, R11, RZ, PT ;  /* 0x000000ff0b00720c */ /* 0x000fe20003f66270 */
[----:B------:R-:W-:Y:S01]  /*9910*/  IMAD.MOV.U32 R12, RZ, RZ, R18 ;  /* 0x000000ffff0c7224 */ /* 0x000fe200078e0012 */
[----:B------:R-:W-:Y:S01]  /*9920*/  IADD3 R11, R2, 0xaa, RZ ;  /* 0x000000aa020b7810 */ /* 0x000fe20007ffe0ff */
[----:B------:R0:W-:Y:S01]  /*9930*/  STL [R1+0x140], R9 ;  /* 0x0001400901007387 */ /* 0x0001e20000100800 */
[--C-:B------:R-:W-:Y:S01]  /*9940*/  @!P1 IMAD.IADD R4, R4, 0x1, -R22.reuse ;  /* 0x0000000104049824 */ /* 0x100fe200078e0a16 */
        /* <DEDUP_REMOVED lines=8> */
[----:B------:R-:W-:Y:S01]  /*99d0*/  ISETP.GE.AND P5, PT, R13, RZ, PT ;  /* 0x000000ff0d00720c */ /* 0x000fe20003fa6270 */
[----:B0-----:R-:W-:Y:S01]  /*99e0*/  IMAD.MOV.U32 R9, RZ, RZ, R8 ;  /* 0x000000ffff097224 */ /* 0x001fe200078e0008 */
[----:B------:R-:W-:Y:S01]  /*99f0*/  ISETP.GE.AND P6, PT, R5, RZ, PT ;  /* 0x000000ff0500720c */ /* 0x000fe20003fc6270 */
[----:B------:R-:W-:Y:S01]  /*9a00*/  IMAD.MOV.U32 R8, RZ, RZ, R10 ;  /* 0x000000ffff087224 */ /* 0x000fe200078e000a */
[----:B------:R0:W-:Y:S01]  /*9a10*/  STL [R1+0x138], R12 ;  /* 0x0001380c01007387 */ /* 0x0001e20000100800 */
[----:B-1----:R-:W-:Y:S01]  /*9a20*/  IMAD.HI.U32 R6, R3, R14, RZ ;  /* 0x0000000e03067227 */ /* 0x002fe200078e00ff */
[----:B------:R-:W-:-:S02]  /*9a30*/  IADD3 R5, R2, 0xb0, RZ ;  /* 0x000000b002057810 */ /* 0x000fc40007ffe0ff */
[----:B------:R-:W-:Y:S01]  /*9a40*/  IABS R10, R11 ;  /* 0x0000000b000a7213 */ /* 0x000fe20000000000 */
[----:B------:R-:W-:Y:S02]  /*9a50*/  IMAD.MOV R6, RZ, RZ, -R6 ;  /* 0x000000ffff067224 */ /* 0x000fe400078e0a06 */
[----:B------:R-:W-:Y:S02]  /*9a60*/  @!P3 IMAD.MOV R8, RZ, RZ, -R8 ;  /* 0x000000ffff08b224 */ /* 0x000fe400078e0a08 */
[----:B------:R-:W-:Y:S01]  /*9a70*/  IMAD R14, R22, R6, R14 ;  /* 0x00000006160e7224 */ /* 0x000fe200078e020e */
[----:B0-----:R-:W-:Y:S01]  /*9a80*/  IADD3 R12, R2, 0xb2, RZ ;  /* 0x000000b2020c7810 */ /* 0x001fe20007ffe0ff */
[----:B------:R-:W-:Y:S01]  /*9a90*/  @!P4 IMAD.MOV R9, RZ, RZ, -R9 ;  /* 0x000000ffff09c224 */ /* 0x000fe200078e0a09 */
[----:B------:R-:W-:Y:S01]  /*9aa0*/  ISETP.GT.U32.AND P4, PT, R22, R7, PT ;  /* 0x000000071600720c */ /* 0x000fe20003f84070 */
[----:B------:R-:W-:Y:S01]  /*9ab0*/  @!P0 IMAD.IADD R4, R4, 0x1, -R22 ;  /* 0x0000000104048824 */ /* 0x000fe200078e0a16 */
[----:B------:R-:W-:Y:S01]  /*9ac0*/  ISETP.GT.U32.AND P3, PT, R22, R14, PT ;  /* 0x0000000e1600720c */ /* 0x000fe20003f64070 */
[----:B------:R-:W-:Y:S01]  /*9ad0*/  IMAD.HI.U32 R0, R3, R15, RZ ;  /* 0x0000000f03007227 */ /* 0x000fe200078e00ff */
[----:B------:R0:W-:Y:S01]  /*9ae0*/  STL [R1+0x134], R9 ;  /* 0x0001340901007387 */ /* 0x0001e20000100800 */
[----:B------:R-:W-:-:S02]  /*9af0*/  ISETP.GE.AND P0, PT, R12, RZ, PT ;  /* 0x000000ff0c00720c */ /* 0x000fc40003f06270 */
[----:B------:R-:W-:Y:S01]  /*9b00*/  IMAD.MOV R0, RZ, RZ, -R0 ;  /* 0x000000ffff007224 */ /* 0x000fe200078e0a00 */
[----:B------:R-:W-:Y:S01]  /*9b10*/  IABS R12, R12 ;  /* 0x0000000c000c7213 */ /* 0x000fe20000000000 */
[----:B------:R1:W-:Y:S02]  /*9b20*/  STL [R1+0x124], R8 ;  /* 0x0001240801007387 */ /* 0x0003e40000100800 */
[----:B------:R-:W-:Y:S01]  /*9b30*/  IMAD R15, R22, R0, R15 ;  /* 0x00000000160f7224 */ /* 0x000fe200078e020f */
[----:B------:R-:W-:Y:S01]  /*9b40*/  IADD3 R0, R2, 0xae, RZ ;  /* 0x000000ae02007810 */ /* 0x000fe20007ffe0ff */
[----:B------:R-:W-:Y:S02]  /*9b50*/  @!P4 IMAD.IADD R7, R7, 0x1, -R22 ;  /* 0x000000010707c824 */ /* 0x000fe400078e0a16 */
[----:B0-----:R-:W-:Y:S01]  /*9b60*/  IMAD.MOV.U32 R9, RZ, RZ, R4 ;  /* 0x000000ffff097224 */ /* 0x001fe200078e0004 */
[----:B------:R-:W-:Y:S01]  /*9b70*/  ISETP.GT.U32.AND P4, PT, R22, R15, PT ;  /* 0x0000000f1600720c */ /* 0x000fe20003f84070 */
[----:B------:R-:W-:Y:S01]  /*9b80*/  @!P3 IMAD.IADD R14, R14, 0x1, -R22 ;  /* 0x000000010e0eb824 */ /* 0x000fe200078e0a16 */
[----:B------:R-:W-:Y:S01]  /*9b90*/  IABS R6, R0 ;  /* 0x0000000000067213 */ /* 0x000fe20000000000 */
[----:B------:R-:W-:Y:S01]  /*9ba0*/  @!P2 IMAD.MOV R9, RZ, RZ, -R9 ;  /* 0x000000ffff09a224 */ /* 0x000fe200078e0a09 */
[----:B-1----:R-:W-:Y:S01]  /*9bb0*/  IABS R8, R5 ;  /* 0x0000000500087213 */ /* 0x002fe20000000000 */
[----:B------:R-:W-:Y:S01]  /*9bc0*/  @!P5 IMAD.MOV R7, RZ, RZ, -R7 ;  /* 0x000000ffff07d224 */ /* 0x000fe200078e0a07 */
[----:B------:R-:W-:Y:S01]  /*9bd0*/  ISETP.GT.U32.AND P3, PT, R22, R14, PT ;  /* 0x0000000e1600720c */ /* 0x000fe20003f64070 */
[----:B------:R-:W-:Y:S01]  /*9be0*/  IMAD.MOV.U32 R4, RZ, RZ, R6 ;  /* 0x000000ffff047224 */ /* 0x000fe200078e0006 */
[----:B------:R0:W-:Y:S01]  /*9bf0*/  STL [R1+0xa8], R9 ;  /* 0x0000a80901007387 */ /* 0x0001e20000100800 */
[----:B------:R-:W-:Y:S01]  /*9c00*/  IMAD.HI.U32 R6, R3, R8, RZ ;  /* 0x0000000803067227 */ /* 0x000fe200078e00ff */
[----:B------:R-:W-:-:S02]  /*9c10*/  ISETP.GE.AND P2, PT, R5, RZ, PT ;  /* 0x000000ff0500720c */ /* 0x000fc40003f46270 */
[----:B------:R-:W-:Y:S01]  /*9c20*/  ISETP.GE.AND P5, PT, R0, RZ, PT ;  /* 0x000000ff0000720c */ /* 0x000fe20003fa6270 */
[----:B------:R-:W-:Y:S01]  /*9c30*/  @!P4 IMAD.IADD R15, R15, 0x1, -R22 ;  /* 0x000000010f0fc824 */ /* 0x000fe200078e0a16 */
[----:B------:R-:W-:Y:S01]  /*9c40*/  IADD3 R0, R2, 0xac, RZ ;  /* 0x000000ac02007810 */ /* 0x000fe20007ffe0ff */
[C---:B------:R-:W-:Y:S01]  /*9c50*/  IMAD.HI.U32 R5, R3.reuse, R4, RZ ;  /* 0x0000000403057227 */ /* 0x040fe200078e00ff */
[----:B------:R1:W-:Y:S02]  /*9c60*/  STL [R1+0x120], R7 ;  /* 0x0001200701007387 */ /* 0x0003e40000100800 */
[----:B------:R-:W-:Y:S01]  /*9c70*/  ISETP.GT.U32.AND P4, PT, R22, R15, PT ;  /* 0x0000000f1600720c */ /* 0x000fe20003f84070 */
[----:B0-----:R-:W-:-:S04]  /*9c80*/  IMAD.HI.U32 R9, R3, R12, RZ ;  /* 0x0000000c03097227 */ /* 0x001fc800078e00ff */
[----:B------:R-:W-:Y:S02]  /*9c90*/  IMAD.MOV R9, RZ, RZ, -R9 ;  /* 0x000000ffff097224 */ /* 0x000fe400078e0a09 */
[----:B------:R-:W-:Y:S02]  /*9ca0*/  @!P3 IMAD.IADD R14, R14, 0x1, -R22 ;  /* 0x000000010e0eb824 */ /* 0x000fe400078e0a16 */
[C---:B------:R-:W-:Y:S02]  /*9cb0*/  IMAD R12, R22.reuse, R9, R12 ;  /* 0x00000009160c7224 */ /* 0x040fe400078e020c */
[----:B------:R-:W-:Y:S02]  /*9cc0*/  IMAD.MOV R6, RZ, RZ, -R6 ;  /* 0x000000ffff067224 */ /* 0x000fe400078e0a06 */
[----:B------:R-:W-:Y:S01]  /*9cd0*/  IMAD.MOV R5, RZ, RZ, -R5 ;  /* 0x000000ffff057224 */ /* 0x000fe200078e0a05 */
[C---:B------:R-:W-:Y:S01]  /*9ce0*/  ISETP.GT.U32.AND P3, PT, R22.reuse, R12, PT ;  /* 0x0000000c1600720c */ /* 0x040fe20003f64070 */
[----:B------:R-:W-:Y:S01]  /*9cf0*/  IMAD R8, R22, R6, R8 ;  /* 0x0000000616087224 */ /* 0x000fe200078e0208 */
[----:B------:R-:W-:Y:S01]  /*9d00*/  IABS R6, R0 ;  /* 0x0000000000067213 */ /* 0x000fe20000000000 */
[----:B------:R-:W-:-:S02]  /*9d10*/  IMAD.MOV.U32 R16, RZ, RZ, R14 ;  /* 0x000000ffff107224 */ /* 0x000fc400078e000e */
[----:B-1----:R-:W-:Y:S01]  /*9d20*/  IMAD R7, R22, R5, R4 ;  /* 0x0000000516077224 */ /* 0x002fe200078e0204 */
[C---:B------:R-:W-:Y:S01]  /*9d30*/  IADD3 R5, R2.reuse, 0xa8, RZ ;  /* 0x000000a802057810 */ /* 0x040fe20007ffe0ff */
[----:B------:R-:W-:Y:S01]  /*9d40*/  @!P1 IMAD.MOV R16, RZ, RZ, -R16 ;  /* 0x000000ffff109224 */ /* 0x000fe200078e0a10 */
[----:B------:R-:W-:Y:S01]  /*9d50*/  IADD3 R4, R2, 0xa6, RZ ;  /* 0x000000a602047810 */ /* 0x000fe20007ffe0ff */
[----:B------:R-:W-:Y:S01]  /*9d60*/  IMAD.MOV.U32 R14, RZ, RZ, R10 ;  /* 0x000000ffff0e7224 */ /* 0x000fe200078e000a */
[----:B------:R-:W-:Y:S01]  /*9d70*/  IABS R13, R5 ;  /* 0x00000005000d7213 */ /* 0x000fe20000000000 */
[--C-:B------:R-:W-:Y:S01]  /*9d80*/  @!P4 IMAD.IADD R15, R15, 0x1, -R22.reuse ;  /* 0x000000010f0fc824 */ /* 0x100fe200078e0a16 */
[----:B------:R-:W-:Y:S01]  /*9d90*/  ISETP.GT.U32.AND P4, PT, R22, R8, PT ;  /* 0x000000081600720c */ /* 0x000fe20003f84070 */
[----:B------:R-:W-:Y:S01]  /*9da0*/  @!P3 IMAD.IADD R12, R12, 0x1, -R22 ;  /* 0x000000010c0cb824 */ /* 0x000fe200078e0a16 */
[C---:B------:R-:W-:Y:S01]  /*9db0*/  ISETP.GT.U32.AND P3, PT, R22.reuse, R7, PT ;  /* 0x000000071600720c */ /* 0x040fe20003f64070 */
[----:B------:R-:W-:Y:S01]  /*9dc0*/  IMAD.HI.U32 R10, R3, R6, RZ ;  /* 0x00000006030a7227 */ /* 0x000fe200078e00ff */
[----:B------:R-:W-:Y:S01]  /*9dd0*/  IABS R9, R4 ;  /* 0x0000000400097213 */ /* 0x000fe20000000000 */
[----:B------:R-:W-:Y:S01]  /*9de0*/  STL [R1+0xe8], R16 ;  /* 0x0000e81001007387 */ /* 0x000fe20000100800 */
[----:B------:R-:W-:Y:S01]  /*9df0*/  ISETP.GT.U32.AND P1, PT, R22, R12, PT ;  /* 0x0000000c1600720c */ /* 0x000fe20003f24070 */
[----:B------:R-:W-:-:S02]  /*9e00*/  IMAD.MOV R10, RZ, RZ, -R10 ;  /* 0x000000ffff0a7224 */ /* 0x000fc400078e0a0a */
[----:B------:R-:W-:Y:S01]  /*9e10*/  @!P6 IMAD.MOV R15, RZ, RZ, -R15 ;  /* 0x000000ffff0fe224 */ /* 0x000fe200078e0a0f */
[----:B------:R-:W-:Y:S01]  /*9e20*/  ISETP.GE.AND P6, PT, R0, RZ, PT ;  /* 0x000000ff0000720c */ /* 0x000fe20003fc6270 */
[----:B------:R-:W-:Y:S02]  /*9e30*/  IMAD R0, R22, R10, R6 ;  /* 0x0000000a16007224 */ /* 0x000fe400078e0206 */
[--C-:B------:R-:W-:Y:S01]  /*9e40*/  @!P4 IMAD.IADD R8, R8, 0x1, -R22.reuse ;  /* 0x000000010808c824 */ /* 0x100fe200078e0a16 */
[----:B------:R0:W-:Y:S01]  /*9e50*/  STL [R1+0x11c], R15 ;  /* 0x00011c0f01007387 */ /* 0x0001e20000100800 */
[--C-:B------:R-:W-:Y:S02]  /*9e60*/  @!P3 IMAD.IADD R7, R7, 0x1, -R22.reuse ;  /* 0x000000010707b824 */ /* 0x100fe400078e0a16 */
[----:B------:R-:W-:Y:S01]  /*9e70*/  IMAD.HI.U32 R6, R3, R13, RZ ;  /* 0x0000000d03067227 */ /* 0x000fe200078e00ff */
[C---:B------:R-:W-:Y:S02]  /*9e80*/  ISETP.GT.U32.AND P4, PT, R22.reuse, R8, PT ;  /* 0x000000081600720c */ /* 0x040fe40003f84070 */
[----:B------:R-:W-:Y:S01]  /*9e90*/  ISETP.GT.U32.AND P3, PT, R22, R7, PT ;  /* 0x000000071600720c */ /* 0x000fe20003f64070 */
[----:B------:R-:W-:Y:S01]  /*9ea0*/  @!P1 IMAD.IADD R12, R12, 0x1, -R22 ;  /* 0x000000010c0c9824 */ /* 0x000fe200078e0a16 */
[----:B------:R-:W-:Y:S01]  /*9eb0*/  ISETP.GT.U32.AND P1, PT, R22, R0, PT ;  /* 0x000000001600720c */ /* 0x000fe20003f24070 */
[----:B------:R-:W-:-:S02]  /*9ec0*/  IMAD.MOV R6, RZ, RZ, -R6 ;  /* 0x000000ffff067224 */ /* 0x000fc400078e0a06 */
[----:B0-----:R-:W-:-:S04]  /*9ed0*/  IMAD.HI.U32 R15, R3, R14, RZ ;  /* 0x0000000e030f7227 */ /* 0x001fc800078e00ff */
[----:B------:R-:W-:Y:S02]  /*9ee0*/  IMAD.MOV.U32 R16, RZ, RZ, R12 ;  /* 0x000000ffff107224 */ /* 0x000fe400078e000c */
[----:B------:R-:W-:-:S04]  /*9ef0*/  IMAD.HI.U32 R10, R3, R9, RZ ;  /* 0x00000009030a7227 */ /* 0x000fc800078e00ff */
[----:B------:R-:W-:Y:S02]  /*9f00*/  @!P1 IMAD.IADD R0, R0, 0x1, -R22 ;  /* 0x0000000100009824 */ /* 0x000fe400078e0a16 */
[----:B------:R-:W-:Y:S02]  /*9f10*/  IMAD.MOV R15, RZ, RZ, -R15 ;  /* 0x000000ffff0f7224 */ /* 0x000fe400078e0a0f */
[----:B------:R-:W-:Y:S01]  /*9f20*/  IMAD R13, R22, R6, R13 ;  /* 0x00000006160d7224 */ /* 0x000fe200078e020d */
[----:B------:R-:W-:Y:S01]  /*9f30*/  IADD3 R6, R2, 0xa4, RZ ;  /* 0x000000a402067810 */ /* 0x000fe20007ffe0ff */
[----:B------:R-:W-:Y:S01]  /*9f40*/  @!P0 IMAD.MOV R16, RZ, RZ, -R16 ;  /* 0x000000ffff108224 */ /* 0x000fe200078e0a10 */
[----:B------:R-:W-:Y:S01]  /*9f50*/  ISETP.GT.U32.AND P0, PT, R22, R0, PT ;  /* 0x000000001600720c */ /* 0x000fe20003f04070 */
[----:B------:R-:W-:Y:S01]  /*9f60*/  @!P4 IMAD.IADD R8, R8, 0x1, -R22 ;  /* 0x000000010808c824 */ /* 0x000fe200078e0a16 */
[----:B------:R-:W-:Y:S01]  /*9f70*/  ISETP.GE.AND P4, PT, R11, RZ, PT ;  /* 0x000000ff0b00720c */ /* 0x000fe20003f86270 */
[----:B------:R-:W-:Y:S01]  /*9f80*/  IMAD.MOV R10, RZ, RZ, -R10 ;  /* 0x000000ffff0a7224 */ /* 0x000fe200078e0a0a */
[----:B------:R-:W-:Y:S01]  /*9f90*/  STL [R1+0x108], R16 ;  /* 0x0001081001007387 */ /* 0x000fe20000100800 */
[C---:B------:R-:W-:Y:S01]  /*9fa0*/  IMAD R11, R22.reuse, R15, R14 ;  /* 0x0000000f160b7224 */ /* 0x040fe200078e020e */
[----:B------:R-:W-:Y:S01]  /*9fb0*/  IABS R12, R6 ;  /* 0x00000006000c7213 */ /* 0x000fe20000000000 */
[----:B------:R-:W-:Y:S01]  /*9fc0*/  @!P3 IMAD.IADD R7, R7, 0x1, -R22 ;  /* 0x000000010707b824 */ /* 0x000fe200078e0a16 */
[C---:B------:R-:W-:Y:S01]  /*9fd0*/  ISETP.GT.U32.AND P3, PT, R22.reuse, R13, PT ;  /* 0x0000000d1600720c */ /* 0x040fe20003f64070 */
[C---:B------:R-:W-:Y:S01]  /*9fe0*/  IMAD R9, R22.reuse, R10, R9 ;  /* 0x0000000a16097224 */ /* 0x040fe200078e0209 */
[----:B------:R-:W-:Y:S01]  /*9ff0*/  ISETP.GT.U32.AND P1, PT, R22, R11, PT ;  /* 0x0000000b1600720c */ /* 0x000fe20003f24070 */
[----:B------:R-:W-:-:S02]  /*a000*/  IMAD.MOV.U32 R10, RZ, RZ, R7 ;  /* 0x000000ffff0a7224 */ /* 0x000fc400078e0007 */
[----:B------:R-:W-:Y:S01]  /*a010*/  @!P2 IMAD.MOV R8, RZ, RZ, -R8 ;  /* 0x000000ffff08a224 */ /* 0x000fe200078e0a08 */
[----:B------:R-:W-:Y:S01]  /*a020*/  ISETP.GE.AND P2, PT, R5, RZ, PT ;  /* 0x000000ff0500720c */ /* 0x000fe20003f46270 */
[----:B------:R-:W-:Y:S01]  /*a030*/  @!P5 IMAD.MOV R10, RZ, RZ, -R10 ;  /* 0x000000ffff0ad224 */ /* 0x000fe200078e0a0a */
[----:B------:R-:W-:Y:S01]  /*a040*/  IADD3 R5, R2, 0xa2, RZ ;  /* 0x000000a202057810 */ /* 0x000fe20007ffe0ff */
[--C-:B------:R-:W-:Y:S01]  /*a050*/  @!P0 IMAD.IADD R0, R0, 0x1, -R22.reuse ;  /* 0x0000000100008824 */ /* 0x100fe200078e0a16 */
[----:B------:R0:W-:Y:S01]  /*a060*/  STL [R1+0x110], R8 ;  /* 0x0001100801007387 */ /* 0x0001e20000100800 */
[----:B------:R-:W-:Y:S01]  /*a070*/  ISETP.GT.U32.AND P5, PT, R22, R9, PT ;  /* 0x000000091600720c */ /* 0x000fe20003fa4070 */
[----:B------:R-:W-:Y:S01]  /*a080*/  IMAD.HI.U32 R7, R3, R12, RZ ;  /* 0x0000000c03077227 */ /* 0x000fe200078e00ff */
[----:B------:R-:W-:Y:S01]  /*a090*/  ISETP.GE.AND P0, PT, R4, RZ, PT ;  /* 0x000000ff0400720c */ /* 0x000fe20003f06270 */
[----:B------:R1:W-:Y:S01]  /*a0a0*/  STL [R1+0x114], R10 ;  /* 0x0001140a01007387 */ /* 0x0003e20000100800 */
[----:B------:R-:W-:Y:S01]  /*a0b0*/  IADD3 R4, R2, 0xa0, RZ ;  /* 0x000000a002047810 */ /* 0x000fe20007ffe0ff */
[----:B------:R-:W-:-:S02]  /*a0c0*/  @!P3 IMAD.IADD R13, R13, 0x1, -R22 ;  /* 0x000000010d0db824 */ /* 0x000fc400078e0a16 */
[----:B------:R-:W-:Y:S01]  /*a0d0*/  @!P1 IMAD.IADD R11, R11, 0x1, -R22 ;  /* 0x000000010b0b9824 */ /* 0x000fe200078e0a16 */
[----:B------:R-:W-:Y:S01]  /*a0e0*/  ISETP.GE.AND P1, PT, R6, RZ, PT ;  /* 0x000000ff0600720c */ /* 0x000fe20003f26270 */
[----:B------:R-:W-:Y:S01]  /*a0f0*/  IMAD.MOV R7, RZ, RZ, -R7 ;  /* 0x000000ffff077224 */ /* 0x000fe200078e0a07 */
[----:B0-----:R-:W-:Y:S02]  /*a100*/  IABS R8, R5 ;  /* 0x0000000500087213 */ /* 0x001fe40000000000 */
[----:B------:R-:W-:Y:S01]  /*a110*/  ISETP.GT.U32.AND P3, PT, R22, R11, PT ;  /* 0x0000000b1600720c */ /* 0x000fe20003f64070 */
[----:B-1----:R-:W-:Y:S01]  /*a120*/  IMAD.MOV.U32 R10, RZ, RZ, R0 ;  /* 0x000000ffff0a7224 */ /* 0x002fe200078e0000 */
[----:B------:R-:W-:Y:S01]  /*a130*/  IADD3 R0, R2, 0x9e, RZ ;  /* 0x0000009e02007810 */ /* 0x000fe20007ffe0ff */
[----:B------:R-:W-:-:S04]  /*a140*/  IMAD.HI.U32 R6, R3, R8, RZ ;  /* 0x0000000803067227 */ /* 0x000fc800078e00ff */
[----:B------:R-:W-:Y:S01]  /*a150*/  @!P6 IMAD.MOV R10, RZ, RZ, -R10 ;  /* 0x000000ffff0ae224 */ /* 0x000fe200078e0a0a */
[C---:B------:R-:W-:Y:S01]  /*a160*/  ISETP.GT.U32.AND P6, PT, R22.reuse, R13, PT ;  /* 0x0000000d1600720c */ /* 0x040fe20003fc4070 */
[----:B------:R-:W-:Y:S02]  /*a170*/  IMAD.MOV R6, RZ, RZ, -R6 ;  /* 0x000000ffff067224 */ /* 0x000fe400078e0a06 */
[----:B------:R-:W-:Y:S01]  /*a180*/  @!P5 IMAD.IADD R9, R9, 0x1, -R22 ;  /* 0x000000010909d824 */ /* 0x000fe200078e0a16 */
[----:B------:R0:W-:Y:S01]  /*a190*/  STL [R1+0x118], R10 ;  /* 0x0001180a01007387 */ /* 0x0001e20000100800 */
[C---:B------:R-:W-:Y:S01]  /*a1a0*/  IMAD R8, R22.reuse, R6, R8 ;  /* 0x0000000616087224 */ /* 0x040fe200078e0208 */
[----:B------:R-:W-:Y:S01]  /*a1b0*/  IABS R6, R0 ;  /* 0x0000000000067213 */ /* 0x000fe20000000000 */
[C---:B------:R-:W-:Y:S01]  /*a1c0*/  IMAD R12, R22.reuse, R7, R12 ;  /* 0x00000007160c7224 */ /* 0x040fe200078e020c */
[C---:B------:R-:W-:Y:S01]  /*a1d0*/  ISETP.GT.U32.AND P5, PT, R22.reuse, R9, PT ;  /* 0x000000091600720c */ /* 0x040fe20003fa4070 */
[----:B------:R-:W-:Y:S01]  /*a1e0*/  @!P3 IMAD.IADD R11, R11, 0x1, -R22 ;  /* 0x000000010b0bb824 */ /* 0x000fe200078e0a16 */
[----:B------:R-:W-:Y:S01]  /*a1f0*/  IABS R7, R4 ;  /* 0x0000000400077213 */ /* 0x000fe20000000000 */
[----:B------:R-:W-:Y:S01]  /*a200*/  IMAD.HI.U32 R15, R3, R6, RZ ;  /* 0x00000006030f7227 */ /* 0x000fe200078e00ff */
[----:B------:R-:W-:-:S02]  /*a210*/  ISETP.GT.U32.AND P3, PT, R22, R12, PT ;  /* 0x0000000c1600720c */ /* 0x000fc40003f64070 */
[----:B0-----:R-:W-:Y:S01]  /*a220*/  IADD3 R10, R2, 0x9c, RZ ;  /* 0x0000009c020a7810 */ /* 0x001fe20007ffe0ff */
[--C-:B------:R-:W-:Y:S01]  /*a230*/  @!P6 IMAD.IADD R13, R13, 0x1, -R22.reuse ;  /* 0x000000010d0de824 */ /* 0x100fe200078e0a16 */
[----:B------:R-:W-:Y:S01]  /*a240*/  ISETP.GT.U32.AND P6, PT, R22, R8, PT ;  /* 0x000000081600720c */ /* 0x000fe20003fc4070 */
[----:B------:R-:W-:Y:S01]  /*a250*/  IMAD.MOV.U32 R16, RZ, RZ, R11 ;  /* 0x000000ffff107224 */ /* 0x000fe200078e000b */
[----:B------:R-:W-:Y:S01]  /*a260*/  IABS R14, R10 ;  /* 0x0000000a000e7213 */ /* 0x000fe20000000000 */
[----:B------:R-:W-:Y:S01]  /*a270*/  IMAD.MOV R11, RZ, RZ, -R15 ;  /* 0x000000ffff0b7224 */ /* 0x000fe200078e0a0f */
[----:B------:R-:W-:Y:S01]  /*a280*/  IADD3 R15, R2, 0x9a, RZ ;  /* 0x0000009a020f7810 */ /* 0x000fe20007ffe0ff */
[----:B------:R-:W-:Y:S01]  /*a290*/  @!P5 IMAD.IADD R9, R9, 0x1, -R22 ;  /* 0x000000010909d824 */ /* 0x000fe200078e0a16 */
[----:B------:R-:W-:Y:S01]  /*a2a0*/  ISETP.GE.AND P5, PT, R5, RZ, PT ;  /* 0x000000ff0500720c */ /* 0x000fe20003fa6270 */
[----:B------:R-:W-:Y:S02]  /*a2b0*/  IMAD.MOV.U32 R5, RZ, RZ, R14 ;  /* 0x000000ffff057224 */ /* 0x000fe400078e000e */
[----:B------:R-:W-:Y:S01]  /*a2c0*/  @!P3 IMAD.IADD R12, R12, 0x1, -R22 ;  /* 0x000000010c0cb824 */ /* 0x000fe200078e0a16 */
[----:B------:R-:W-:Y:S01]  /*a2d0*/  ISETP.GE.AND P3, PT, R4, RZ, PT ;  /* 0x000000ff0400720c */ /* 0x000fe20003f66270 */
[----:B------:R-:W-:-:S04]  /*a2e0*/  IMAD.HI.U32 R4, R3, R5, RZ ;  /* 0x0000000503047227 */ /* 0x000fc800078e00ff */
[----:B------:R-:W-:Y:S02]  /*a2f0*/  @!P6 IMAD.IADD R8, R8, 0x1, -R22 ;  /* 0x000000010808e824 */ /* 0x000fe400078e0a16 */
[----:B------:R-:W-:Y:S02]  /*a300*/  IMAD.MOV R4, RZ, RZ, -R4 ;  /* 0x000000ffff047224 */ /* 0x000fe400078e0a04 */
[C---:B------:R-:W-:Y:S01]  /*a310*/  IMAD R6, R22.reuse, R11, R6 ;  /* 0x0000000b16067224 */ /* 0x040fe200078e0206 */
[C---:B------:R-:W-:Y:S01]  /*a320*/  ISETP.GT.U32.AND P6, PT, R22.reuse, R8, PT ;  /* 0x000000081600720c */ /* 0x040fe20003fc4070 */
[----:B------:R-:W-:Y:S01]  /*a330*/  @!P4 IMAD.MOV R16, RZ, RZ, -R16 ;  /* 0x000000ffff10c224 */ /* 0x000fe200078e0a10 */
[C---:B------:R-:W-:Y:S01]  /*a340*/  ISETP.GT.U32.AND P4, PT, R22.reuse, R12, PT ;  /* 0x0000000c1600720c */ /* 0x040fe20003f84070 */
[C---:B------:R-:W-:Y:S01]  /*a350*/  IMAD R5, R22.reuse, R4, R5 ;  /* 0x0000000416057224 */ /* 0x040fe200078e0205 */
[----:B------:R-:W-:Y:S01]  /*a360*/  IABS R4, R15 ;  /* 0x0000000f00047213 */ /* 0x000fe20000000000 */
[----:B------:R-:W-:Y:S01]  /*a370*/  @!P0 IMAD.MOV R9, RZ, RZ, -R9 ;  /* 0x000000ffff098224 */ /* 0x000fe200078e0a09 */
[----:B------:R-:W-:Y:S01]  /*a380*/  ISETP.GT.U32.AND P0, PT, R22, R6, PT ;  /* 0x000000061600720c */ /* 0x000fe20003f04070 */
[----:B------:R-:W-:Y:S01]  /*a390*/  @!P2 IMAD.MOV R13, RZ, RZ, -R13 ;  /* 0x000000ffff0da224 */ /* 0x000fe200078e0a0d */
[----:B------:R-:W-:Y:S01]  /*a3a0*/  STL [R1+0x10c], R16 ;  /* 0x00010c1001007387 */ /* 0x000fe20000100800 */
[----:B------:R-:W-:-:S03]  /*a3b0*/  IMAD.HI.U32 R14, R3, R7, RZ ;  /* 0x00000007030e7227 */ /* 0x000fc600078e00ff */
[----:B------:R-:W-:Y:S01]  /*a3c0*/  STL [R1+0xfc], R13 ;  /* 0x0000fc0d01007387 */ /* 0x000fe20000100800 */
[----:B------:R-:W-:Y:S01]  /*a3d0*/  @!P6 IMAD.IADD R8, R8, 0x1, -R22 ;  /* 0x000000010808e824 */ /* 0x000fe200078e0a16 */
[----:B------:R-:W-:Y:S01]  /*a3e0*/  ISETP.GT.U32.AND P6, PT, R22, R5, PT ;  /* 0x000000051600720c */ /* 0x000fe20003fc4070 */
[----:B------:R-:W-:Y:S01]  /*a3f0*/  IMAD.MOV R14, RZ, RZ, -R14 ;  /* 0x000000ffff0e7224 */ /* 0x000fe200078e0a0e */
[----:B------:R0:W-:Y:S01]  /*a400*/  STL [R1+0x100], R9 ;  /* 0x0001000901007387 */ /* 0x0001e20000100800 */
[--C-:B------:R-:W-:Y:S01]  /*a410*/  @!P4 IMAD.IADD R12, R12, 0x1, -R22.reuse ;  /* 0x000000010c0cc824 */ /* 0x100fe200078e0a16 */
[----:B------:R-:W-:Y:S01]  /*a420*/  ISETP.GE.AND P4, PT, R0, RZ, PT ;  /* 0x000000ff0000720c */ /* 0x000fe20003f86270 */
[----:B------:R-:W-:Y:S02]  /*a430*/  @!P0 IMAD.IADD R6, R6, 0x1, -R22 ;  /* 0x0000000106068824 */ /* 0x000fe400078e0a16 */
[----:B------:R-:W-:Y:S02]  /*a440*/  IMAD R7, R22, R14, R7 ;  /* 0x0000000e16077224 */ /* 0x000fe400078e0207 */
[----:B------:R-:W-:Y:S01]  /*a450*/  IMAD.HI.U32 R11, R3, R4, RZ ;  /* 0x00000004030b7227 */ /* 0x000fe200078e00ff */
[----:B0-----:R-:W-:-:S03]  /*a460*/  IADD3 R9, R2, 0x98, RZ ;  /* 0x0000009802097810 */ /* 0x001fc60007ffe0ff */
[----:B------:R-:W-:Y:S01]  /*a470*/  @!P6 IMAD.IADD R5, R5, 0x1, -R22 ;  /* 0x000000010505e824 */ /* 0x000fe200078e0a16 */
[C---:B------:R-:W-:Y:S01]  /*a480*/  ISETP.GT.U32.AND P6, PT, R22.reuse, R6, PT ;  /* 0x000000061600720c */ /* 0x040fe20003fc4070 */
[----:B------:R-:W-:Y:S01]  /*a490*/  IMAD.MOV.U32 R14, RZ, RZ, R12 ;  /* 0x000000ffff0e7224 */ /* 0x000fe200078e000c */
[----:B------:R-:W-:Y:S01]  /*a4a0*/  IABS R0, R9 ;  /* 0x0000000900007213 */ /* 0x000fe20000000000 */
[----:B------:R-:W-:Y:S01]  /*a4b0*/  IMAD.MOV R11, RZ, RZ, -R11 ;  /* 0x000000ffff0b7224 */ /* 0x000fe200078e0a0b */
[C---:B------:R-:W-:Y:S01]  /*a4c0*/  ISETP.GT.U32.AND P2, PT, R22.reuse, R7, PT ;  /* 0x000000071600720c */ /* 0x040fe20003f44070 */
[----:B------:R-:W-:Y:S01]  /*a4d0*/  @!P1 IMAD.MOV R14, RZ, RZ, -R14 ;  /* 0x000000ffff0e9224 */ /* 0x000fe200078e0a0e */
[----:B------:R-:W-:Y:S01]  /*a4e0*/  ISETP.GT.U32.AND P1, PT, R22, R5, PT ;  /* 0x000000051600720c */ /* 0x000fe20003f24070 */
[----:B------:R-:W-:-:S03]  /*a4f0*/  IMAD.HI.U32 R13, R3, R0, RZ ;  /* 0x00000000030d7227 */ /* 0x000fc600078e00ff */
[----:B------:R0:W-:Y:S01]  /*a500*/  STL [R1+0x104], R14 ;  /* 0x0001040e01007387 */ /* 0x0001e20000100800 */
[----:B------:R-:W-:Y:S02]  /*a510*/  IMAD.MOV R13, RZ, RZ, -R13 ;  /* 0x000000ffff0d7224 */ /* 0x000fe400078e0a0d */
[----:B------:R-:W-:Y:S02]  /*a520*/  @!P6 IMAD.IADD R6, R6, 0x1, -R22 ;  /* 0x000000010606e824 */ /* 0x000fe400078e0a16 */
[----:B------:R-:W-:Y:S01]  /*a530*/  IMAD R0, R22, R13, R0 ;  /* 0x0000000d16007224 */ /* 0x000fe200078e0200 */
[----:B------:R-:W-:Y:S01]  /*a540*/  IADD3 R13, R2, 0x92, RZ ;  /* 0x00000092020d7810 */ /* 0x000fe20007ffe0ff */
[----:B------:R-:W-:Y:S01]  /*a550*/  @!P2 IMAD.IADD R7, R7, 0x1, -R22 ;  /* 0x000000010707a824 */ /* 0x000fe200078e0a16 */
[----:B------:R-:W-:Y:S01]  /*a560*/  ISETP.GE.AND P2, PT, R10, RZ, PT ;  /* 0x000000ff0a00720c */ /* 0x000fe20003f46270 */
[C---:B------:R-:W-:Y:S01]  /*a570*/  IMAD R4, R22.reuse, R11, R4 ;  /* 0x0000000b16047224 */ /* 0x040fe200078e0204 */
[C---:B------:R-:W-:Y:S01]  /*a580*/  ISETP.GT.U32.AND P6, PT, R22.reuse, R0, PT ;  /* 0x000000001600720c */ /* 0x040fe20003fc4070 */
[----:B------:R-:W-:Y:S01]  /*a590*/  @!P5 IMAD.MOV R8, RZ, RZ, -R8 ;  /* 0x000000ffff08d224 */ /* 0x000fe200078e0a08 */
[----:B------:R-:W-:Y:S01]  /*a5a0*/  ISETP.GT.U32.AND P0, PT, R22, R7, PT ;  /* 0x000000071600720c */ /* 0x000fe20003f04070 */
[----:B------:R-:W-:Y:S01]  /*a5b0*/  @!P1 IMAD.IADD R5, R5, 0x1, -R22 ;  /* 0x0000000105059824 */ /* 0x000fe200078e0a16 */
[C---:B------:R-:W-:Y:S01]  /*a5c0*/  IADD3 R11, R2.reuse, 0x94, RZ ;  /* 0x00000094020b7810 */ /* 0x040fe20007ffe0ff */
[----:B------:R-:W-:Y:S01]  /*a5d0*/  @!P4 IMAD.MOV R6, RZ, RZ, -R6 ;  /* 0x000000ffff06c224 */ /* 0x000fe200078e0a06 */
[----:B------:R-:W-:Y:S01]  /*a5e0*/  IADD3 R10, R2, 0x96, RZ ;  /* 0x00000096020a7810 */ /* 0x000fe20007ffe0ff */
[----:B------:R-:W-:Y:S01]  /*a5f0*/  STL [R1+0xf8], R8 ;  /* 0x0000f80801007387 */ /* 0x000fe20000100800 */
[----:B0-----:R-:W-:-:S02]  /*a600*/  IABS R14, R11 ;  /* 0x0000000b000e7213 */ /* 0x001fc40000000000 */
[----:B------:R-:W-:Y:S01]  /*a610*/  IABS R12, R10 ;  /* 0x0000000a000c7213 */ /* 0x000fe20000000000 */
[----:B------:R-:W-:Y:S01]  /*a620*/  @!P2 IMAD.MOV R5, RZ, RZ, -R5 ;  /* 0x000000ffff05a224 */ /* 0x000fe200078e0a05 */
[----:B------:R-:W-:Y:S01]  /*a630*/  ISETP.GE.AND P1, PT, R15, RZ, PT ;  /* 0x000000ff0f00720c */ /* 0x000fe20003f26270 */
[--C-:B------:R-:W-:Y:S01]  /*a640*/  @!P6 IMAD.IADD R0, R0, 0x1, -R22.reuse ;  /* 0x000000010000e824 */ /* 0x100fe200078e0a16 */
[----:B------:R-:W-:Y:S01]  /*a650*/  ISETP.GE.AND P4, PT, R10, RZ, PT ;  /* 0x000000ff0a00720c */ /* 0x000fe20003f86270 */
[----:B------:R-:W-:Y:S01]  /*a660*/  IMAD.HI.U32 R17, R3, R14, RZ ;  /* 0x0000000e03117227 */ /* 0x000fe200078e00ff */
[----:B------:R-:W-:Y:S02]  /*a670*/  IADD3 R10, R2, 0x8c, RZ ;  /* 0x0000008c020a7810 */ /* 0x000fe40007ffe0ff */
[C---:B------:R-:W-:Y:S01]  /*a680*/  ISETP.GT.U32.AND P5, PT, R22.reuse, R0, PT ;  /* 0x000000001600720c */ /* 0x040fe20003fa4070 */
[----:B------:R-:W-:Y:S01]  /*a690*/  @!P0 IMAD.IADD R7, R7, 0x1, -R22 ;  /* 0x0000000107078824 */ /* 0x000fe200078e0a16 */
[----:B------:R-:W-:Y:S01]  /*a6a0*/  ISETP.GT.U32.AND P0, PT, R22, R4, PT ;  /* 0x000000041600720c */ /* 0x000fe20003f04070 */
[----:B------:R-:W-:Y:S01]  /*a6b0*/  IMAD.MOV R17, RZ, RZ, -R17 ;  /* 0x000000ffff117224 */ /* 0x000fe200078e0a11 */
[----:B------:R-:W-:Y:S01]  /*a6c0*/  ISETP.GE.AND P2, PT, R11, RZ, PT ;  /* 0x000000ff0b00720c */ /* 0x000fe20003f46270 */
[----:B------:R-:W-:-:S04]  /*a6d0*/  IMAD.HI.U32 R16, R3, R12, RZ ;  /* 0x0000000c03107227 */ /* 0x000fc800078e00ff */
[----:B------:R-:W-:Y:S01]  /*a6e0*/  IMAD R14, R22, R17, R14 ;  /* 0x00000011160e7224 */ /* 0x000fe200078e020e */
[----:B------:R-:W-:Y:S01]  /*a6f0*/  IADD3 R17, R2, 0x6c, RZ ;  /* 0x0000006c02117810 */ /* 0x000fe20007ffe0ff */
[----:B------:R-:W-:Y:S02]  /*a700*/  @!P3 IMAD.MOV R7, RZ, RZ, -R7 ;  /* 0x000000ffff07b224 */ /* 0x000fe400078e0a07 */
[----:B------:R-:W-:Y:S01]  /*a710*/  IMAD.MOV R15, RZ, RZ, -R16 ;  /* 0x000000ffff0f7224 */ /* 0x000fe200078e0a10 */
[----:B------:R-:W-:Y:S01]  /*a720*/  IABS R16, R13 ;  /* 0x0000000d00107213 */ /* 0x000fe20000000000 */
[--C-:B------:R-:W-:Y:S01]  /*a730*/  @!P5 IMAD.IADD R0, R0, 0x1, -R22.reuse ;  /* 0x000000010000d824 */ /* 0x100fe200078e0a16 */
[----:B------:R-:W-:Y:S01]  /*a740*/  ISETP.GT.U32.AND P5, PT, R22, R14, PT ;  /* 0x0000000e1600720c */ /* 0x000fe20003fa4070 */
[----:B------:R-:W-:Y:S01]  /*a750*/  @!P0 IMAD.IADD R4, R4, 0x1, -R22 ;  /* 0x0000000104048824 */ /* 0x000fe200078e0a16 */
[----:B------:R0:W-:Y:S01]  /*a760*/  STL [R1+0xf4], R7 ;  /* 0x0000f40701007387 */ /* 0x0001e20000100800 */
[----:B------:R-:W-:Y:S01]  /*a770*/  ISETP.GE.AND P0, PT, R9, RZ, PT ;  /* 0x000000ff0900720c */ /* 0x000fe20003f06270 */
[----:B------:R-:W-:-:S02]  /*a780*/  IMAD R12, R22, R15, R12 ;  /* 0x0000000f160c7224 */ /* 0x000fc400078e020c */
[----:B------:R1:W-:Y:S01]  /*a790*/  STL [R1+0xf0], R6 ;  /* 0x0000f00601007387 */ /* 0x0003e20000100800 */
[C---:B------:R-:W-:Y:S02]  /*a7a0*/  ISETP.GT.U32.AND P6, PT, R22.reuse, R4, PT ;  /* 0x000000041600720c */ /* 0x040fe40003fc4070 */
[----:B------:R-:W-:Y:S01]  /*a7b0*/  ISETP.GT.U32.AND P3, PT, R22, R12, PT ;  /* 0x0000000c1600720c */ /* 0x000fe20003f64070 */
[----:B------:R2:W-:Y:S01]  /*a7c0*/  STL [R1+0xec], R5 ;  /* 0x0000ec0501007387 */ /* 0x0005e20000100800 */
[----:B0-----:R-:W-:Y:S02]  /*a7d0*/  IMAD.MOV.U32 R7, RZ, RZ, R0 ;  /* 0x000000ffff077224 */ /* 0x001fe400078e0000 */
[----:B------:R-:W-:Y:S02]  /*a7e0*/  @!P5 IMAD.IADD R14, R14, 0x1, -R22 ;  /* 0x000000010e0ed824 */ /* 0x000fe400078e0a16 */
[----:B-1----:R-:W-:-:S03]  /*a7f0*/  IMAD.HI.U32 R6, R3, R16, RZ ;  /* 0x0000001003067227 */ /* 0x002fc600078e00ff */
[----:B------:R-:W-:Y:S01]  /*a800*/  ISETP.GT.U32.AND P5, PT, R22, R14, PT ;  /* 0x0000000e1600720c */ /* 0x000fe20003fa4070 */
[----:B------:R-:W-:Y:S01]  /*a810*/  IMAD.MOV R6, RZ, RZ, -R6 ;  /* 0x000000ffff067224 */ /* 0x000fe200078e0a06 */
[----:B--2---:R-:W-:Y:S01]  /*a820*/  IADD3 R5, R2, 0x90, RZ ;  /* 0x0000009002057810 */ /* 0x004fe20007ffe0ff */
[----:B------:R-:W-:Y:S02]  /*a830*/  @!P0 IMAD.MOV R7, RZ, RZ, -R7 ;  /* 0x000000ffff078224 */ /* 0x000fe400078e0a07 */
[----:B------:R-:W-:Y:S01]  /*a840*/  IMAD R6, R22, R6, R16 ;  /* 0x0000000616067224 */ /* 0x000fe200078e0210 */
[----:B------:R-:W-:Y:S01]  /*a850*/  IABS R9, R5 ;  /* 0x0000000500097213 */ /* 0x000fe20000000000 */
[--C-:B------:R-:W-:Y:S02]  /*a860*/  @!P3 IMAD.IADD R12, R12, 0x1, -R22.reuse ;  /* 0x000000010c0cb824 */ /* 0x100fe400078e0a16 */
[----:B------:R-:W-:Y:S01]  /*a870*/  @!P6 IMAD.IADD R4, R4, 0x1, -R22 ;  /* 0x000000010404e824 */ /* 0x000fe200078e0a16 */
[C---:B------:R-:W-:Y:S01]  /*a880*/  ISETP.GT.U32.AND P0, PT, R22.reuse, R6, PT ;  /* 0x000000061600720c */ /* 0x040fe20003f04070 */
[----:B------:R-:W-:Y:S01]  /*a890*/  IMAD.HI.U32 R0, R3, R9, RZ ;  /* 0x0000000903007227 */ /* 0x000fe200078e00ff */
[----:B------:R-:W-:-:S02]  /*a8a0*/  ISETP.GT.U32.AND P3, PT, R22, R12, PT ;  /* 0x0000000c1600720c */ /* 0x000fc40003f64070 */
[----:B------:R-:W-:Y:S01]  /*a8b0*/  ISETP.GE.AND P6, PT, R13, RZ, PT ;  /* 0x000000ff0d00720c */ /* 0x000fe20003fc6270 */
[----:B------:R-:W-:Y:S02]  /*a8c0*/  IMAD.MOV R0, RZ, RZ, -R0 ;  /* 0x000000ffff007224 */ /* 0x000fe400078e0a00 */
[----:B------:R-:W-:Y:S01]  /*a8d0*/  IMAD.MOV.U32 R8, RZ, RZ, R4 ;  /* 0x000000ffff087224 */ /* 0x000fe200078e0004 */
[----:B------:R-:W-:Y:S01]  /*a8e0*/  IADD3 R4, R2, 0x8e, RZ ;  /* 0x0000008e02047810 */ /* 0x000fe20007ffe0ff */
[----:B------:R-:W-:Y:S02]  /*a8f0*/  IMAD R9, R22, R0, R9 ;  /* 0x0000000016097224 */ /* 0x000fe400078e0209 */
[----:B------:R-:W-:Y:S01]  /*a900*/  @!P1 IMAD.MOV R8, RZ, RZ, -R8 ;  /* 0x000000ffff089224 */ /* 0x000fe200078e0a08 */
[----:B------:R-:W-:Y:S01]  /*a910*/  ISETP.GE.AND P1, PT, R5, RZ, PT ;  /* 0x000000ff0500720c */ /* 0x000fe20003f26270 */
[--C-:B------:R-:W-:Y:S01]  /*a920*/  @!P0 IMAD.IADD R6, R6, 0x1, -R22.reuse ;  /* 0x0000000106068824 */ /* 0x100fe200078e0a16 */
[----:B------:R-:W-:Y:S01]  /*a930*/  IABS R5, R4 ;  /* 0x0000000400057213 */ /* 0x000fe20000000000 */
[--C-:B------:R-:W-:Y:S01]  /*a940*/  @!P5 IMAD.IADD R14, R14, 0x1, -R22.reuse ;  /* 0x000000010e0ed824 */ /* 0x100fe200078e0a16 */
[C---:B------:R-:W-:Y:S01]  /*a950*/  ISETP.GT.U32.AND P5, PT, R22.reuse, R9, PT ;  /* 0x000000091600720c */ /* 0x040fe20003fa4070 */
[----:B------:R0:W-:Y:S01]  /*a960*/  STL [R1+0xc8], R8 ;  /* 0x0000c80801007387 */ /* 0x0001e20000100800 */
[----:B------:R-:W-:Y:S01]  /*a970*/  ISETP.GT.U32.AND P0, PT, R22, R6, PT ;  /* 0x000000061600720c */ /* 0x000fe20003f04070 */
[----:B------:R-:W-:Y:S01]  /*a980*/  @!P3 IMAD.IADD R12, R12, 0x1, -R22 ;  /* 0x000000010c0cb824 */ /* 0x000fe200078e0a16 */
[----:B------:R-:W-:Y:S01]  /*a990*/  ISETP.GE.AND P3, PT, R4, RZ, PT ;  /* 0x000000ff0400720c */ /* 0x000fe20003f66270 */
[----:B------:R1:W-:Y:S01]  /*a9a0*/  STL [R1+0xb4], R7 ;  /* 0x0000b40701007387 */ /* 0x0003e20000100800 */
[----:B------:R-:W-:Y:S01]  /*a9b0*/  IADD3 R4, R2, 0x8a, RZ ;  /* 0x0000008a02047810 */ /* 0x000fe20007ffe0ff */
[----:B------:R-:W-:-:S02]  /*a9c0*/  IMAD.MOV.U32 R13, RZ, RZ, R12 ;  /* 0x000000ffff0d7224 */ /* 0x000fc400078e000c */
[----:B------:R-:W-:Y:S01]  /*a9d0*/  IMAD.MOV.U32 R12, RZ, RZ, R14 ;  /* 0x000000ffff0c7224 */ /* 0x000fe200078e000e */
[----:B------:R-:W-:Y:S01]  /*a9e0*/  IABS R0, R4 ;  /* 0x0000000400007213 */ /* 0x000fe20000000000 */
[----:B0-----:R-:W-:Y:S01]  /*a9f0*/  IMAD.HI.U32 R8, R3, R5, RZ ;  /* 0x0000000503087227 */ /* 0x001fe200078e00ff */
[----:B-1----:R-:W-:-:S03]  /*aa00*/  IABS R7, R10 ;  /* 0x0000000a00077213 */ /* 0x002fc60000000000 */
[----:B------:R-:W-:Y:S02]  /*aa10*/  IMAD.MOV R8, RZ, RZ, -R8 ;  /* 0x000000ffff087224 */ /* 0x000fe400078e0a08 */
[----:B------:R-:W-:Y:S02]  /*aa20*/  @!P5 IMAD.IADD R9, R9, 0x1, -R22 ;  /* 0x000000010909d824 */ /* 0x000fe400078e0a16 */
[----:B------:R-:W-:-:S03]  /*aa30*/  IMAD.HI.U32 R11, R3, R7, RZ ;  /* 0x00000007030b7227 */ /* 0x000fc600078e00ff */
[C---:B------:R-:W-:Y:S01]  /*aa40*/  ISETP.GT.U32.AND P5, PT, R22.reuse, R9, PT ;  /* 0x000000091600720c */ /* 0x040fe20003fa4070 */
[----:B------:R-:W-:Y:S02]  /*aa50*/  IMAD.MOV R11, RZ, RZ, -R11 ;  /* 0x000000ffff0b7224 */ /* 0x000fe400078e0a0b */
[----:B------:R-:W-:Y:S02]  /*aa60*/  IMAD R5, R22, R8, R5 ;  /* 0x0000000816057224 */ /* 0x000fe400078e0205 */
[----:B------:R-:W-:Y:S01]  /*aa70*/  @!P2 IMAD.MOV R12, RZ, RZ, -R12 ;  /* 0x000000ffff0ca224 */ /* 0x000fe200078e0a0c */
[----:B------:R-:W-:Y:S01]  /*aa80*/  ISETP.GE.AND P2, PT, R4, RZ, PT ;  /* 0x000000ff0400720c */ /* 0x000fe20003f46270 */
[----:B------:R-:W-:Y:S01]  /*aa90*/  @!P0 IMAD.IADD R6, R6, 0x1, -R22 ;  /* 0x0000000106068824 */ /* 0x000fe200078e0a16 */
[C---:B------:R-:W-:Y:S01]  /*aaa0*/  ISETP.GT.U32.AND P0, PT, R22.reuse, R5, PT ;  /* 0x000000051600720c */ /* 0x040fe20003f04070 */
[----:B------:R-:W-:Y:S02]  /*aab0*/  IMAD R4, R22, R11, R7 ;  /* 0x0000000b16047224 */ /* 0x000fe400078e0207 */
[----:B------:R-:W-:-:S04]  /*aac0*/  IMAD.HI.U32 R7, R3, R0, RZ ;  /* 0x0000000003077227 */ /* 0x000fc800078e00ff */
[----:B------:R-:W-:Y:S02]  /*aad0*/  IMAD.MOV.U32 R8, RZ, RZ, R6 ;  /* 0x000000ffff087224 */ /* 0x000fe400078e0006 */
[----:B------:R-:W-:Y:S01]  /*aae0*/  IMAD.MOV R6, RZ, RZ, -R7 ;  /* 0x000000ffff067224 */ /* 0x000fe200078e0a07 */
[----:B------:R-:W-:Y:S01]  /*aaf0*/  IADD3 R7, R2, 0x86, RZ ;  /* 0x0000008602077810 */ /* 0x000fe20007ffe0ff */
[----:B------:R-:W-:Y:S01]  /*ab00*/  @!P6 IMAD.MOV R8, RZ, RZ, -R8 ;  /* 0x000000ffff08e224 */ /* 0x000fe200078e0a08 */
[C---:B------:R-:W-:Y:S01]  /*ab10*/  ISETP.GT.U32.AND P6, PT, R22.reuse, R4, PT ;  /* 0x000000041600720c */ /* 0x040fe20003fc4070 */
[----:B------:R-:W-:Y:S01]  /*ab20*/  IMAD R6, R22, R6, R0 ;  /* 0x0000000616067224 */ /* 0x000fe200078e0200 */
[----:B------:R-:W-:Y:S01]  /*ab30*/  IADD3 R0, R2, 0x84, RZ ;  /* 0x0000008402007810 */ /* 0x000fe20007ffe0ff */
[--C-:B------:R-:W-:Y:S02]  /*ab40*/  @!P5 IMAD.IADD R9, R9, 0x1, -R22.reuse ;  /* 0x000000010909d824 */ /* 0x100fe400078e0a16 */
[----:B------:R-:W-:Y:S01]  /*ab50*/  @!P4 IMAD.MOV R13, RZ, RZ, -R13 ;  /* 0x000000ffff0dc224 */ /* 0x000fe200078e0a0d */
[----:B------:R-:W-:Y:S01]  /*ab60*/  ISETP.GT.U32.AND P5, PT, R22, R6, PT ;  /* 0x000000061600720c */ /* 0x000fe20003fa4070 */
[----:B------:R-:W-:Y:S01]  /*ab70*/  @!P0 IMAD.IADD R5, R5, 0x1, -R22 ;  /* 0x0000000105058824 */ /* 0x000fe200078e0a16 */
[----:B------:R-:W-:Y:S01]  /*ab80*/  ISETP.GE.AND P4, PT, R10, RZ, PT ;  /* 0x000000ff0a00720c */ /* 0x000fe20003f86270 */
[----:B------:R-:W-:Y:S01]  /*ab90*/  IMAD.MOV.U32 R14, RZ, RZ, R9 ;  /* 0x000000ffff0e7224 */ /* 0x000fe200078e0009 */
[----:B------:R0:W-:Y:S01]  /*aba0*/  STL [R1+0xb8], R13 ;  /* 0x0000b80d01007387 */ /* 0x0001e20000100800 */
[----:B------:R-:W-:-:S02]  /*abb0*/  IABS R11, R0 ;  /* 0x00000000000b7213 */ /* 0x000fc40000000000 */
[----:B------:R-:W-:Y:S01]  /*abc0*/  ISETP.GT.U32.AND P0, PT, R22, R5, PT ;  /* 0x000000051600720c */ /* 0x000fe20003f04070 */
[----:B------:R-:W-:Y:S01]  /*abd0*/  @!P6 IMAD.IADD R4, R4, 0x1, -R22 ;  /* 0x000000010404e824 */ /* 0x000fe200078e0a16 */
[----:B------:R1:W-:Y:S01]  /*abe0*/  STL [R1+0xdc], R12 ;  /* 0x0000dc0c01007387 */ /* 0x0003e20000100800 */
[----:B------:R-:W-:-:S03]  /*abf0*/  @!P1 IMAD.MOV R14, RZ, RZ, -R14 ;  /* 0x000000ffff0e9224 */ /* 0x000fc600078e0a0e */
[----:B------:R2:W-:Y:S01]  /*ac00*/  STL [R1+0xe4], R8 ;  /* 0x0000e40801007387 */ /* 0x0005e20000100800 */
[----:B0-----:R-:W-:Y:S01]  /*ac10*/  IADD3 R13, R2, 0x88, RZ ;  /* 0x00000088020d7810 */ /* 0x001fe20007ffe0ff */
[--C-:B------:R-:W-:Y:S01]  /*ac20*/  @!P5 IMAD.IADD R6, R6, 0x1, -R22.reuse ;  /* 0x000000010606d824 */ /* 0x100fe200078e0a16 */
[C---:B------:R-:W-:Y:S01]  /*ac30*/  ISETP.GT.U32.AND P6, PT, R22.reuse, R4, PT ;  /* 0x000000041600720c */ /* 0x040fe20003fc4070 */
[----:B------:R0:W-:Y:S01]  /*ac40*/  STL [R1+0xe0], R14 ;  /* 0x0000e00e01007387 */ /* 0x0001e20000100800 */
[----:B------:R-:W-:Y:S02]  /*ac50*/  ISETP.GE.AND P1, PT, R13, RZ, PT ;  /* 0x000000ff0d00720c */ /* 0x000fe40003f26270 */
[----:B-1----:R-:W-:Y:S01]  /*ac60*/  IABS R12, R7 ;  /* 0x00000007000c7213 */ /* 0x002fe20000000000 */
[----:B------:R-:W-:Y:S01]  /*ac70*/  @!P0 IMAD.IADD R5, R5, 0x1, -R22 ;  /* 0x0000000105058824 */ /* 0x000fe200078e0a16 */
[----:B------:R-:W-:Y:S02]  /*ac80*/  ISETP.GT.U32.AND P5, PT, R22, R6, PT ;  /* 0x000000061600720c */ /* 0x000fe40003fa4070 */
[----:B--2---:R-:W-:Y:S01]  /*ac90*/  IABS R8, R13 ;  /* 0x0000000d00087213 */ /* 0x004fe20000000000 */
[----:B------:R-:W-:Y:S01]  /*aca0*/  IMAD.HI.U32 R9, R3, R12, RZ ;  /* 0x0000000c03097227 */ /* 0x000fe200078e00ff */
[----:B------:R-:W-:-:S03]  /*acb0*/  ISETP.GE.AND P0, PT, R7, RZ, PT ;  /* 0x000000ff0700720c */ /* 0x000fc60003f06270 */
[----:B------:R-:W-:-:S04]  /*acc0*/  IMAD.HI.U32 R10, R3, R8, RZ ;  /* 0x00000008030a7227 */ /* 0x000fc800078e00ff */
[----:B------:R-:W-:-:S04]  /*acd0*/  IMAD.HI.U32 R13, R3, R11, RZ ;  /* 0x0000000b030d7227 */ /* 0x000fc800078e00ff */
[----:B------:R-:W-:Y:S02]  /*ace0*/  IMAD.MOV R10, RZ, RZ, -R10 ;  /* 0x000000ffff0a7224 */ /* 0x000fe400078e0a0a */
[----:B------:R-:W-:Y:S02]  /*acf0*/  IMAD.MOV R9, RZ, RZ, -R9 ;  /* 0x000000ffff097224 */ /* 0x000fe400078e0a09 */
[----:B------:R-:W-:Y:S02]  /*ad00*/  IMAD.MOV R7, RZ, RZ, -R13 ;  /* 0x000000ffff077224 */ /* 0x000fe400078e0a0d */
[----:B------:R-:W-:Y:S01]  /*ad10*/  IMAD R8, R22, R10, R8 ;  /* 0x0000000a16087224 */ /* 0x000fe200078e0208 */
[----:B------:R-:W-:Y:S01]  /*ad20*/  IADD3 R10, R2, 0x7e, RZ ;  /* 0x0000007e020a7810 */ /* 0x000fe20007ffe0ff */
[----:B------:R-:W-:Y:S02]  /*ad30*/  IMAD R12, R22, R9, R12 ;  /* 0x00000009160c7224 */ /* 0x000fe400078e020c */
[----:B------:R-:W-:Y:S01]  /*ad40*/  IMAD.MOV.U32 R15, RZ, RZ, R5 ;  /* 0x000000ffff0f7224 */ /* 0x000fe200078e0005 */
[----:B------:R-:W-:Y:S01]  /*ad50*/  IADD3 R5, R2, 0x82, RZ ;  /* 0x0000008202057810 */ /* 0x000fe20007ffe0ff */
[----:B------:R-:W-:Y:S01]  /*ad60*/  @!P6 IMAD.IADD R4, R4, 0x1, -R22 ;  /* 0x000000010404e824 */ /* 0x000fe200078e0a16 */
[C---:B------:R-:W-:Y:S01]  /*ad70*/  ISETP.GT.U32.AND P6, PT, R22.reuse, R8, PT ;  /* 0x000000081600720c */ /* 0x040fe20003fc4070 */
[----:B------:R-:W-:-:S02]  /*ad80*/  IMAD R11, R22, R7, R11 ;  /* 0x00000007160b7224 */ /* 0x000fc400078e020b */
[----:B------:R-:W-:Y:S01]  /*ad90*/  @!P3 IMAD.MOV R15, RZ, RZ, -R15 ;  /* 0x000000ffff0fb224 */ /* 0x000fe200078e0a0f */
[----:B------:R-:W-:Y:S01]  /*ada0*/  ISETP.GT.U32.AND P3, PT, R22, R12, PT ;  /* 0x0000000c1600720c */ /* 0x000fe20003f64070 */
[----:B0-----:R-:W-:Y:S01]  /*adb0*/  IMAD.MOV.U32 R14, RZ, RZ, R4 ;  /* 0x000000ffff0e7224 */ /* 0x001fe200078e0004 */
[----:B------:R-:W-:Y:S01]  /*adc0*/  IABS R4, R5 ;  /* 0x0000000500047213 */ /* 0x000fe20000000000 */
[----:B------:R-:W-:Y:S01]  /*add0*/  @!P5 IMAD.IADD R6, R6, 0x1, -R22 ;  /* 0x000000010606d824 */ /* 0x000fe200078e0a16 */
[----:B------:R-:W-:Y:S01]  /*ade0*/  ISETP.GT.U32.AND P5, PT, R22, R11, PT ;  /* 0x0000000b1600720c */ /* 0x000fe20003fa4070 */
[----:B------:R-:W-:Y:S01]  /*adf0*/  @!P4 IMAD.MOV R14, RZ, RZ, -R14 ;  /* 0x000000ffff0ec224 */ /* 0x000fe200078e0a0e */
[----:B------:R-:W-:Y:S01]  /*ae00*/  STL [R1+0xcc], R15 ;  /* 0x0000cc0f01007387 */ /* 0x000fe20000100800 */
[----:B------:R-:W-:Y:S01]  /*ae10*/  ISETP.GE.AND P4, PT, R0, RZ, PT ;  /* 0x000000ff0000720c */ /* 0x000fe20003f86270 */
[----:B------:R-:W-:Y:S02]  /*ae20*/  IMAD.MOV.U32 R7, RZ, RZ, R6 ;  /* 0x000000ffff077224 */ /* 0x000fe400078e0006 */
[----:B------:R0:W-:Y:S01]  /*ae30*/  STL [R1+0xd8], R14 ;  /* 0x0000d80e01007387 */ /* 0x0001e20000100800 */
[--C-:B------:R-:W-:Y:S01]  /*ae40*/  @!P6 IMAD.IADD R8, R8, 0x1, -R22.reuse ;  /* 0x000000010808e824 */ /* 0x100fe200078e0a16 */
[----:B------:R-:W-:Y:S01]  /*ae50*/  ISETP.GE.AND P6, PT, R5, RZ, PT ;  /* 0x000000ff0500720c */ /* 0x000fe20003fc6270 */
[----:B------:R-:W-:-:S02]  /*ae60*/  @!P3 IMAD.IADD R12, R12, 0x1, -R22 ;  /* 0x000000010c0cb824 */ /* 0x000fc400078e0a16 */
[----:B------:R-:W-:Y:S01]  /*ae70*/  IMAD.HI.U32 R5, R3, R4, RZ ;  /* 0x0000000403057227 */ /* 0x000fe200078e00ff */
[----:B------:R-:W-:-:S03]  /*ae80*/  ISETP.GT.U32.AND P3, PT, R22, R8, PT ;  /* 0x000000081600720c */ /* 0x000fc60003f64070 */
[----:B------:R-:W-:Y:S01]  /*ae90*/  @!P5 IMAD.IADD R11, R11, 0x1, -R22 ;  /* 0x000000010b0bd824 */ /* 0x000fe200078e0a16 */
[----:B0-----:R-:W-:Y:S01]  /*aea0*/  IADD3 R14, R2, 0x80, RZ ;  /* 0x00000080020e7810 */ /* 0x001fe20007ffe0ff */
[----:B------:R-:W-:Y:S01]  /*aeb0*/  IMAD.MOV R5, RZ, RZ, -R5 ;  /* 0x000000ffff057224 */ /* 0x000fe200078e0a05 */
[C---:B------:R-:W-:Y:S01]  /*aec0*/  ISETP.GT.U32.AND P5, PT, R22.reuse, R12, PT ;  /* 0x0000000c1600720c */ /* 0x040fe20003fa4070 */
[----:B------:R-:W-:Y:S01]  /*aed0*/  @!P2 IMAD.MOV R7, RZ, RZ, -R7 ;  /* 0x000000ffff07a224 */ /* 0x000fe200078e0a07 */
[----:B------:R-:W-:Y:S01]  /*aee0*/  IABS R0, R14 ;  /* 0x0000000e00007213 */ /* 0x000fe20000000000 */
[----:B------:R-:W-:Y:S01]  /*aef0*/  IMAD R4, R22, R5, R4 ;  /* 0x0000000516047224 */ /* 0x000fe200078e0204 */
[----:B------:R-:W-:Y:S02]  /*af00*/  IADD3 R5, R2, 0x7c, RZ ;  /* 0x0000007c02057810 */ /* 0x000fe40007ffe0ff */
[----:B------:R0:W-:Y:S01]  /*af10*/  STL [R1+0x3f0], R7 ;  /* 0x0003f00701007387 */ /* 0x0001e20000100800 */
[----:B------:R-:W-:Y:S01]  /*af20*/  IMAD.HI.U32 R6, R3, R0, RZ ;  /* 0x0000000003067227 */ /* 0x000fe200078e00ff */
[----:B------:R-:W-:-:S02]  /*af30*/  IABS R13, R5 ;  /* 0x00000005000d7213 */ /* 0x000fc40000000000 */
[----:B------:R-:W-:Y:S01]  /*af40*/  ISETP.GT.U32.AND P2, PT, R22, R11, PT ;  /* 0x0000000b1600720c */ /* 0x000fe20003f44070 */
[----:B------:R-:W-:Y:S02]  /*af50*/  IMAD.MOV R6, RZ, RZ, -R6 ;  /* 0x000000ffff067224 */ /* 0x000fe400078e0a06 */
[----:B------:R-:W-:Y:S01]  /*af60*/  @!P3 IMAD.IADD R8, R8, 0x1, -R22 ;  /* 0x000000010808b824 */ /* 0x000fe200078e0a16 */
[C---:B------:R-:W-:Y:S01]  /*af70*/  ISETP.GT.U32.AND P3, PT, R22.reuse, R4, PT ;  /* 0x000000041600720c */ /* 0x040fe20003f64070 */
[----:B------:R-:W-:Y:S01]  /*af80*/  IMAD R0, R22, R6, R0 ;  /* 0x0000000616007224 */ /* 0x000fe200078e0200 */
[----:B0-----:R-:W-:Y:S01]  /*af90*/  IABS R7, R10 ;  /* 0x0000000a00077213 */ /* 0x001fe20000000000 */
[----:B------:R-:W-:Y:S01]  /*afa0*/  @!P5 IMAD.IADD R12, R12, 0x1, -R22 ;  /* 0x000000010c0cd824 */ /* 0x000fe200078e0a16 */
[----:B------:R-:W-:Y:S01]  /*afb0*/  IADD3 R6, R2, 0x7a, RZ ;  /* 0x0000007a02067810 */ /* 0x000fe20007ffe0ff */
[----:B------:R-:W-:Y:S01]  /*afc0*/  IMAD.MOV.U32 R16, RZ, RZ, R8 ;  /* 0x000000ffff107224 */ /* 0x000fe200078e0008 */
[----:B------:R-:W-:Y:S01]  /*afd0*/  ISETP.GT.U32.AND P5, PT, R22, R0, PT ;  /* 0x000000001600720c */ /* 0x000fe20003fa4070 */
[----:B------:R-:W-:Y:S01]  /*afe0*/  IMAD.HI.U32 R9, R3, R7, RZ ;  /* 0x0000000703097227 */ /* 0x000fe200078e00ff */
[----:B------:R-:W-:-:S03]  /*aff0*/  IABS R15, R6 ;  /* 0x00000006000f7213 */ /* 0x000fc60000000000 */
[----:B------:R-:W-:Y:S02]  /*b000*/  IMAD.MOV.U32 R8, RZ, RZ, R13 ;  /* 0x000000ffff087224 */ /* 0x000fe400078e000d */
[----:B------:R-:W-:Y:S02]  /*b010*/  @!P3 IMAD.IADD R4, R4, 0x1, -R22 ;  /* 0x000000010404b824 */ /* 0x000fe400078e0a16 */
[----:B------:R-:W-:Y:S01]  /*b020*/  @!P1 IMAD.MOV R16, RZ, RZ, -R16 ;  /* 0x000000ffff109224 */ /* 0x000fe200078e0a10 */
[----:B------:R-:W-:Y:S01]  /*b030*/  ISETP.GE.AND P1, PT, R10, RZ, PT ;  /* 0x000000ff0a00720c */ /* 0x000fe20003f26270 */
[----:B------:R-:W-:Y:S01]  /*b040*/  IMAD.MOV R9, RZ, RZ, -R9 ;  /* 0x000000ffff097224 */ /* 0x000fe200078e0a09 */
[----:B------:R-:W-:Y:S01]  /*b050*/  ISETP.GT.U32.AND P3, PT, R22, R4, PT ;  /* 0x000000041600720c */ /* 0x000fe20003f64070 */
[----:B------:R-:W-:Y:S01]  /*b060*/  @!P5 IMAD.IADD R0, R0, 0x1, -R22 ;  /* 0x000000010000d824 */ /* 0x000fe200078e0a16 */
[----:B------:R-:W-:Y:S01]  /*b070*/  STL [R1+0xd4], R16 ;  /* 0x0000d41001007387 */ /* 0x000fe20000100800 */
[----:B------:R-:W-:-:S03]  /*b080*/  IMAD.HI.U32 R10, R3, R8, RZ ;  /* 0x00000008030a7227 */ /* 0x000fc600078e00ff */
[C---:B------:R-:W-:Y:S01]  /*b090*/  ISETP.GT.U32.AND P5, PT, R22.reuse, R0, PT ;  /* 0x000000001600720c */ /* 0x040fe20003fa4070 */
[----:B------:R-:W-:Y:S02]  /*b0a0*/  IMAD R7, R22, R9, R7 ;  /* 0x0000000916077224 */ /* 0x000fe400078e0207 */
[----:B------:R-:W-:Y:S02]  /*b0b0*/  IMAD.MOV R10, RZ, RZ, -R10 ;  /* 0x000000ffff0a7224 */ /* 0x000fe400078e0a0a */
[----:B------:R-:W-:Y:S01]  /*b0c0*/  @!P2 IMAD.IADD R11, R11, 0x1, -R22 ;  /* 0x000000010b0ba824 */ /* 0x000fe200078e0a16 */
[----:B------:R-:W-:Y:S01]  /*b0d0*/  ISETP.GE.AND P2, PT, R14, RZ, PT ;  /* 0x000000ff0e00720c */ /* 0x000fe20003f46270 */
[----:B------:R-:W-:Y:S01]  /*b0e0*/  @!P0 IMAD.MOV R12, RZ, RZ, -R12 ;  /* 0x000000ffff0c8224 */ /* 0x000fe200078e0a0c */
[C---:B------:R-:W-:Y:S01]  /*b0f0*/  ISETP.GT.U32.AND P0, PT, R22.reuse, R7, PT ;  /* 0x000000071600720c */ /* 0x040fe20003f04070 */
[----:B------:R-:W-:Y:S01]  /*b100*/  IMAD R8, R22, R10, R8 ;  /* 0x0000000a16087224 */ /* 0x000fe200078e0208 */
[----:B------:R-:W-:Y:S01]  /*b110*/  IADD3 R10, R2, 0x78, RZ ;  /* 0x00000078020a7810 */ /* 0x000fe20007ffe0ff */
[----:B------:R-:W-:Y:S01]  /*b120*/  @!P4 IMAD.MOV R11, RZ, RZ, -R11 ;  /* 0x000000ffff0bc224 */ /* 0x000fe200078e0a0b */
[----:B------:R-:W-:Y:S01]  /*b130*/  STL [R1+0xbc], R12 ;  /* 0x0000bc0c01007387 */ /* 0x000fe20000100800 */
[--C-:B------:R-:W-:Y:S01]  /*b140*/  @!P3 IMAD.IADD R4, R4, 0x1, -R22.reuse ;  /* 0x000000010404b824 */ /* 0x100fe200078e0a16 */
[----:B------:R-:W-:Y:S01]  /*b150*/  ISETP.GE.AND P4, PT, R5, RZ, PT ;  /* 0x000000ff0500720c */ /* 0x000fe20003f86270 */
[----:B------:R-:W-:Y:S01]  /*b160*/  @!P5 IMAD.IADD R0, R0, 0x1, -R22 ;  /* 0x000000010000d824 */ /* 0x000fe200078e0a16 */
[----:B------:R-:W-:Y:S01]  /*b170*/  ISETP.GT.U32.AND P5, PT, R22, R8, PT ;  /* 0x000000081600720c */ /* 0x000fe20003fa4070 */
[----:B------:R0:W-:Y:S01]  /*b180*/  STL [R1+0xc0], R11 ;  /* 0x0000c00b01007387 */ /* 0x0001e20000100800 */
[----:B------:R-:W-:Y:S01]  /*b190*/  IMAD.HI.U32 R9, R3, R15, RZ ;  /* 0x0000000f03097227 */ /* 0x000fe200078e00ff */
[----:B------:R-:W-:-:S02]  /*b1a0*/  IABS R5, R10 ;  /* 0x0000000a00057213 */ /* 0x000fc40000000000 */
[----:B------:R-:W-:Y:S01]  /*b1b0*/  ISETP.GE.AND P3, PT, R6, RZ, PT ;  /* 0x000000ff0600720c */ /* 0x000fe20003f66270 */
[----:B------:R-:W-:Y:S01]  /*b1c0*/  IMAD.MOV R9, RZ, RZ, -R9 ;  /* 0x000000ffff097224 */ /* 0x000fe200078e0a09 */
[----:B------:R-:W-:Y:S01]  /*b1d0*/  IADD3 R6, R2, 0x74, RZ ;  /* 0x0000007402067810 */ /* 0x000fe20007ffe0ff */
[----:B------:R-:W-:Y:S02]  /*b1e0*/  @!P0 IMAD.IADD R7, R7, 0x1, -R22 ;  /* 0x0000000107078824 */ /* 0x000fe400078e0a16 */
[----:B------:R-:W-:Y:S01]  /*b1f0*/  IMAD R15, R22, R9, R15 ;  /* 0x00000009160f7224 */ /* 0x000fe200078e020f */
[----:B------:R-:W-:Y:S01]  /*b200*/  IADD3 R9, R2, 0x76, RZ ;  /* 0x0000007602097810 */ /* 0x000fe20007ffe0ff */
[----:B0-----:R-:W-:Y:S01]  /*b210*/  IMAD.MOV.U32 R11, RZ, RZ, R4 ;  /* 0x000000ffff0b7224 */ /* 0x001fe200078e0004 */
[----:B------:R-:W-:Y:S01]  /*b220*/  IABS R12, R6 ;  /* 0x00000006000c7213 */ /* 0x000fe20000000000 */
[----:B------:R-:W-:Y:S01]  /*b230*/  @!P5 IMAD.IADD R8, R8, 0x1, -R22 ;  /* 0x000000010808d824 */ /* 0x000fe200078e0a16 */
[----:B------:R-:W-:Y:S01]  /*b240*/  IABS R14, R9 ;  /* 0x00000009000e7213 */ /* 0x000fe20000000000 */
[----:B------:R-:W-:Y:S01]  /*b250*/  @!P6 IMAD.MOV R11, RZ, RZ, -R11 ;  /* 0x000000ffff0be224 */ /* 0x000fe200078e0a0b */
[C---:B------:R-:W-:Y:S01]  /*b260*/  ISETP.GT.U32.AND P6, PT, R22.reuse, R7, PT ;  /* 0x000000071600720c */ /* 0x040fe20003fc4070 */
[----:B------:R-:W-:Y:S01]  /*b270*/  IMAD.HI.U32 R4, R3, R5, RZ ;  /* 0x0000000503047227 */ /* 0x000fe200078e00ff */
[----:B------:R-:W-:-:S02]  /*b280*/  ISETP.GT.U32.AND P0, PT, R22, R15, PT ;  /* 0x0000000f1600720c */ /* 0x000fc40003f04070 */
[----:B------:R0:W-:Y:S01]  /*b290*/  STL [R1+0xc4], R11 ;  /* 0x0000c40b01007387 */ /* 0x0001e20000100800 */
[----:B------:R-:W-:Y:S01]  /*b2a0*/  IMAD.MOV R4, RZ, RZ, -R4 ;  /* 0x000000ffff047224 */ /* 0x000fe200078e0a04 */
[----:B------:R-:W-:-:S03]  /*b2b0*/  ISETP.GE.AND P5, PT, R10, RZ, PT ;  /* 0x000000ff0a00720c */ /* 0x000fc60003fa6270 */
[----:B------:R-:W-:Y:S02]  /*b2c0*/  IMAD R5, R22, R4, R5 ;  /* 0x0000000416057224 */ /* 0x000fe400078e0205 */
[----:B------:R-:W-:-:S04]  /*b2d0*/  IMAD.HI.U32 R4, R3, R12, RZ ;  /* 0x0000000c03047227 */ /* 0x000fc800078e00ff */
[----:B0-----:R-:W-:Y:S02]  /*b2e0*/  IMAD.MOV.U32 R11, RZ, RZ, R0 ;  /* 0x000000ffff0b7224 */ /* 0x001fe400078e0000 */
[----:B------:R-:W-:-:S04]  /*b2f0*/  IMAD.HI.U32 R0, R3, R14, RZ ;  /* 0x0000000e03007227 */ /* 0x000fc800078e00ff */
[----:B------:R-:W-:Y:S01]  /*b300*/  @!P2 IMAD.MOV R11, RZ, RZ, -R11 ;  /* 0x000000ffff0ba224 */ /* 0x000fe200078e0a0b */
[C---:B------:R-:W-:Y:S01]  /*b310*/  ISETP.GT.U32.AND P2, PT, R22.reuse, R8, PT ;  /* 0x000000081600720c */ /* 0x040fe20003f44070 */
[----:B------:R-:W-:Y:S02]  /*b320*/  IMAD.MOV R0, RZ, RZ, -R0 ;  /* 0x000000ffff007224 */ /* 0x000fe400078e0a00 */
[--C-:B------:R-:W-:Y:S01]  /*b330*/  @!P6 IMAD.IADD R7, R7, 0x1, -R22.reuse ;  /* 0x000000010707e824 */ /* 0x100fe200078e0a16 */
[----:B------:R0:W-:Y:S01]  /*b340*/  STL [R1+0x3ac], R11 ;  /* 0x0003ac0b01007387 */ /* 0x0001e20000100800 */
[----:B------:R-:W-:Y:S01]  /*b350*/  @!P0 IMAD.IADD R15, R15, 0x1, -R22 ;  /* 0x000000010f0f8824 */ /* 0x000fe200078e0a16 */
[----:B------:R-:W-:Y:S01]  /*b360*/  ISETP.GE.AND P6, PT, R9, RZ, PT ;  /* 0x000000ff0900720c */ /* 0x000fe20003fc6270 */
[----:B------:R-:W-:Y:S01]  /*b370*/  IMAD R14, R22, R0, R14 ;  /* 0x00000000160e7224 */ /* 0x000fe200078e020e */
[----:B------:R-:W-:Y:S01]  /*b380*/  IADD3 R0, R2, 0x72, RZ ;  /* 0x0000007202007810 */ /* 0x000fe20007ffe0ff */
[----:B------:R-:W-:Y:S01]  /*b390*/  IMAD.MOV.U32 R13, RZ, RZ, R7 ;  /* 0x000000ffff0d7224 */ /* 0x000fe200078e0007 */
[----:B------:R-:W-:Y:S01]  /*b3a0*/  ISETP.GT.U32.AND P0, PT, R22, R15, PT ;  /* 0x0000000f1600720c */ /* 0x000fe20003f04070 */
[----:B------:R-:W-:Y:S01]  /*b3b0*/  IMAD.MOV R4, RZ, RZ, -R4 ;  /* 0x000000ffff047224 */ /* 0x000fe200078e0a04 */
[----:B------:R-:W-:Y:S01]  /*b3c0*/  IABS R7, R0 ;  /* 0x0000000000077213 */ /* 0x000fe20000000000 */
[----:B------:R-:W-:Y:S01]  /*b3d0*/  @!P2 IMAD.IADD R8, R8, 0x1, -R22 ;  /* 0x000000010808a824 */ /* 0x000fe200078e0a16 */
[C---:B------:R-:W-:Y:S01]  /*b3e0*/  ISETP.GT.U32.AND P2, PT, R22.reuse, R5, PT ;  /* 0x000000051600720c */ /* 0x040fe20003f44070 */
[----:B------:R-:W-:Y:S01]  /*b3f0*/  @!P1 IMAD.MOV R13, RZ, RZ, -R13 ;  /* 0x000000ffff0d9224 */ /* 0x000fe200078e0a0d */
[----:B------:R-:W-:Y:S01]  /*b400*/  ISETP.GT.U32.AND P1, PT, R22, R14, PT ;  /* 0x0000000e1600720c */ /* 0x000fe20003f24070 */
[----:B0-----:R-:W-:-:S02]  /*b410*/  IMAD.MOV.U32 R11, RZ, RZ, R8 ;  /* 0x000000ffff0b7224 */ /* 0x001fc400078e0008 */
[----:B------:R-:W-:Y:S01]  /*b420*/  IMAD R12, R22, R4, R12 ;  /* 0x00000004160c7224 */ /* 0x000fe200078e020c */
[----:B------:R-:W-:Y:S01]  /*b430*/  IADD3 R4, R2, 0x70, RZ ;  /* 0x0000007002047810 */ /* 0x000fe20007ffe0ff */
[----:B------:R-:W-:Y:S01]  /*b440*/  @!P4 IMAD.MOV R11, RZ, RZ, -R11 ;  /* 0x000000ffff0bc224 */ /* 0x000fe200078e0a0b */
[----:B------:R-:W-:Y:S01]  /*b450*/  ISETP.GE.AND P4, PT, R6, RZ, PT ;  /* 0x000000ff0600720c */ /* 0x000fe20003f86270 */
[--C-:B------:R-:W-:Y:S01]  /*b460*/  @!P0 IMAD.IADD R15, R15, 0x1, -R22.reuse ;  /* 0x000000010f0f8824 */ /* 0x100fe200078e0a16 */
[----:B------:R-:W-:Y:S01]  /*b470*/  ISETP.GE.AND P0, PT, R0, RZ, PT ;  /* 0x000000ff0000720c */ /* 0x000fe20003f06270 */
[----:B------:R-:W-:Y:S01]  /*b480*/  IMAD.MOV.U32 R0, RZ, RZ, R7 ;  /* 0x000000ffff007224 */ /* 0x000fe200078e0007 */
[----:B------:R0:W-:Y:S01]  /*b490*/  STL [R1+0x36c], R13 ;  /* 0x00036c0d01007387 */ /* 0x0001e20000100800 */
[--C-:B------:R-:W-:Y:S01]  /*b4a0*/  @!P2 IMAD.IADD R5, R5, 0x1, -R22.reuse ;  /* 0x000000010505a824 */ /* 0x100fe200078e0a16 */
[----:B------:R-:W-:Y:S01]  /*b4b0*/  IABS R8, R4 ;  /* 0x0000000400087213 */ /* 0x000fe20000000000 */
[----:B------:R-:W-:Y:S01]  /*b4c0*/  @!P1 IMAD.IADD R14, R14, 0x1, -R22 ;  /* 0x000000010e0e9824 */ /* 0x000fe200078e0a16 */
[----:B------:R1:W-:Y:S01]  /*b4d0*/  STL [R1+0x370], R11 ;  /* 0x0003700b01007387 */ /* 0x0003e20000100800 */
[----:B------:R-:W-:Y:S01]  /*b4e0*/  IMAD.HI.U32 R6, R3, R0, RZ ;  /* 0x0000000003067227 */ /* 0x000fe200078e00ff */
[----:B------:R-:W-:-:S02]  /*b4f0*/  ISETP.GT.U32.AND P2, PT, R22, R5, PT ;  /* 0x000000051600720c */ /* 0x000fc40003f44070 */
[----:B------:R-:W-:Y:S01]  /*b500*/  ISETP.GT.U32.AND P1, PT, R22, R14, PT ;  /* 0x0000000e1600720c */ /* 0x000fe20003f24070 */
[----:B------:R-:W-:Y:S01]  /*b510*/  IMAD.MOV R6, RZ, RZ, -R6 ;  /* 0x000000ffff067224 */ /* 0x000fe200078e0a06 */
[C---:B0-----:R-:W-:Y:S01]  /*b520*/  IADD3 R13, R2.reuse, 0x6e, RZ ;  /* 0x0000006e020d7810 */ /* 0x041fe20007ffe0ff */
[----:B------:R-:W-:Y:S01]  /*b530*/  IMAD.HI.U32 R16, R3, R8, RZ ;  /* 0x0000000803107227 */ /* 0x000fe200078e00ff */
[----:B------:R-:W-:Y:S02]  /*b540*/  IADD3 R7, R2, 0x6a, RZ ;  /* 0x0000006a02077810 */ /* 0x000fe40007ffe0ff */
[----:B------:R-:W-:Y:S01]  /*b550*/  IABS R9, R13 ;  /* 0x0000000d00097213 */ /* 0x000fe20000000000 */
[C---:B------:R-:W-:Y:S01]  /*b560*/  IMAD R0, R22.reuse, R6, R0 ;  /* 0x0000000616007224 */ /* 0x040fe200078e0200 */
[----:B------:R-:W-:Y:S01]  /*b570*/  IABS R6, R17 ;  /* 0x0000001100067213 */ /* 0x000fe20000000000 */
[----:B------:R-:W-:Y:S01]  /*b580*/  IMAD.MOV R16, RZ, RZ, -R16 ;  /* 0x000000ffff107224 */ /* 0x000fe200078e0a10 */
[----:B-1----:R-:W-:Y:S01]  /*b590*/  IABS R11, R7 ;  /* 0x00000007000b7213 */ /* 0x002fe20000000000 */
[--C-:B------:R-:W-:Y:S01]  /*b5a0*/  @!P2 IMAD.IADD R5, R5, 0x1, -R22.reuse ;  /* 0x000000010505a824 */ /* 0x100fe200078e0a16 */
[----:B------:R-:W-:Y:S01]  /*b5b0*/  ISETP.GT.U32.AND P2, PT, R22, R12, PT ;  /* 0x0000000c1600720c */ /* 0x000fe20003f44070 */
[----:B------:R-:W-:Y:S01]  /*b5c0*/  @!P1 IMAD.IADD R14, R14, 0x1, -R22 ;  /* 0x000000010e0e9824 */ /* 0x000fe200078e0a16 */
[----:B------:R-:W-:Y:S01]  /*b5d0*/  ISETP.GT.U32.AND P1, PT, R22, R0, PT ;  /* 0x000000001600720c */ /* 0x000fe20003f24070 */
[----:B------:R-:W-:-:S04]  /*b5e0*/  IMAD.HI.U32 R10, R3, R9, RZ ;  /* 0x00000009030a7227 */ /* 0x000fc800078e00ff */
[----:B------:R-:W-:Y:S02]  /*b5f0*/  IMAD.MOV R10, RZ, RZ, -R10 ;  /* 0x000000ffff0a7224 */ /* 0x000fe400078e0a0a */
[----:B------:R-:W-:Y:S01]  /*b600*/  IMAD R8, R22, R16, R8 ;  /* 0x0000001016087224 */ /* 0x000fe200078e0208 */
[----:B------:R-:W-:Y:S01]  /*b610*/  IADD3 R16, R2, 0x66, RZ ;  /* 0x0000006602107810 */ /* 0x000fe20007ffe0ff */
[----:B------:R-:W-:Y:S01]  /*b620*/  IMAD R9, R22, R10, R9 ;  /* 0x0000000a16097224 */ /* 0x000fe200078e0209 */
[----:B------:R-:W-:Y:S01]  /*b630*/  IADD3 R10, R2, 0x68, RZ ;  /* 0x00000068020a7810 */ /* 0x000fe20007ffe0ff */
[--C-:B------:R-:W-:Y:S01]  /*b640*/  @!P2 IMAD.IADD R12, R12, 0x1, -R22.reuse ;  /* 0x000000010c0ca824 */ /* 0x100fe200078e0a16 */
[----:B------:R-:W-:Y:S01]  /*b650*/  ISETP.GT.U32.AND P2, PT, R22, R8, PT ;  /* 0x000000081600720c */ /* 0x000fe20003f44070 */
[----:B------:R-:W-:Y:S01]  /*b660*/  @!P1 IMAD.IADD R0, R0, 0x1, -R22 ;  /* 0x0000000100009824 */ /* 0x000fe200078e0a16 */
[----:B------:R-:W-:Y:S01]  /*b670*/  ISETP.GT.U32.AND P1, PT, R22, R9, PT ;  /* 0x000000091600720c */ /* 0x000fe20003f24070 */
[----:B------:R-:W-:Y:S01]  /*b680*/  IMAD.HI.U32 R18, R3, R6, RZ ;  /* 0x0000000603127227 */ /* 0x000fe200078e00ff */
[----:B------:R-:W-:-:S03]  /*b690*/  IABS R19, R10 ;  /* 0x0000000a00137213 */ /* 0x000fc60000000000 */
[----:B------:R-:W-:Y:S02]  /*b6a0*/  IMAD.MOV R18, RZ, RZ, -R18 ;  /* 0x000000ffff127224 */ /* 0x000fe400078e0a12 */
[----:B------:R-:W-:Y:S01]  /*b6b0*/  IMAD.MOV.U32 R21, RZ, RZ, R15 ;  /* 0x000000ffff157224 */ /* 0x000fe200078e000f */
[----:B------:R-:W-:Y:S01]  /*b6c0*/  IABS R15, R16 ;  /* 0x00000010000f7213 */ /* 0x000fe20000000000 */
[----:B------:R-:W-:Y:S02]  /*b6d0*/  IMAD R6, R22, R18, R6 ;  /* 0x0000001216067224 */ /* 0x000fe400078e0206 */
[--C-:B------:R-:W-:Y:S01]  /*b6e0*/  @!P2 IMAD.IADD R8, R8, 0x1, -R22.reuse ;  /* 0x000000010808a824 */ /* 0x100fe200078e0a16 */
[C---:B------:R-:W-:Y:S01]  /*b6f0*/  ISETP.GT.U32.AND P2, PT, R22.reuse, R12, PT ;  /* 0x0000000c1600720c */ /* 0x040fe20003f44070 */
[----:B------:R-:W-:Y:S02]  /*b700*/  @!P1 IMAD.IADD R9, R9, 0x1, -R22 ;  /* 0x0000000109099824 */ /* 0x000fe400078e0a16 */
[----:B------:R-:W-:Y:S01]  /*b710*/  IMAD.HI.U32 R18, R3, R19, RZ ;  /* 0x0000001303127227 */ /* 0x000fe200078e00ff */
[----:B------:R-:W-:-:S03]  /*b720*/  ISETP.GT.U32.AND P1, PT, R22, R8, PT ;  /* 0x000000081600720c */ /* 0x000fc60003f24070 */
[----:B------:R-:W-:Y:S01]  /*b730*/  @!P3 IMAD.MOV R21, RZ, RZ, -R21 ;  /* 0x000000ffff15b224 */ /* 0x000fe200078e0a15 */
[C---:B------:R-:W-:Y:S01]  /*b740*/  ISETP.GT.U32.AND P3, PT, R22.reuse, R0, PT ;  /* 0x000000001600720c */ /* 0x040fe20003f64070 */
[----:B------:R-:W-:Y:S01]  /*b750*/  @!P5 IMAD.MOV R5, RZ, RZ, -R5 ;  /* 0x000000ffff05d224 */ /* 0x000fe200078e0a05 */
[----:B------:R-:W-:Y:S01]  /*b760*/  ISETP.GT.U32.AND P5, PT, R22, R9, PT ;  /* 0x000000091600720c */ /* 0x000fe20003fa4070 */
[----:B------:R-:W-:Y:S01]  /*b770*/  IMAD.MOV R18, RZ, RZ, -R18 ;  /* 0x000000ffff127224 */ /* 0x000fe200078e0a12 */
[----:B------:R-:W-:Y:S01]  /*b780*/  STL [R1+0xb0], R21 ;  /* 0x0000b01501007387 */ /* 0x000fe20000100800 */
[----:B------:R-:W-:-:S03]  /*b790*/  IMAD.HI.U32 R20, R3, R11, RZ ;  /* 0x0000000b03147227 */ /* 0x000fc600078e00ff */
[----:B------:R0:W-:Y:S01]  /*b7a0*/  STL [R1+0xac], R5 ;  /* 0x0000ac0501007387 */ /* 0x0001e20000100800 */
[----:B------:R-:W-:Y:S02]  /*b7b0*/  IMAD R19, R22, R18, R19 ;  /* 0x0000001216137224 */ /* 0x000fe400078e0213 */
[--C-:B------:R-:W-:Y:S02]  /*b7c0*/  @!P1 IMAD.IADD R8, R8, 0x1, -R22.reuse ;  /* 0x0000000108089824 */ /* 0x100fe400078e0a16 */
[----:B------:R-:W-:Y:S01]  /*b7d0*/  @!P3 IMAD.IADD R0, R0, 0x1, -R22 ;  /* 0x000000010000b824 */ /* 0x000fe200078e0a16 */
[----:B------:R-:W-:Y:S01]  /*b7e0*/  ISETP.GT.U32.AND P1, PT, R22, R19, PT ;  /* 0x000000131600720c */ /* 0x000fe20003f24070 */
[----:B------:R-:W-:Y:S01]  /*b7f0*/  IMAD.MOV R20, RZ, RZ, -R20 ;  /* 0x000000ffff147224 */ /* 0x000fe200078e0a14 */
[----:B------:R-:W-:Y:S01]  /*b800*/  ISETP.GE.AND P3, PT, R4, RZ, PT ;  /* 0x000000ff0400720c */ /* 0x000fe20003f66270 */
[----:B------:R-:W-:Y:S01]  /*b810*/  @!P5 IMAD.IADD R9, R9, 0x1, -R22 ;  /* 0x000000010909d824 */ /* 0x000fe200078e0a16 */
[----:B------:R-:W-:Y:S01]  /*b820*/  ISETP.GE.AND P5, PT, R13, RZ, PT ;  /* 0x000000ff0d00720c */ /* 0x000fe20003fa6270 */
[----:B0-----:R-:W-:Y:S01]  /*b830*/  IMAD.MOV.U32 R5, RZ, RZ, R14 ;  /* 0x000000ffff057224 */ /* 0x001fe200078e000e */
[C---:B------:R-:W-:Y:S01]  /*b840*/  IADD3 R14, R2.reuse, 0x64, RZ ;  /* 0x00000064020e7810 */ /* 0x040fe20007ffe0ff */
[----:B------:R-:W-:Y:S01]  /*b850*/  IMAD.MOV.U32 R18, RZ, RZ, R0 ;  /* 0x000000ffff127224 */ /* 0x000fe200078e0000 */
[----:B------:R-:W-:Y:S01]  /*b860*/  IADD3 R13, R2, 0x5a, RZ ;  /* 0x0000005a020d7810 */ /* 0x000fe20007ffe0ff */
[----:B------:R-:W-:Y:S01]  /*b870*/  @!P6 IMAD.MOV R5, RZ, RZ, -R5 ;  /* 0x000000ffff05e224 */ /* 0x000fe200078e0a05 */
[----:B------:R-:W-:Y:S01]  /*b880*/  ISETP.GT.U32.AND P6, PT, R22, R6, PT ;  /* 0x000000061600720c */ /* 0x000fe20003fc4070 */
[--C-:B------:R-:W-:Y:S01]  /*b890*/  @!P2 IMAD.IADD R12, R12, 0x1, -R22.reuse ;  /* 0x000000010c0ca824 */ /* 0x100fe200078e0a16 */
[----:B------:R-:W-:Y:S01]  /*b8a0*/  IABS R21, R24 ;  /* 0x0000001800157213 */ /* 0x000fe20000000000 */
[----:B------:R-:W-:Y:S01]  /*b8b0*/  @!P1 IMAD.IADD R19, R19, 0x1, -R22 ;  /* 0x0000000113139824 */ /* 0x000fe200078e0a16 */
[----:B------:R0:W-:Y:S01]  /*b8c0*/  STL [R1+0xa4], R5 ;  /* 0x0000a40501007387 */ /* 0x0001e20000100800 */
[----:B------:R-:W-:-:S04]  /*b8d0*/  IMAD.HI.U32 R4, R3, R15, RZ ;  /* 0x0000000f03047227 */ /* 0x000fc800078e00ff */
[C---:B------:R-:W-:Y:S02]  /*b8e0*/  IMAD R11, R22.reuse, R20, R11 ;  /* 0x00000014160b7224 */ /* 0x040fe400078e020b */
[----:B------:R-:W-:Y:S01]  /*b8f0*/  @!P0 IMAD.MOV R18, RZ, RZ, -R18 ;  /* 0x000000ffff128224 */ /* 0x000fe200078e0a12 */
[----:B------:R-:W-:Y:S01]  /*b900*/  ISETP.GT.U32.AND P0, PT, R22, R19, PT ;  /* 0x000000131600720c */ /* 0x000fe20003f04070 */
[----:B------:R-:W-:Y:S01]  /*b910*/  @!P6 IMAD.IADD R6, R6, 0x1, -R22 ;  /* 0x000000010606e824 */ /* 0x000fe200078e0a16 */
[----:B0-----:R-:W-:Y:S01]  /*b920*/  IABS R5, R14 ;  /* 0x0000000e00057213 */ /* 0x001fe20000000000 */
[----:B------:R-:W-:Y:S01]  /*b930*/  IMAD.MOV.U32 R20, RZ, RZ, R12 ;  /* 0x000000ffff147224 */ /* 0x000fe200078e000c */
[C---:B------:R-:W-:Y:S01]  /*b940*/  ISETP.GT.U32.AND P2, PT, R22.reuse, R11, PT ;  /* 0x0000000b1600720c */ /* 0x040fe20003f44070 */
[----:B------:R-:W-:Y:S01]  /*b950*/  IMAD.MOV R4, RZ, RZ, -R4 ;  /* 0x000000ffff047224 */ /* 0x000fe200078e0a04 */
[----:B------:R-:W-:Y:S01]  /*b960*/  ISETP.GT.U32.AND P1, PT, R22, R6, PT ;  /* 0x000000061600720c */ /* 0x000fe20003f24070 */
[----:B------:R-:W-:Y:S01]  /*b970*/  IMAD.HI.U32 R12, R3, R5, RZ ;  /* 0x00000005030c7227 */ /* 0x000fe200078e00ff */
[----:B------:R-:W-:-:S03]  /*b980*/  ISETP.GE.AND P6, PT, R17, RZ, PT ;  /* 0x000000ff1100720c */ /* 0x000fc60003fc6270 */
[C---:B------:R-:W-:Y:S02]  /*b990*/  IMAD R4, R22.reuse, R4, R15 ;  /* 0x0000000416047224 */ /* 0x040fe400078e020f */
[----:B------:R-:W-:Y:S02]  /*b9a0*/  IMAD.MOV.U32 R0, RZ, RZ, R9 ;  /* 0x000000ffff007224 */ /* 0x000fe400078e0009 */
[----:B------:R-:W-:Y:S02]  /*b9b0*/  IMAD.MOV R12, RZ, RZ, -R12 ;  /* 0x000000ffff0c7224 */ /* 0x000fe400078e0a0c */
[----:B------:R-:W-:Y:S01]  /*b9c0*/  @!P5 IMAD.MOV R0, RZ, RZ, -R0 ;  /* 0x000000ffff00d224 */ /* 0x000fe200078e0a00 */
[C---:B------:R-:W-:Y:S01]  /*b9d0*/  ISETP.GT.U32.AND P5, PT, R22.reuse, R4, PT ;  /* 0x000000041600720c */ /* 0x040fe20003fa4070 */
[----:B------:R-:W-:Y:S01]  /*b9e0*/  IMAD R5, R22, R12, R5 ;  /* 0x0000000c16057224 */ /* 0x000fe200078e0205 */
[----:B------:R-:W-:Y:S01]  /*b9f0*/  IADD3 R12, R2, 0x5e, RZ ;  /* 0x0000005e020c7810 */ /* 0x000fe20007ffe0ff */
[----:B------:R-:W-:-:S02]  /*ba00*/  @!P0 IMAD.IADD R19, R19, 0x1, -R22 ;  /* 0x0000000113138824 */ /* 0x000fc400078e0a16 */
[----:B------:R-:W-:Y:S01]  /*ba10*/  @!P1 IMAD.IADD R6, R6, 0x1, -R22 ;  /* 0x0000000106069824 */ /* 0x000fe200078e0a16 */
[----:B------:R-:W-:Y:S01]  /*ba20*/  ISETP.GT.U32.AND P0, PT, R22, R5, PT ;  /* 0x000000051600720c */ /* 0x000fe20003f04070 */
[----:B------:R-:W-:Y:S01]  /*ba30*/  @!P4 IMAD.MOV R20, RZ, RZ, -R20 ;  /* 0x000000ffff14c224 */ /* 0x000fe200078e0a14 */
[----:B------:R-:W-:Y:S01]  /*ba40*/  IABS R15, R12 ;  /* 0x0000000c000f7213 */ /* 0x000fe20000000000 */
[----:B------:R-:W-:Y:S01]  /*ba50*/  @!P3 IMAD.MOV R8, RZ, RZ, -R8 ;  /* 0x000000ffff08b224 */ /* 0x000fe200078e0a08 */
[----:B------:R-:W-:Y:S01]  /*ba60*/  ISETP.GE.AND P3, PT, R10, RZ, PT ;  /* 0x000000ff0a00720c */ /* 0x000fe20003f66270 */
[----:B------:R-:W-:Y:S01]  /*ba70*/  @!P2 IMAD.IADD R11, R11, 0x1, -R22 ;  /* 0x000000010b0ba824 */ /* 0x000fe200078e0a16 */
[----:B------:R-:W-:Y:S01]  /*ba80*/  ISETP.GE.AND P2, PT, R7, RZ, PT ;  /* 0x000000ff0700720c */ /* 0x000fe20003f46270 */
[----:B------:R-:W-:Y:S01]  /*ba90*/  IMAD.MOV.U32 R10, RZ, RZ, R6 ;  /* 0x000000ffff0a7224 */ /* 0x000fe200078e0006 */
[----:B------:R-:W-:Y:S01]  /*baa0*/  IADD3 R7, R2, 0x62, RZ ;  /* 0x0000006202077810 */ /* 0x000fe20007ffe0ff */
[----:B------:R-:W-:Y:S01]  /*bab0*/  STL [R1+0xa0], R20 ;  /* 0x0000a01401007387 */ /* 0x000fe20000100800 */
[----:B------:R-:W-:Y:S01]  /*bac0*/  @!P5 IMAD.IADD R4, R4, 0x1, -R22 ;  /* 0x000000010404d824 */ /* 0x000fe200078e0a16 */
[C---:B------:R-:W-:Y:S01]  /*bad0*/  ISETP.GT.U32.AND P4, PT, R22.reuse, R11, PT ;  /* 0x0000000b1600720c */ /* 0x040fe20003f84070 */
[----:B------:R-:W-:Y:S01]  /*bae0*/  @!P6 IMAD.MOV R10, RZ, RZ, -R10 ;  /* 0x000000ffff0ae224 */ /* 0x000fe200078e0a0a */
[----:B------:R0:W-:Y:S01]  /*baf0*/  STL [R1+0x9c], R18 ;  /* 0x00009c1201007387 */ /* 0x0001e20000100800 */
[----:B------:R-:W-:Y:S01]  /*bb00*/  @!P0 IMAD.IADD R5, R5, 0x1, -R22 ;  /* 0x0000000105058824 */ /* 0x000fe200078e0a16 */
[----:B------:R-:W-:-:S02]  /*bb10*/  ISETP.GT.U32.AND P6, PT, R22, R4, PT ;  /* 0x000000041600720c */ /* 0x000fc40003fc4070 */
[----:B------:R1:W-:Y:S01]  /*bb20*/  STL [R1+0x98], R8 ;  /* 0x0000980801007387 */ /* 0x0003e20000100800 */
[----:B------:R-:W-:Y:S01]  /*bb30*/  ISETP.GE.AND P1, PT, R16, RZ, PT ;  /* 0x000000ff1000720c */ /* 0x000fe20003f26270 */
[----:B------:R-:W-:Y:S01]  /*bb40*/  @!P3 IMAD.MOV R19, RZ, RZ, -R19 ;  /* 0x000000ffff13b224 */ /* 0x000fe200078e0a13 */
[----:B------:R-:W-:Y:S01]  /*bb50*/  ISETP.GT.U32.AND P0, PT, R22, R5, PT ;  /* 0x000000051600720c */ /* 0x000fe20003f04070 */
[----:B------:R2:W-:Y:S01]  /*bb60*/  STL [R1+0x94], R0 ;  /* 0x0000940001007387 */ /* 0x0005e20000100800 */
[----:B------:R-:W-:Y:S01]  /*bb70*/  ISETP.GE.AND P5, PT, R7, RZ, PT ;  /* 0x000000ff0700720c */ /* 0x000fe20003fa6270 */
[----:B0-----:R-:W-:Y:S02]  /*bb80*/  IMAD.HI.U32 R18, R3, R15, RZ ;  /* 0x0000000f03127227 */ /* 0x001fe400078e00ff */
[----:B------:R0:W-:Y:S01]  /*bb90*/  STL [R1+0x8c], R10 ;  /* 0x00008c0a01007387 */ /* 0x0001e20000100800 */
[----:B-1----:R-:W-:Y:S02]  /*bba0*/  IABS R8, R7 ;  /* 0x0000000700087213 */ /* 0x002fe40000000000 */
[----:B------:R-:W-:-:S02]  /*bbb0*/  @!P6 IMAD.IADD R4, R4, 0x1, -R22 ;  /* 0x000000010404e824 */ /* 0x000fc400078e0a16 */
[--C-:B------:R-:W-:Y:S01]  /*bbc0*/  @!P4 IMAD.IADD R11, R11, 0x1, -R22.reuse ;  /* 0x000000010b0bc824 */ /* 0x100fe200078e0a16 */
[----:B--2---:R-:W-:Y:S01]  /*bbd0*/  IADD3 R0, R2, 0x60, RZ ;  /* 0x0000006002007810 */ /* 0x004fe20007ffe0ff */
[----:B------:R-:W-:Y:S01]  /*bbe0*/  IMAD.HI.U32 R9, R3, R8, RZ ;  /* 0x0000000803097227 */ /* 0x000fe200078e00ff */
[----:B------:R-:W-:Y:S02]  /*bbf0*/  ISETP.GE.AND P4, PT, R14, RZ, PT ;  /* 0x000000ff0e00720c */ /* 0x000fe40003f86270 */
[----:B0-----:R-:W-:Y:S01]  /*bc00*/  IABS R10, R0 ;  /* 0x00000000000a7213 */ /* 0x001fe20000000000 */
[----:B------:R-:W-:Y:S01]  /*bc10*/  IMAD.MOV R9, RZ, RZ, -R9 ;  /* 0x000000ffff097224 */ /* 0x000fe200078e0a09 */
[----:B------:R-:W-:Y:S01]  /*bc20*/  IADD3 R14, R2, 0x5c, RZ ;  /* 0x0000005c020e7810 */ /* 0x000fe20007ffe0ff */
[----:B------:R-:W-:Y:S02]  /*bc30*/  @!P0 IMAD.IADD R5, R5, 0x1, -R22 ;  /* 0x0000000105058824 */ /* 0x000fe400078e0a16 */
[----:B------:R-:W-:Y:S01]  /*bc40*/  IMAD.HI.U32 R6, R3, R10, RZ ;  /* 0x0000000a03067227 */ /* 0x000fe200078e00ff */
[----:B------:R-:W-:-:S03]  /*bc50*/  IABS R7, R14 ;  /* 0x0000000e00077213 */ /* 0x000fc60000000000 */
[C---:B------:R-:W-:Y:S01]  /*bc60*/  IMAD R8, R22.reuse, R9, R8 ;  /* 0x0000000916087224 */ /* 0x040fe200078e0208 */
[----:B------:R-:W-:Y:S01]  /*bc70*/  IABS R9, R13 ;  /* 0x0000000d00097213 */ /* 0x000fe20000000000 */
[----:B------:R-:W-:Y:S02]  /*bc80*/  IMAD.MOV R6, RZ, RZ, -R6 ;  /* 0x000000ffff067224 */ /* 0x000fe400078e0a06 */
[----:B------:R-:W-:Y:S01]  /*bc90*/  IMAD.MOV R18, RZ, RZ, -R18 ;  /* 0x000000ffff127224 */ /* 0x000fe200078e0a12 */
[C---:B------:R-:W-:Y:S01]  /*bca0*/  ISETP.GT.U32.AND P6, PT, R22.reuse, R8, PT ;  /* 0x000000081600720c */ /* 0x040fe20003fc4070 */
[----:B------:R-:W-:Y:S01]  /*bcb0*/  IMAD R10, R22, R6, R10 ;  /* 0x00000006160a7224 */ /* 0x000fe200078e020a */
[----:B------:R-:W-:Y:S01]  /*bcc0*/  IADD3 R6, R2, 0x58, RZ ;  /* 0x0000005802067810 */ /* 0x000fe20007ffe0ff */
[----:B------:R-:W-:-:S03]  /*bcd0*/  IMAD.HI.U32 R16, R3, R9, RZ ;  /* 0x0000000903107227 */ /* 0x000fc600078e00ff */
[C---:B------:R-:W-:Y:S01]  /*bce0*/  ISETP.GT.U32.AND P0, PT, R22.reuse, R10, PT ;  /* 0x0000000a1600720c */ /* 0x040fe20003f04070 */
[----:B------:R-:W-:Y:S02]  /*bcf0*/  IMAD.MOV R16, RZ, RZ, -R16 ;  /* 0x000000ffff107224 */ /* 0x000fe400078e0a10 */
[----:B------:R-:W-:Y:S02]  /*bd00*/  @!P2 IMAD.MOV R11, RZ, RZ, -R11 ;  /* 0x000000ffff0ba224 */ /* 0x000fe400078e0a0b */
[----:B------:R-:W-:Y:S02]  /*bd10*/  IMAD R9, R22, R16, R9 ;  /* 0x0000001016097224 */ /* 0x000fe400078e0209 */
[----:B------:R-:W-:Y:S01]  /*bd20*/  @!P6 IMAD.IADD R8, R8, 0x1, -R22 ;  /* 0x000000010808e824 */ /* 0x000fe200078e0a16 */
[----:B------:R-:W-:Y:S01]  /*bd30*/  ISETP.GE.AND P6, PT, R0, RZ, PT ;  /* 0x000000ff0000720c */ /* 0x000fe20003fc6270 */
[----:B------:R-:W-:Y:S01]  /*bd40*/  IMAD R0, R22, R18, R15 ;  /* 0x0000001216007224 */ /* 0x000fe200078e020f */
[----:B------:R0:W-:Y:S01]  /*bd50*/  STL [R1+0x84], R11 ;  /* 0x0000840b01007387 */ /* 0x0001e20000100800 */
[----:B------:R-:W-:Y:S01]  /*bd60*/  IMAD.HI.U32 R17, R3, R7, RZ ;  /* 0x0000000703117227 */ /* 0x000fe200078e00ff */
[----:B------:R-:W-:-:S02]  /*bd70*/  IABS R15, R6 ;  /* 0x00000006000f7213 */ /* 0x000fc40000000000 */
[----:B------:R-:W-:Y:S01]  /*bd80*/  ISETP.GT.U32.AND P3, PT, R22, R0, PT ;  /* 0x000000001600720c */ /* 0x000fe20003f64070 */
[----:B------:R-:W-:Y:S01]  /*bd90*/  @!P0 IMAD.IADD R10, R10, 0x1, -R22 ;  /* 0x000000010a0a8824 */ /* 0x000fe200078e0a16 */
[C---:B------:R-:W-:Y:S01]  /*bda0*/  ISETP.GT.U32.AND P0, PT, R22.reuse, R8, PT ;  /* 0x000000081600720c */ /* 0x040fe20003f04070 */
[----:B------:R-:W-:Y:S01]  /*bdb0*/  IMAD.MOV R17, RZ, RZ, -R17 ;  /* 0x000000ffff117224 */ /* 0x000fe200078e0a11 */
[----:B------:R1:W-:Y:S01]  /*bdc0*/  STL [R1+0x80], R19 ;  /* 0x0000801301007387 */ /* 0x0003e20000100800 */
[----:B------:R-:W-:Y:S01]  /*bdd0*/  @!P4 IMAD.MOV R5, RZ, RZ, -R5 ;  /* 0x000000ffff05c224 */ /* 0x000fe200078e0a05 */
[----:B------:R-:W-:Y:S01]  /*bde0*/  ISETP.GT.U32.AND P2, PT, R22, R10, PT ;  /* 0x0000000a1600720c */ /* 0x000fe20003f44070 */
[----:B0-----:R-:W-:Y:S01]  /*bdf0*/  IMAD.MOV.U32 R11, RZ, RZ, R4 ;  /* 0x000000ffff0b7224 */ /* 0x001fe200078e0004 */
[----:B------:R-:W-:Y:S01]  /*be00*/  ISETP.GE.AND P4, PT, R12, RZ, PT ;  /* 0x000000ff0c00720c */ /* 0x000fe20003f86270 */
[----:B------:R-:W-:Y:S02]  /*be10*/  IMAD R7, R22, R17, R7 ;  /* 0x0000001116077224 */ /* 0x000fe400078e0207 */
[----:B------:R-:W-:-:S02]  /*be20*/  @!P1 IMAD.MOV R11, RZ, RZ, -R11 ;  /* 0x000000ffff0b9224 */ /* 0x000fc400078e0a0b */
[----:B------:R-:W-:Y:S01]  /*be30*/  IMAD.HI.U32 R4, R3, R15, RZ ;  /* 0x0000000f03047227 */ /* 0x000fe200078e00ff */
[----:B------:R-:W-:Y:S02]  /*be40*/  ISETP.GT.U32.AND P1, PT, R22, R7, PT ;  /* 0x000000071600720c */ /* 0x000fe40003f24070 */
[----:B------:R0:W-:Y:S01]  /*be50*/  STL [R1+0x7c], R11 ;  /* 0x00007c0b01007387 */ /* 0x0001e20000100800 */
[----:B------:R-:W-:Y:S01]  /*be60*/  @!P0 IMAD.IADD R8, R8, 0x1, -R22 ;  /* 0x0000000108088824 */ /* 0x000fe200078e0a16 */
[----:B------:R-:W-:Y:S01]  /*be70*/  ISETP.GT.U32.AND P0, PT, R22, R9, PT ;  /* 0x000000091600720c */ /* 0x000fe20003f04070 */
[----:B------:R-:W-:Y:S01]  /*be80*/  IMAD.MOV R4, RZ, RZ, -R4 ;  /* 0x000000ffff047224 */ /* 0x000fe200078e0a04 */
[----:B------:R2:W-:Y:S01]  /*be90*/  STL [R1+0x6c], R5 ;  /* 0x00006c0501007387 */ /* 0x0005e20000100800 */
[--C-:B------:R-:W-:Y:S01]  /*bea0*/  @!P3 IMAD.IADD R0, R0, 0x1, -R22.reuse ;  /* 0x000000010000b824 */ /* 0x100fe200078e0a16 */
[----:B------:R-:W-:Y:S01]  /*beb0*/  ISETP.GE.AND P3, PT, R13, RZ, PT ;  /* 0x000000ff0d00720c */ /* 0x000fe20003f66270 */
[----:B------:R-:W-:Y:S01]  /*bec0*/  IMAD R13, R22, R4, R15 ;  /* 0x00000004160d7224 */ /* 0x000fe200078e020f */
[----:B-1----:R-:W-:Y:S01]  /*bed0*/  IADD3 R19, R2, 0x20, RZ ;  /* 0x0000002002137810 */ /* 0x002fe20007ffe0ff */
[----:B------:R-:W-:Y:S01]  /*bee0*/  @!P2 IMAD.IADD R10, R10, 0x1, -R22 ;  /* 0x000000010a0aa824 */ /* 0x000fe200078e0a16 */
[C---:B0-----:R-:W-:Y:S01]  /*bef0*/  IADD3 R11, R2.reuse, 0x56, RZ ;  /* 0x00000056020b7810 */ /* 0x041fe20007ffe0ff */
[----:B------:R-:W-:Y:S01]  /*bf00*/  IMAD.MOV.U32 R16, RZ, RZ, R8 ;  /* 0x000000ffff107224 */ /* 0x000fe200078e0008 */
[----:B------:R-:W-:Y:S01]  /*bf10*/  IADD3 R8, R2, 0x54, RZ ;  /* 0x0000005402087810 */ /* 0x000fe20007ffe0ff */
[--C-:B------:R-:W-:Y:S01]  /*bf20*/  @!P1 IMAD.IADD R7, R7, 0x1, -R22.reuse ;  /* 0x0000000107079824 */ /* 0x100fe200078e0a16 */
[----:B--2---:R-:W-:Y:S01]  /*bf30*/  IABS R5, R11 ;  /* 0x0000000b00057213 */ /* 0x004fe20000000000 */
[----:B------:R-:W-:Y:S01]  /*bf40*/  @!P0 IMAD.IADD R9, R9, 0x1, -R22 ;  /* 0x0000000109098824 */ /* 0x000fe200078e0a16 */
[----:B------:R-:W-:Y:S01]  /*bf50*/  IABS R17, R8 ;  /* 0x0000000800117213 */ /* 0x000fe20000000000 */
[----:B------:R-:W-:Y:S01]  /*bf60*/  @!P6 IMAD.MOV R10, RZ, RZ, -R10 ;  /* 0x000000ffff0ae224 */ /* 0x000fe200078e0a0a */
[C---:B------:R-:W-:Y:S01]  /*bf70*/  ISETP.GT.U32.AND P6, PT, R22.reuse, R13, PT ;  /* 0x0000000d1600720c */ /* 0x040fe20003fc4070 */
[----:B------:R-:W-:Y:S01]  /*bf80*/  IMAD.HI.U32 R4, R3, R5, RZ ;  /* 0x0000000503047227 */ /* 0x000fe200078e00ff */
[----:B------:R-:W-:-:S02]  /*bf90*/  ISETP.GT.U32.AND P0, PT, R22, R9, PT ;  /* 0x000000091600720c */ /* 0x000fc40003f04070 */
[----:B------:R-:W-:Y:S01]  /*bfa0*/  ISETP.GE.AND P2, PT, R14, RZ, PT ;  /* 0x000000ff0e00720c */ /* 0x000fe20003f46270 */
[----:B------:R-:W-:Y:S01]  /*bfb0*/  IMAD.MOV R4, RZ, RZ, -R4 ;  /* 0x000000ffff047224 */ /* 0x000fe200078e0a04 */
[C---:B------:R-:W-:Y:S01]  /*bfc0*/  ISETP.GT.U32.AND P1, PT, R22.reuse, R0, PT ;  /* 0x000000001600720c */ /* 0x040fe20003f24070 */
[----:B------:R-:W-:Y:S01]  /*bfd0*/  @!P5 IMAD.MOV R16, RZ, RZ, -R16 ;  /* 0x000000ffff10d224 */ /* 0x000fe200078e0a10 */
[C---:B------:R-:W-:Y:S01]  /*bfe0*/  ISETP.GT.U32.AND P5, PT, R22.reuse, R7, PT ;  /* 0x000000071600720c */ /* 0x040fe20003fa4070 */
[----:B------:R-:W-:Y:S01]  /*bff0*/  IMAD R5, R22, R4, R5 ;  /* 0x0000000416057224 */ /* 0x000fe200078e0205 */
[----:B------:R-:W-:Y:S02]  /*c000*/  IADD3 R4, R2, 0x52, RZ ;  /* 0x0000005202047810 */ /* 0x000fe40007ffe0ff */
[----:B------:R-:W-:Y:S01]  /*c010*/  STL [R1+0x64], R16 ;  /* 0x0000641001007387 */ /* 0x000fe20000100800 */
[--C-:B------:R-:W-:Y:S01]  /*c020*/  @!P6 IMAD.IADD R13, R13, 0x1, -R22.reuse ;  /* 0x000000010d0de824 */ /* 0x100fe200078e0a16 */
[----:B------:R-:W-:Y:S01]  /*c030*/  IABS R12, R4 ;  /* 0x00000004000c7213 */ /* 0x000fe20000000000 */
[--C-:B------:R-:W-:Y:S01]  /*c040*/  @!P0 IMAD.IADD R9, R9, 0x1, -R22.reuse ;  /* 0x0000000109098824 */ /* 0x100fe200078e0a16 */
[----:B------:R-:W-:Y:S01]  /*c050*/  ISETP.GT.U32.AND P0, PT, R22, R5, PT ;  /* 0x000000051600720c */ /* 0x000fe20003f04070 */
[----:B------:R0:W-:Y:S01]  /*c060*/  STL [R1+0x4], R10 ;  /* 0x0000040a01007387 */ /* 0x0001e20000100800 */
[----:B------:R-:W-:Y:S01]  /*c070*/  ISETP.GE.AND P6, PT, R8, RZ, PT ;  /* 0x000000ff0800720c */ /* 0x000fe20003fc6270 */
[--C-:B------:R-:W-:Y:S01]  /*c080*/  @!P1 IMAD.IADD R0, R0, 0x1, -R22.reuse ;  /* 0x0000000100009824 */ /* 0x100fe200078e0a16 */
[----:B------:R-:W-:Y:S01]  /*c090*/  ISETP.GE.AND P1, PT, R6, RZ, PT ;  /* 0x000000ff0600720c */ /* 0x000fe20003f26270 */
[----:B------:R-:W-:Y:S01]  /*c0a0*/  @!P5 IMAD.IADD R7, R7, 0x1, -R22 ;  /* 0x000000010707d824 */ /* 0x000fe200078e0a16 */
[C---:B------:R-:W-:Y:S01]  /*c0b0*/  IADD3 R6, R2.reuse, 0x4e, RZ ;  /* 0x0000004e02067810 */ /* 0x040fe20007ffe0ff */
[----:B------:R-:W-:Y:S01]  /*c0c0*/  IMAD.MOV.U32 R15, RZ, RZ, R0 ;  /* 0x000000ffff0f7224 */ /* 0x000fe200078e0000 */
[----:B------:R-:W-:Y:S01]  /*c0d0*/  IADD3 R8, R2, 0x50, RZ ;  /* 0x0000005002087810 */ /* 0x000fe20007ffe0ff */
[----:B------:R-:W-:Y:S01]  /*c0e0*/  @!P2 IMAD.MOV R7, RZ, RZ, -R7 ;  /* 0x000000ffff07a224 */ /* 0x000fe200078e0a07 */
[----:B------:R-:W-:Y:S01]  /*c0f0*/  ISETP.GE.AND P5, PT, R11, RZ, PT ;  /* 0x000000ff0b00720c */ /* 0x000fe20003fa6270 */
[----:B0-----:R-:W-:Y:S01]  /*c100*/  IMAD.HI.U32 R10, R3, R17, RZ ;  /* 0x00000011030a7227 */ /* 0x001fe200078e00ff */
[----:B------:R-:W-:-:S03]  /*c110*/  IABS R14, R8 ;  /* 0x00000008000e7213 */ /* 0x000fc60000000000 */
[----:B------:R-:W-:Y:S02]  /*c120*/  IMAD.MOV R10, RZ, RZ, -R10 ;  /* 0x000000ffff0a7224 */ /* 0x000fe400078e0a0a */
[----:B------:R-:W-:Y:S01]  /*c130*/  @!P0 IMAD.IADD R5, R5, 0x1, -R22 ;  /* 0x0000000105058824 */ /* 0x000fe200078e0a16 */
[C---:B------:R-:W-:Y:S01]  /*c140*/  ISETP.GT.U32.AND P0, PT, R22.reuse, R13, PT ;  /* 0x0000000d1600720c */ /* 0x040fe20003f04070 */
[----:B------:R-:W-:Y:S01]  /*c150*/  IMAD R17, R22, R10, R17 ;  /* 0x0000000a16117224 */ /* 0x000fe200078e0211 */
[----:B------:R-:W-:Y:S01]  /*c160*/  IABS R10, R6 ;  /* 0x00000006000a7213 */ /* 0x000fe20000000000 */
[----:B------:R-:W-:-:S03]  /*c170*/  IMAD.HI.U32 R0, R3, R12, RZ ;  /* 0x0000000c03007227 */ /* 0x000fc600078e00ff */
[C---:B------:R-:W-:Y:S01]  /*c180*/  ISETP.GT.U32.AND P2, PT, R22.reuse, R17, PT ;  /* 0x000000111600720c */ /* 0x040fe20003f44070 */
[----:B------:R-:W-:Y:S01]  /*c190*/  @!P4 IMAD.MOV R15, RZ, RZ, -R15 ;  /* 0x000000ffff0fc224 */ /* 0x000fe200078e0a0f */
[----:B------:R-:W-:Y:S01]  /*c1a0*/  ISETP.GT.U32.AND P4, PT, R22, R5, PT ;  /* 0x000000051600720c */ /* 0x000fe20003f84070 */
[----:B------:R-:W-:Y:S02]  /*c1b0*/  IMAD.MOV R0, RZ, RZ, -R0 ;  /* 0x000000ffff007224 */ /* 0x000fe400078e0a00 */
[----:B------:R-:W-:Y:S01]  /*c1c0*/  @!P3 IMAD.MOV R9, RZ, RZ, -R9 ;  /* 0x000000ffff09b224 */ /* 0x000fe200078e0a09 */
[----:B------:R0:W-:Y:S01]  /*c1d0*/  STL [R1], R15 ;  /* 0x0000000f01007387 */ /* 0x0001e20000100800 */
[----:B------:R-:W-:Y:S01]  /*c1e0*/  @!P0 IMAD.IADD R13, R13, 0x1, -R22 ;  /* 0x000000010d0d8824 */ /* 0x000fe200078e0a16 */
[----:B------:R-:W-:Y:S01]  /*c1f0*/  ISETP.GE.AND P3, PT, R4, RZ, PT ;  /* 0x000000ff0400720c */ /* 0x000fe20003f66270 */
[----:B------:R-:W-:Y:S01]  /*c200*/  IMAD R12, R22, R0, R12 ;  /* 0x00000000160c7224 */ /* 0x000fe200078e020c */
[----:B------:R-:W-:Y:S01]  /*c210*/  STL [R1+0x1d48], R7 ;  /* 0x001d480701007387 */ /* 0x000fe20000100800 */
[----:B------:R-:W-:-:S03]  /*c220*/  IMAD.HI.U32 R4, R3, R10, RZ ;  /* 0x0000000a03047227 */ /* 0x000fc600078e00ff */
[----:B------:R-:W-:Y:S01]  /*c230*/  ISETP.GT.U32.AND P0, PT, R22, R12, PT ;  /* 0x0000000c1600720c */ /* 0x000fe20003f04070 */
[----:B------:R-:W-:Y:S01]  /*c240*/  @!P2 IMAD.IADD R17, R17, 0x1, -R22 ;  /* 0x000000011111a824 */ /* 0x000fe200078e0a16 */
[----:B------:R-:W-:Y:S01]  /*c250*/  ISETP.GE.AND P2, PT, R6, RZ, PT ;  /* 0x000000ff0600720c */ /* 0x000fe20003f46270 */
[----:B0-----:R-:W-:Y:S01]  /*c260*/  IMAD.MOV.U32 R15, RZ, RZ, R13 ;  /* 0x000000ffff0f7224 */ /* 0x001fe200078e000d */
[----:B------:R-:W-:Y:S01]  /*c270*/  STL [R1+0x1d4c], R9 ;  /* 0x001d4c0901007387 */ /* 0x000fe20000100800 */
[----:B------:R-:W-:Y:S01]  /*c280*/  IMAD.MOV R11, RZ, RZ, -R4 ;  /* 0x000000ffff0b7224 */ /* 0x000fe200078e0a04 */
[----:B------:R-:W-:Y:S01]  /*c290*/  IADD3 R4, R2, 0x4c, RZ ;  /* 0x0000004c02047810 */ /* 0x000fe20007ffe0ff */
[----:B------:R-:W-:Y:S01]  /*c2a0*/  @!P1 IMAD.MOV R15, RZ, RZ, -R15 ;  /* 0x000000ffff0f9224 */ /* 0x000fe200078e0a0f */
[----:B------:R-:W-:Y:S01]  /*c2b0*/  ISETP.GT.U32.AND P1, PT, R22, R17, PT ;  /* 0x000000111600720c */ /* 0x000fe20003f24070 */
[----:B------:R-:W-:Y:S01]  /*c2c0*/  IMAD.HI.U32 R0, R3, R14, RZ ;  /* 0x0000000e03007227 */ /* 0x000fe200078e00ff */
[----:B------:R-:W-:-:S02]  /*c2d0*/  IABS R6, R4 ;  /* 0x0000000400067213 */ /* 0x000fc40000000000 */
[----:B------:R0:W-:Y:S01]  /*c2e0*/  STL [R1+0x5c], R15 ;  /* 0x00005c0f01007387 */ /* 0x0001e20000100800 */
[----:B------:R-:W-:Y:S01]  /*c2f0*/  IMAD R11, R22, R11, R10 ;  /* 0x0000000b160b7224 */ /* 0x000fe200078e020a */
[C---:B------:R-:W-:Y:S01]  /*c300*/  IADD3 R13, R2.reuse, 0x4a, RZ ;  /* 0x0000004a020d7810 */ /* 0x040fe20007ffe0ff */
[----:B------:R-:W-:Y:S01]  /*c310*/  IMAD.MOV R0, RZ, RZ, -R0 ;  /* 0x000000ffff007224 */ /* 0x000fe200078e0a00 */
[----:B------:R-:W-:Y:S01]  /*c320*/  IADD3 R10, R2, 0x46, RZ ;  /* 0x00000046020a7810 */ /* 0x000fe20007ffe0ff */
[--C-:B------:R-:W-:Y:S01]  /*c330*/  @!P0 IMAD.IADD R12, R12, 0x1, -R22.reuse ;  /* 0x000000010c0c8824 */ /* 0x100fe200078e0a16 */
[----:B------:R-:W-:Y:S01]  /*c340*/  IABS R16, R13 ;  /* 0x0000000d00107213 */ /* 0x000fe20000000000 */
[--C-:B------:R-:W-:Y:S01]  /*c350*/  @!P4 IMAD.IADD R5, R5, 0x1, -R22.reuse ;  /* 0x000000010505c824 */ /* 0x100fe200078e0a16 */
[----:B------:R-:W-:Y:S01]  /*c360*/  ISETP.GE.AND P4, PT, R8, RZ, PT ;  /* 0x000000ff0800720c */ /* 0x000fe20003f86270 */
[----:B------:R-:W-:Y:S01]  /*c370*/  @!P1 IMAD.IADD R17, R17, 0x1, -R22 ;  /* 0x0000000111119824 */ /* 0x000fe200078e0a16 */
[C---:B------:R-:W-:Y:S01]  /*c380*/  ISETP.GT.U32.AND P1, PT, R22.reuse, R11, PT ;  /* 0x0000000b1600720c */ /* 0x040fe20003f24070 */
[C---:B------:R-:W-:Y:S01]  /*c390*/  IMAD R14, R22.reuse, R0, R14 ;  /* 0x00000000160e7224 */ /* 0x040fe200078e020e */
[----:B------:R-:W-:Y:S01]  /*c3a0*/  ISETP.GT.U32.AND P0, PT, R22, R12, PT ;  /* 0x0000000c1600720c */ /* 0x000fe20003f04070 */
[----:B------:R-:W-:Y:S01]  /*c3b0*/  @!P5 IMAD.MOV R5, RZ, RZ, -R5 ;  /* 0x000000ffff05d224 */ /* 0x000fe200078e0a05 */
[----:B------:R-:W-:Y:S01]  /*c3c0*/  IADD3 R0, R2, 0x48, RZ ;  /* 0x0000004802007810 */ /* 0x000fe20007ffe0ff */
[----:B0-----:R-:W-:Y:S01]  /*c3d0*/  IMAD.HI.U32 R15, R3, R6, RZ ;  /* 0x00000006030f7227 */ /* 0x001fe200078e00ff */
[----:B------:R-:W-:-:S02]  /*c3e0*/  ISETP.GT.U32.AND P5, PT, R22, R14, PT ;  /* 0x0000000e1600720c */ /* 0x000fc40003fa4070 */
[----:B------:R-:W-:Y:S01]  /*c3f0*/  IABS R8, R0 ;  /* 0x0000000000087213 */ /* 0x000fe20000000000 */
[----:B------:R-:W-:Y:S01]  /*c400*/  IMAD.MOV R15, RZ, RZ, -R15 ;  /* 0x000000ffff0f7224 */ /* 0x000fe200078e0a0f */
[----:B------:R0:W-:Y:S01]  /*c410*/  STL [R1+0x248], R5 ;  /* 0x0002480501007387 */ /* 0x0001e20000100800 */
[----:B------:R-:W-:Y:S02]  /*c420*/  IMAD.MOV.U32 R7, RZ, RZ, R17 ;  /* 0x000000ffff077224 */ /* 0x000fe400078e0011 */
[----:B------:R-:W-:Y:S02]  /*c430*/  @!P1 IMAD.IADD R11, R11, 0x1, -R22 ;  /* 0x000000010b0b9824 */ /* 0x000fe400078e0a16 */
[C---:B------:R-:W-:Y:S02]  /*c440*/  IMAD R6, R22.reuse, R15, R6 ;  /* 0x0000000f16067224 */ /* 0x040fe400078e0206 */
[----:B------:R-:W-:Y:S01]  /*c450*/  @!P6 IMAD.MOV R7, RZ, RZ, -R7 ;  /* 0x000000ffff07e224 */ /* 0x000fe200078e0a07 */
[----:B------:R-:W-:Y:S01]  /*c460*/  ISETP.GT.U32.AND P6, PT, R22, R11, PT ;  /* 0x0000000b1600720c */ /* 0x000fe20003fc4070 */
[--C-:B------:R-:W-:Y:S01]  /*c470*/  @!P0 IMAD.IADD R12, R12, 0x1, -R22.reuse ;  /* 0x000000010c0c8824 */ /* 0x100fe200078e0a16 */
[----:B------:R-:W-:Y:S01]  /*c480*/  ISETP.GE.AND P0, PT, R4, RZ, PT ;  /* 0x000000ff0400720c */ /* 0x000fe20003f06270 */
[----:B------:R-:W-:Y:S01]  /*c490*/  IMAD.HI.U32 R4, R3, R8, RZ ;  /* 0x0000000803047227 */ /* 0x000fe200078e00ff */
[----:B0-----:R-:W-:Y:S01]  /*c4a0*/  IABS R5, R10 ;  /* 0x0000000a00057213 */ /* 0x001fe20000000000 */
[----:B------:R0:W-:Y:S02]  /*c4b0*/  STL [R1+0x22c], R7 ;  /* 0x00022c0701007387 */ /* 0x0001e40000100800 */
[----:B------:R-:W-:Y:S01]  /*c4c0*/  @!P5 IMAD.IADD R14, R14, 0x1, -R22 ;  /* 0x000000010e0ed824 */ /* 0x000fe200078e0a16 */
[----:B------:R-:W-:Y:S01]  /*c4d0*/  ISETP.GT.U32.AND P5, PT, R22, R6, PT ;  /* 0x000000061600720c */ /* 0x000fe20003fa4070 */
[----:B------:R-:W-:-:S02]  /*c4e0*/  IMAD.MOV R4, RZ, RZ, -R4 ;  /* 0x000000ffff047224 */ /* 0x000fc400078e0a04 */
[----:B------:R-:W-:Y:S01]  /*c4f0*/  IMAD.HI.U32 R15, R3, R16, RZ ;  /* 0x00000010030f7227 */ /* 0x000fe200078e00ff */
[----:B------:R-:W-:-:S03]  /*c500*/  ISETP.GT.U32.AND P1, PT, R22, R14, PT ;  /* 0x0000000e1600720c */ /* 0x000fc60003f24070 */
[----:B------:R-:W-:-:S04]  /*c510*/  IMAD.HI.U32 R17, R3, R5, RZ ;  /* 0x0000000503117227 */ /* 0x000fc800078e00ff */
[----:B------:R-:W-:Y:S01]  /*c520*/  @!P3 IMAD.MOV R12, RZ, RZ, -R12 ;  /* 0x000000ffff0cb224 */ /* 0x000fe200078e0a0c */
[----:B------:R-:W-:Y:S01]  /*c530*/  ISETP.GE.AND P3, PT, R13, RZ, PT ;  /* 0x000000ff0d00720c */ /* 0x000fe20003f66270 */
[----:B------:R-:W-:Y:S01]  /*c540*/  IMAD R8, R22, R4, R8 ;  /* 0x0000000416087224 */ /* 0x000fe200078e0208 */
[----:B------:R-:W-:Y:S01]  /*c550*/  IADD3 R4, R2, 0x44, RZ ;  /* 0x0000004402047810 */ /* 0x000fe20007ffe0ff */
[----:B------:R-:W-:Y:S01]  /*c560*/  IMAD.MOV R15, RZ, RZ, -R15 ;  /* 0x000000ffff0f7224 */ /* 0x000fe200078e0a0f */
[----:B------:R1:W-:Y:S01]  /*c570*/  STL [R1+0x1d3c], R12 ;  /* 0x001d3c0c01007387 */ /* 0x0003e20000100800 */
[----:B------:R-:W-:Y:S02]  /*c580*/  IMAD.MOV R13, RZ, RZ, -R17 ;  /* 0x000000ffff0d7224 */ /* 0x000fe400078e0a11 */
[----:B------:R-:W-:Y:S01]  /*c590*/  @!P6 IMAD.IADD R11, R11, 0x1, -R22 ;  /* 0x000000010b0be824 */ /* 0x000fe200078e0a16 */
[C---:B------:R-:W-:Y:S01]  /*c5a0*/  ISETP.GT.U32.AND P6, PT, R22.reuse, R8, PT ;  /* 0x000000081600720c */ /* 0x040fe20003fc4070 */
[----:B------:R-:W-:-:S02]  /*c5b0*/  IMAD R16, R22, R15, R16 ;  /* 0x0000000f16107224 */ /* 0x000fc400078e0210 */
[--C-:B------:R-:W-:Y:S02]  /*c5c0*/  @!P5 IMAD.IADD R6, R6, 0x1, -R22.reuse ;  /* 0x000000010606d824 */ /* 0x100fe400078e0a16 */
[C---:B------:R-:W-:Y:S01]  /*c5d0*/  IMAD R5, R22.reuse, R13, R5 ;  /* 0x0000000d16057224 */ /* 0x040fe200078e0205 */
[----:B------:R-:W-:Y:S01]  /*c5e0*/  IABS R13, R4 ;  /* 0x00000004000d7213 */ /* 0x000fe20000000000 */
[----:B0-----:R-:W-:Y:S01]  /*c5f0*/  IMAD.MOV.U32 R7, RZ, RZ, R11 ;  /* 0x000000ffff077224 */ /* 0x001fe200078e000b */
[----:B------:R-:W-:Y:S01]  /*c600*/  ISETP.GT.U32.AND P5, PT, R22, R6, PT ;  /* 0x000000061600720c */ /* 0x000fe20003fa4070 */
[----:B------:R-:W-:Y:S01]  /*c610*/  @!P1 IMAD.IADD R14, R14, 0x1, -R22 ;  /* 0x000000010e0e9824 */ /* 0x000fe200078e0a16 */
[C---:B------:R-:W-:Y:S01]  /*c620*/  ISETP.GT.U32.AND P1, PT, R22.reuse, R16, PT ;  /* 0x000000101600720c */ /* 0x040fe20003f24070 */
[----:B------:R-:W-:Y:S01]  /*c630*/  @!P2 IMAD.MOV R7, RZ, RZ, -R7 ;  /* 0x000000ffff07a224 */ /* 0x000fe200078e0a07 */
[----:B------:R-:W-:Y:S01]  /*c640*/  ISETP.GT.U32.AND P2, PT, R22, R5, PT ;  /* 0x000000051600720c */ /* 0x000fe20003f44070 */
[----:B------:R-:W-:Y:S01]  /*c650*/  @!P4 IMAD.MOV R14, RZ, RZ, -R14 ;  /* 0x000000ffff0ec224 */ /* 0x000fe200078e0a0e */
[----:B------:R-:W-:Y:S01]  /*c660*/  ISETP.GE.AND P4, PT, R0, RZ, PT ;  /* 0x000000ff0000720c */ /* 0x000fe20003f86270 */
[----:B------:R-:W-:Y:S01]  /*c670*/  @!P6 IMAD.IADD R8, R8, 0x1, -R22 ;  /* 0x000000010808e824 */ /* 0x000fe200078e0a16 */
[C---:B------:R-:W-:Y:S01]  /*c680*/  IADD3 R11, R2.reuse, 0x42, RZ ;  /* 0x00000042020b7810 */ /* 0x040fe20007ffe0ff */
[----:B------:R-:W-:Y:S01]  /*c690*/  IMAD.HI.U32 R0, R3, R13, RZ ;  /* 0x0000000d03007227 */ /* 0x000fe200078e00ff */
[----:B------:R-:W-:Y:S01]  /*c6a0*/  STL [R1+0x1d40], R14 ;  /* 0x001d400e01007387 */ /* 0x000fe20000100800 */
[----:B-1----:R-:W-:-:S02]  /*c6b0*/  IADD3 R12, R2, 0x4, RZ ;  /* 0x00000004020c7810 */ /* 0x002fc40007ffe0ff */
[----:B------:R-:W-:Y:S01]  /*c6c0*/  ISETP.GT.U32.AND P6, PT, R22, R8, PT ;  /* 0x000000081600720c */ /* 0x000fe20003fc4070 */
[--C-:B------:R-:W-:Y:S01]  /*c6d0*/  @!P5 IMAD.IADD R6, R6, 0x1, -R22.reuse ;  /* 0x000000010606d824 */ /* 0x100fe200078e0a16 */
[----:B------:R-:W-:Y:S01]  /*c6e0*/  IABS R15, R11 ;  /* 0x0000000b000f7213 */ /* 0x000fe20000000000 */
[----:B------:R-:W-:Y:S01]  /*c6f0*/  @!P1 IMAD.IADD R16, R16, 0x1, -R22 ;  /* 0x0000000110109824 */ /* 0x000fe200078e0a16 */
[----:B------:R0:W-:Y:S01]  /*c700*/  STL [R1+0x1e0], R7 ;  /* 0x0001e00701007387 */ /* 0x0001e20000100800 */
[----:B------:R-:W-:Y:S01]  /*c710*/  IMAD.MOV R0, RZ, RZ, -R0 ;  /* 0x000000ffff007224 */ /* 0x000fe200078e0a00 */
[----:B------:R-:W-:Y:S01]  /*c720*/  ISETP.GE.AND P5, PT, R10, RZ, PT ;  /* 0x000000ff0a00720c */ /* 0x000fe20003fa6270 */
[----:B------:R-:W-:Y:S01]  /*c730*/  @!P2 IMAD.IADD R5, R5, 0x1, -R22 ;  /* 0x000000010505a824 */ /* 0x000fe200078e0a16 */
[C---:B------:R-:W-:Y:S01]  /*c740*/  ISETP.GT.U32.AND P1, PT, R22.reuse, R16, PT ;  /* 0x000000101600720c */ /* 0x040fe20003f24070 */
[----:B------:R-:W-:Y:S01]  /*c750*/  IMAD R13, R22, R0, R13 ;  /* 0x00000000160d7224 */ /* 0x000fe200078e020d */
[----:B------:R-:W-:Y:S01]  /*c760*/  IADD3 R10, R2, 0x40, RZ ;  /* 0x00000040020a7810 */ /* 0x000fe20007ffe0ff */
[----:B------:R-:W-:Y:S01]  /*c770*/  IMAD.HI.U32 R17, R3, R15, RZ ;  /* 0x0000000f03117227 */ /* 0x000fe200078e00ff */
[----:B------:R-:W-:-:S02]  /*c780*/  ISETP.GT.U32.AND P2, PT, R22, R5, PT ;  /* 0x000000051600720c */ /* 0x000fc40003f44070 */
[----:B------:R-:W-:Y:S01]  /*c790*/  IABS R0, R10 ;  /* 0x0000000a00007213 */ /* 0x000fe20000000000 */
[----:B0-----:R-:W-:Y:S01]  /*c7a0*/  IMAD.MOV.U32 R7, RZ, RZ, R6 ;  /* 0x000000ffff077224 */ /* 0x001fe200078e0006 */
[----:B------:R-:W-:Y:S01]  /*c7b0*/  IADD3 R14, R2, 0x6, RZ ;  /* 0x00000006020e7810 */ /* 0x000fe20007ffe0ff */
[----:B------:R-:W-:Y:S02]  /*c7c0*/  IMAD.MOV R17, RZ, RZ, -R17 ;  /* 0x000000ffff117224 */ /* 0x000fe400078e0a11 */
[----:B------:R-:W-:Y:S01]  /*c7d0*/  @!P0 IMAD.MOV R7, RZ, RZ, -R7 ;  /* 0x000000ffff078224 */ /* 0x000fe200078e0a07 */
[----:B------:R-:W-:Y:S01]  /*c7e0*/  ISETP.GT.U32.AND P0, PT, R22, R13, PT ;  /* 0x0000000d1600720c */ /* 0x000fe20003f04070 */
[----:B------:R-:W-:Y:S01]  /*c7f0*/  @!P6 IMAD.IADD R8, R8, 0x1, -R22 ;  /* 0x000000010808e824 */ /* 0x000fe200078e0a16 */
[----:B------:R-:W-:Y:S01]  /*c800*/  ISETP.GE.AND P6, PT, R11, RZ, PT ;  /* 0x000000ff0b00720c */ /* 0x000fe20003fc6270 */
[----:B------:R-:W-:Y:S01]  /*c810*/  IMAD R11, R22, R17, R15 ;  /* 0x00000011160b7224 */ /* 0x000fe200078e020f */
[----:B------:R0:W-:Y:S01]  /*c820*/  STL [R1+0x1f0], R7 ;  /* 0x0001f00701007387 */ /* 0x0001e20000100800 */
[----:B------:R-:W-:Y:S01]  /*c830*/  IMAD.HI.U32 R6, R3, R0, RZ ;  /* 0x0000000003067227 */ /* 0x000fe200078e00ff */
[----:B------:R-:W-:-:S03]  /*c840*/  IABS R29, R14 ;  /* 0x0000000e001d7213 */ /* 0x000fc60000000000 */
[--C-:B------:R-:W-:Y:S01]  /*c850*/  @!P1 IMAD.IADD R16, R16, 0x1, -R22.reuse ;  /* 0x0000000110109824 */ /* 0x100fe200078e0a16 */
[----:B------:R-:W-:Y:S01]  /*c860*/  ISETP.GE.AND P1, PT, R4, RZ, PT ;  /* 0x000000ff0400720c */ /* 0x000fe20003f26270 */
[----:B------:R-:W-:Y:S01]  /*c870*/  @!P2 IMAD.IADD R5, R5, 0x1, -R22 ;  /* 0x000000010505a824 */ /* 0x000fe200078e0a16 */
[----:B------:R-:W-:Y:S01]  /*c880*/  ISETP.GT.U32.AND P2, PT, R22, R11, PT ;  /* 0x0000000b1600720c */ /* 0x000fe20003f44070 */
[----:B------:R-:W-:Y:S01]  /*c890*/  IMAD.MOV R6, RZ, RZ, -R6 ;  /* 0x000000ffff067224 */ /* 0x000fe200078e0a06 */
[----:B------:R-:W-:Y:S01]  /*c8a0*/  IADD3 R4, R2, 0x3e, RZ ;  /* 0x0000003e02047810 */ /* 0x000fe20007ffe0ff */
[----:B0-----:R-:W-:Y:S02]  /*c8b0*/  IMAD.MOV.U32 R7, RZ, RZ, R16 ;  /* 0x000000ffff077224 */ /* 0x001fe400078e0010 */
[----:B------:R-:W-:Y:S01]  /*c8c0*/  @!P0 IMAD.IADD R13, R13, 0x1, -R22 ;  /* 0x000000010d0d8824 */ /* 0x000fe200078e0a16 */
[----:B------:R-:W-:Y:S01]  /*c8d0*/  IABS R15, R4 ;  /* 0x00000004000f7213 */ /* 0x000fe20000000000 */
[----:B------:R-:W-:Y:S01]  /*c8e0*/  IMAD R0, R22, R6, R0 ;  /* 0x0000000616007224 */ /* 0x000fe200078e0200 */
[----:B------:R-:W-:Y:S01]  /*c8f0*/  ISETP.GE.AND P0, PT, R10, RZ, PT ;  /* 0x000000ff0a00720c */ /* 0x000fe20003f06270 */
[----:B------:R-:W-:Y:S01]  /*c900*/  @!P3 IMAD.MOV R7, RZ, RZ, -R7 ;  /* 0x000000ffff07b224 */ /* 0x000fe200078e0a07 */
[C---:B------:R-:W-:Y:S01]  /*c910*/  ISETP.GT.U32.AND P3, PT, R22.reuse, R13, PT ;  /* 0x0000000d1600720c */ /* 0x040fe20003f64070 */
[----:B------:R-:W-:Y:S01]  /*c920*/  @!P5 IMAD.MOV R5, RZ, RZ, -R5 ;  /* 0x000000ffff05d224 */ /* 0x000fe200078e0a05 */
[----:B------:R-:W-:Y:S01]  /*c930*/  ISETP.GT.U32.AND P5, PT, R22, R0, PT ;  /* 0x000000001600720c */ /* 0x000fe20003fa4070 */
[----:B------:R-:W-:Y:S01]  /*c940*/  @!P2 IMAD.IADD R11, R11, 0x1, -R22 ;  /* 0x000000010b0ba824 */ /* 0x000fe200078e0a16 */
[----:B------:R0:W-:Y:S01]  /*c950*/  STL [R1+0x150], R7 ;  /* 0x0001500701007387 */ /* 0x0001e20000100800 */
[----:B------:R-:W-:Y:S01]  /*c960*/  IMAD.MOV.U32 R10, RZ, RZ, R15 ;  /* 0x000000ffff0a7224 */ /* 0x000fe200078e000f */
[----:B------:R-:W-:Y:S01]  /*c970*/  IADD3 R15, R2, 0x3a, RZ ;  /* 0x0000003a020f7810 */ /* 0x000fe20007ffe0ff */
[----:B------:R-:W-:Y:S01]  /*c980*/  IMAD.HI.U32 R28, R3, R29, RZ ;  /* 0x0000001d031c7227 */ /* 0x000fe200078e00ff */
[----:B------:R-:W-:-:S02]  /*c990*/  ISETP.GT.U32.AND P2, PT, R22, R11, PT ;  /* 0x0000000b1600720c */ /* 0x000fc40003f44070 */
[----:B------:R-:W-:-:S03]  /*c9a0*/  IADD3 R6, R2, 0x3c, RZ ;  /* 0x0000003c02067810 */ /* 0x000fc60007ffe0ff */
[----:B------:R-:W-:Y:S01]  /*c9b0*/  @!P3 IMAD.IADD R13, R13, 0x1, -R22 ;  /* 0x000000010d0db824 */ /* 0x000fe200078e0a16 */
[----:B------:R-:W-:Y:S01]  /*c9c0*/  ISETP.GE.AND P3, PT, R6, RZ, PT ;  /* 0x000000ff0600720c */ /* 0x000fe20003f66270 */
[----:B0-----:R-:W-:Y:S01]  /*c9d0*/  IMAD.MOV.U32 R7, RZ, RZ, R8 ;  /* 0x000000ffff077224 */ /* 0x001fe200078e0008 */
[----:B------:R-:W-:Y:S01]  /*c9e0*/  IABS R8, R15 ;  /* 0x0000000f00087213 */ /* 0x000fe20000000000 */
[----:B------:R-:W-:Y:S01]  /*c9f0*/  @!P5 IMAD.IADD R0, R0, 0x1, -R22 ;  /* 0x000000010000d824 */ /* 0x000fe200078e0a16 */
[----:B------:R-:W-:Y:S01]  /*ca00*/  IABS R6, R6 ;  /* 0x0000000600067213 */ /* 0x000fe20000000000 */
[----:B------:R-:W-:Y:S01]  /*ca10*/  @!P4 IMAD.MOV R7, RZ, RZ, -R7 ;  /* 0x000000ffff07c224 */ /* 0x000fe200078e0a07 */
[----:B------:R-:W-:Y:S01]  /*ca20*/  ISETP.GE.AND P4, PT, R4, RZ, PT ;  /* 0x000000ff0400720c */ /* 0x000fe20003f86270 */
[----:B------:R-:W-:Y:S01]  /*ca30*/  IMAD.HI.U32 R4, R3, R10, RZ ;  /* 0x0000000a03047227 */ /* 0x000fe200078e00ff */
[----:B------:R-:W-:Y:S02]  /*ca40*/  ISETP.GT.U32.AND P5, PT, R22, R0, PT ;  /* 0x000000001600720c */ /* 0x000fe40003fa4070 */
[----:B------:R0:W-:Y:S01]  /*ca50*/  STL [R1+0x160], R7 ;  /* 0x0001600701007387 */ /* 0x0001e20000100800 */
[----:B------:R-:W-:-:S02]  /*ca60*/  IMAD.MOV R4, RZ, RZ, -R4 ;  /* 0x000000ffff047224 */ /* 0x000fc400078e0a04 */
[----:B------:R-:W-:Y:S01]  /*ca70*/  @!P2 IMAD.IADD R11, R11, 0x1, -R22 ;  /* 0x000000010b0ba824 */ /* 0x000fe200078e0a16 */
[----:B------:R1:W-:Y:S01]  /*ca80*/  STL [R1+0x1b0], R5 ;  /* 0x0001b00501007387 */ /* 0x0003e20000100800 */
[----:B------:R-:W-:Y:S02]  /*ca90*/  IMAD R10, R22, R4, R10 ;  /* 0x00000004160a7224 */ /* 0x000fe400078e020a */
[----:B0-----:R-:W-:-:S03]  /*caa0*/  IMAD.MOV.U32 R7, RZ, RZ, R13 ;  /* 0x000000ffff077224 */ /* 0x001fc600078e000d */
[----:B------:R-:W-:Y:S01]  /*cab0*/  ISETP.GT.U32.AND P2, PT, R22, R10, PT ;  /* 0x0000000a1600720c */ /* 0x000fe20003f44070 */
[----:B------:R-:W-:Y:S02]  /*cac0*/  @!P5 IMAD.IADD R0, R0, 0x1, -R22 ;  /* 0x000000010000d824 */ /* 0x000fe400078e0a16 */
[----:B------:R-:W-:Y:S01]  /*cad0*/  @!P1 IMAD.MOV R7, RZ, RZ, -R7 ;  /* 0x000000ffff079224 */ /* 0x000fe200078e0a07 */
[C---:B-1----:R-:W-:Y:S01]  /*cae0*/  IADD3 R5, R2.reuse, 0x38, RZ ;  /* 0x0000003802057810 */ /* 0x042fe20007ffe0ff */
[----:B------:R-:W-:Y:S01]  /*caf0*/  IMAD.HI.U32 R13, R3, R6, RZ ;  /* 0x00000006030d7227 */ /* 0x000fe200078e00ff */
[----:B------:R-:W-:Y:S02]  /*cb00*/  ISETP.GE.AND P1, PT, R15, RZ, PT ;  /* 0x000000ff0f00720c */ /* 0x000fe40003f26270 */
[----:B------:R0:W-:Y:S01]  /*cb10*/  STL [R1+0x1a8], R7 ;  /* 0x0001a80701007387 */ /* 0x0001e20000100800 */
[----:B------:R-:W-:Y:S01]  /*cb20*/  IABS R4, R5 ;  /* 0x0000000500047213 */ /* 0x000fe20000000000 */
[----:B------:R-:W-:Y:S01]  /*cb30*/  IMAD.MOV R13, RZ, RZ, -R13 ;  /* 0x000000ffff0d7224 */ /* 0x000fe200078e0a0d */
[----:B------:R-:W-:-:S02]  /*cb40*/  IADD3 R15, R2, 0x36, RZ ;  /* 0x00000036020f7810 */ /* 0x000fc40007ffe0ff */
[----:B------:R-:W-:Y:S02]  /*cb50*/  @!P2 IMAD.IADD R10, R10, 0x1, -R22 ;  /* 0x000000010a0aa824 */ /* 0x000fe400078e0a16 */
[C---:B------:R-:W-:Y:S01]  /*cb60*/  IMAD R6, R22.reuse, R13, R6 ;  /* 0x0000000d16067224 */ /* 0x040fe200078e0206 */
[----:B------:R-:W-:Y:S01]  /*cb70*/  IABS R17, R15 ;  /* 0x0000000f00117213 */ /* 0x000fe20000000000 */
[----:B0-----:R-:W-:Y:S01]  /*cb80*/  IMAD.MOV.U32 R7, RZ, RZ, R11 ;  /* 0x000000ffff077224 */ /* 0x001fe200078e000b */
[C---:B------:R-:W-:Y:S01]  /*cb90*/  ISETP.GT.U32.AND P2, PT, R22.reuse, R10, PT ;  /* 0x0000000a1600720c */ /* 0x040fe20003f44070 */
[----:B------:R-:W-:Y:S01]  /*cba0*/  IMAD.HI.U32 R11, R3, R8, RZ ;  /* 0x00000008030b7227 */ /* 0x000fe200078e00ff */
[----:B------:R-:W-:-:S03]  /*cbb0*/  ISETP.GT.U32.AND P5, PT, R22, R6, PT ;  /* 0x000000061600720c */ /* 0x000fc60003fa4070 */
[----:B------:R-:W-:Y:S01]  /*cbc0*/  @!P6 IMAD.MOV R7, RZ, RZ, -R7 ;  /* 0x000000ffff07e224 */ /* 0x000fe200078e0a07 */
[----:B------:R-:W-:Y:S01]  /*cbd0*/  ISETP.GE.AND P6, PT, R5, RZ, PT ;  /* 0x000000ff0500720c */ /* 0x000fe20003fc6270 */
[----:B------:R-:W-:Y:S02]  /*cbe0*/  IMAD.MOV R5, RZ, RZ, -R11 ;  /* 0x000000ffff057224 */ /* 0x000fe400078e0a0b */
[----:B------:R-:W-:Y:S01]  /*cbf0*/  IMAD.HI.U32 R11, R3, R4, RZ ;  /* 0x00000004030b7227 */ /* 0x000fe200078e00ff */
[----:B------:R0:W-:Y:S03]  /*cc00*/  STL [R1+0x174], R7 ;  /* 0x0001740701007387 */ /* 0x0001e60000100800 */
[----:B------:R-:W-:Y:S01]  /*cc10*/  IMAD R5, R22, R5, R8 ;  /* 0x0000000516057224 */ /* 0x000fe200078e0208 */
[----:B------:R-:W-:Y:S01]  /*cc20*/  IADD3 R8, R2, 0x34, RZ ;  /* 0x0000003402087810 */ /* 0x000fe20007ffe0ff */
[----:B------:R-:W-:-:S02]  /*cc30*/  IMAD.MOV R11, RZ, RZ, -R11 ;  /* 0x000000ffff0b7224 */ /* 0x000fc400078e0a0b */
[----:B------:R-:W-:Y:S01]  /*cc40*/  @!P2 IMAD.IADD R10, R10, 0x1, -R22 ;  /* 0x000000010a0aa824 */ /* 0x000fe200078e0a16 */
[----:B------:R-:W-:Y:S01]  /*cc50*/  IABS R13, R8 ;  /* 0x00000008000d7213 */ /* 0x000fe20000000000 */
[----:B------:R-:W-:Y:S02]  /*cc60*/  IMAD R4, R22, R11, R4 ;  /* 0x0000000b16047224 */ /* 0x000fe400078e0204 */
[----:B0-----:R-:W-:Y:S01]  /*cc70*/  IMAD.MOV.U32 R7, RZ, RZ, R0 ;  /* 0x000000ffff077224 */ /* 0x001fe200078e0000 */
[----:B------:R-:W-:Y:S01]  /*cc80*/  IADD3 R0, R2, 0x32, RZ ;  /* 0x0000003202007810 */ /* 0x000fe20007ffe0ff */
[----:B------:R-:W-:Y:S01]  /*cc90*/  IMAD.HI.U32 R11, R3, R13, RZ ;  /* 0x0000000d030b7227 */ /* 0x000fe200078e00ff */
[C---:B------:R-:W-:Y:S02]  /*cca0*/  ISETP.GT.U32.AND P2, PT, R22.reuse, R4, PT ;  /* 0x000000041600720c */ /* 0x040fe40003f44070 */
[----:B------:R-:W-:Y:S01]  /*ccb0*/  IABS R16, R0 ;  /* 0x0000000000107213 */ /* 0x000fe20000000000 */
[----:B------:R-:W-:Y:S01]  /*ccc0*/  @!P0 IMAD.MOV R7, RZ, RZ, -R7 ;  /* 0x000000ffff078224 */ /* 0x000fe200078e0a07 */
[----:B------:R-:W-:Y:S01]  /*ccd0*/  ISETP.GT.U32.AND P0, PT, R22, R5, PT ;  /* 0x000000051600720c */ /* 0x000fe20003f04070 */
[----:B------:R-:W-:-:S02]  /*cce0*/  IMAD.MOV R11, RZ, RZ, -R11 ;  /* 0x000000ffff0b7224 */ /* 0x000fc400078e0a0b */
[--C-:B------:R-:W-:Y:S01]  /*ccf0*/  @!P5 IMAD.IADD R6, R6, 0x1, -R22.reuse ;  /* 0x000000010606d824 */ /* 0x100fe200078e0a16 */
[----:B------:R0:W-:Y:S01]  /*cd00*/  STL [R1+0x178], R7 ;  /* 0x0001780701007387 */ /* 0x0001e20000100800 */
[----:B------:R-:W-:Y:S01]  /*cd10*/  IMAD R13, R22, R11, R13 ;  /* 0x0000000b160d7224 */ /* 0x000fe200078e020d */
[----:B------:R-:W-:Y:S02]  /*cd20*/  IADD3 R11, R2, 0x2e, RZ ;  /* 0x0000002e020b7810 */ /* 0x000fe40007ffe0ff */
[----:B------:R-:W-:Y:S01]  /*cd30*/  ISETP.GT.U32.AND P5, PT, R22, R6, PT ;  /* 0x000000061600720c */ /* 0x000fe20003fa4070 */
[----:B------:R-:W-:-:S04]  /*cd40*/  @!P2 IMAD.IADD R4, R4, 0x1, -R22 ;  /* 0x000000010404a824 */ /* 0x000fc800078e0a16 */
[----:B------:R-:W-:Y:S01]  /*cd50*/  @!P0 IMAD.IADD R5, R5, 0x1, -R22 ;  /* 0x0000000105058824 */ /* 0x000fe200078e0a16 */
[C---:B------:R-:W-:Y:S01]  /*cd60*/  ISETP.GT.U32.AND P2, PT, R22.reuse, R4, PT ;  /* 0x000000041600720c */ /* 0x040fe20003f44070 */
[----:B0-----:R-:W-:Y:S02]  /*cd70*/  IMAD.MOV.U32 R7, RZ, RZ, R10 ;  /* 0x000000ffff077224 */ /* 0x001fe400078e000a */
[----:B------:R-:W-:Y:S01]  /*cd80*/  IMAD.HI.U32 R10, R3, R17, RZ ;  /* 0x00000011030a7227 */ /* 0x000fe200078e00ff */
[----:B------:R-:W-:-:S03]  /*cd90*/  ISETP.GT.U32.AND P0, PT, R22, R5, PT ;  /* 0x000000051600720c */ /* 0x000fc60003f04070 */
[----:B------:R-:W-:Y:S01]  /*cda0*/  @!P4 IMAD.MOV R7, RZ, RZ, -R7 ;  /* 0x000000ffff07c224 */ /* 0x000fe200078e0a07 */
[----:B------:R-:W-:Y:S01]  /*cdb0*/  ISETP.GE.AND P4, PT, R15, RZ, PT ;  /* 0x000000ff0f00720c */ /* 0x000fe20003f86270 */
[----:B------:R-:W-:Y:S01]  /*cdc0*/  IMAD.MOV.U32 R15, RZ, RZ, R16 ;  /* 0x000000ffff0f7224 */ /* 0x000fe200078e0010 */
[----:B------:R-:W-:Y:S01]  /*cdd0*/  IADD3 R16, R2, 0x30, RZ ;  /* 0x0000003002107810 */ /* 0x000fe20007ffe0ff */
[----:B------:R-:W-:Y:S01]  /*cde0*/  IMAD.MOV R10, RZ, RZ, -R10 ;  /* 0x000000ffff0a7224 */ /* 0x000fe200078e0a0a */
[----:B------:R0:W-:Y:S01]  /*cdf0*/  STL [R1+0x170], R7 ;  /* 0x0001700701007387 */ /* 0x0001e20000100800 */
[--C-:B------:R-:W-:Y:S01]  /*ce00*/  @!P2 IMAD.IADD R4, R4, 0x1, -R22.reuse ;  /* 0x000000010404a824 */ /* 0x100fe200078e0a16 */
[----:B------:R-:W-:Y:S01]  /*ce10*/  ISETP.GE.AND P2, PT, R16, RZ, PT ;  /* 0x000000ff1000720c */ /* 0x000fe20003f46270 */
[--C-:B------:R-:W-:Y:S01]  /*ce20*/  @!P5 IMAD.IADD R6, R6, 0x1, -R22.reuse ;  /* 0x000000010606d824 */ /* 0x100fe200078e0a16 */
[----:B------:R-:W-:Y:S01]  /*ce30*/  IABS R16, R16 ;  /* 0x0000001000107213 */ /* 0x000fe20000000000 */
[----:B------:R-:W-:Y:S01]  /*ce40*/  @!P0 IMAD.IADD R5, R5, 0x1, -R22 ;  /* 0x0000000105058824 */ /* 0x000fe200078e0a16 */
[----:B------:R-:W-:Y:S01]  /*ce50*/  ISETP.GE.AND P5, PT, R8, RZ, PT ;  /* 0x000000ff0800720c */ /* 0x000fe20003fa6270 */
[----:B------:R-:W-:-:S02]  /*ce60*/  IMAD R17, R22, R10, R17 ;  /* 0x0000000a16117224 */ /* 0x000fc400078e0211 */
[----:B------:R-:W-:-:S03]  /*ce70*/  IMAD.HI.U32 R18, R3, R16, RZ ;  /* 0x0000001003127227 */ /* 0x000fc600078e00ff */
[C---:B------:R-:W-:Y:S01]  /*ce80*/  ISETP.GT.U32.AND P0, PT, R22.reuse, R17, PT ;  /* 0x000000111600720c */ /* 0x040fe20003f04070 */
[----:B0-----:R-:W-:Y:S02]  /*ce90*/  IMAD.MOV.U32 R7, RZ, RZ, R5 ;  /* 0x000000ffff077224 */ /* 0x001fe400078e0005 */
[----:B------:R-:W-:Y:S02]  /*cea0*/  IMAD.MOV R18, RZ, RZ, -R18 ;  /* 0x000000ffff127224 */ /* 0x000fe400078e0a12 */
[----:B------:R-:W-:Y:S01]  /*ceb0*/  @!P1 IMAD.MOV R7, RZ, RZ, -R7 ;  /* 0x000000ffff079224 */ /* 0x000fe200078e0a07 */
[----:B------:R-:W-:Y:S01]  /*cec0*/  ISETP.GT.U32.AND P1, PT, R22, R13, PT ;  /* 0x0000000d1600720c */ /* 0x000fe20003f24070 */
[----:B------:R-:W-:Y:S01]  /*ced0*/  IMAD.MOV.U32 R9, RZ, RZ, R6 ;  /* 0x000000ffff097224 */ /* 0x000fe200078e0006 */
[----:B------:R-:W-:Y:S01]  /*cee0*/  IABS R6, R11 ;  /* 0x0000000b00067213 */ /* 0x000fe20000000000 */
[----:B------:R-:W-:-:S04]  /*cef0*/  IMAD.HI.U32 R8, R3, R15, RZ ;  /* 0x0000000f03087227 */ /* 0x000fc800078e00ff */
[----:B------:R-:W-:Y:S01]  /*cf00*/  IMAD R16, R22, R18, R16 ;  /* 0x0000001216107224 */ /* 0x000fe200078e0210 */
[----:B------:R-:W-:Y:S01]  /*cf10*/  IABS R18, R27 ;  /* 0x0000001b00127213 */ /* 0x000fe20000000000 */
[----:B------:R-:W-:Y:S01]  /*cf20*/  @!P3 IMAD.MOV R9, RZ, RZ, -R9 ;  /* 0x000000ffff09b224 */ /* 0x000fe200078e0a09 */
[----:B------:R-:W-:Y:S01]  /*cf30*/  ISETP.GE.AND P3, PT, R0, RZ, PT ;  /* 0x000000ff0000720c */ /* 0x000fe20003f66270 */
[----:B------:R-:W-:Y:S01]  /*cf40*/  IMAD.MOV R8, RZ, RZ, -R8 ;  /* 0x000000ffff087224 */ /* 0x000fe200078e0a08 */
[----:B------:R-:W-:Y:S01]  /*cf50*/  IADD3 R0, R2, 0x2c, RZ ;  /* 0x0000002c02007810 */ /* 0x000fe20007ffe0ff */
[--C-:B------:R-:W-:Y:S01]  /*cf60*/  @!P1 IMAD.IADD R13, R13, 0x1, -R22.reuse ;  /* 0x000000010d0d9824 */ /* 0x100fe200078e0a16 */
[----:B------:R-:W-:Y:S01]  /*cf70*/  STL [R1+0x128], R9 ;  /* 0x0001280901007387 */ /* 0x000fe20000100800 */
[----:B------:R-:W-:Y:S01]  /*cf80*/  IMAD R15, R22, R8, R15 ;  /* 0x00000008160f7224 */ /* 0x000fe200078e020f */
[----:B------:R-:W-:Y:S01]  /*cf90*/  IADD3 R8, R2, 0x2a, RZ ;  /* 0x0000002a02087810 */ /* 0x000fe20007ffe0ff */
[----:B------:R-:W-:Y:S01]  /*cfa0*/  @!P0 IMAD.IADD R17, R17, 0x1, -R22 ;  /* 0x0000000111118824 */ /* 0x000fe200078e0a16 */
[----:B------:R-:W-:Y:S01]  /*cfb0*/  ISETP.GT.U32.AND P1, PT, R22, R13, PT ;  /* 0x0000000d1600720c */ /* 0x000fe20003f24070 */
[----:B------:R0:W-:Y:S01]  /*cfc0*/  STL [R1+0x130], R7 ;  /* 0x0001300701007387 */ /* 0x0001e20000100800 */
[----:B------:R-:W-:Y:S01]  /*cfd0*/  IMAD.HI.U32 R10, R3, R6, RZ ;  /* 0x00000006030a7227 */ /* 0x000fe200078e00ff */
[----:B------:R-:W-:-:S02]  /*cfe0*/  IABS R5, R0 ;  /* 0x0000000000057213 */ /* 0x000fc40000000000 */
[----:B------:R-:W-:Y:S01]  /*cff0*/  ISETP.GT.U32.AND P0, PT, R22, R17, PT ;  /* 0x000000111600720c */ /* 0x000fe20003f04070 */
[----:B------:R-:W-:-:S04]  /*d000*/  IMAD.MOV R10, RZ, RZ, -R10 ;  /* 0x000000ffff0a7224 */ /* 0x000fc800078e0a0a */
[C---:B------:R-:W-:Y:S02]  /*d010*/  IMAD R6, R22.reuse, R10, R6 ;  /* 0x0000000a16067224 */ /* 0x040fe400078e0206 */
[----:B0-----:R-:W-:Y:S01]  /*d020*/  IMAD.MOV.U32 R7, RZ, RZ, R4 ;  /* 0x000000ffff077224 */ /* 0x001fe200078e0004 */
[----:B------:R-:W-:Y:S01]  /*d030*/  IABS R4, R8 ;  /* 0x0000000800047213 */ /* 0x000fe20000000000 */
[----:B------:R-:W-:Y:S01]  /*d040*/  @!P1 IMAD.IADD R13, R13, 0x1, -R22 ;  /* 0x000000010d0d9824 */ /* 0x000fe200078e0a16 */
[C---:B------:R-:W-:Y:S01]  /*d050*/  ISETP.GT.U32.AND P1, PT, R22.reuse, R16, PT ;  /* 0x000000101600720c */ /* 0x040fe20003f24070 */
[----:B------:R-:W-:Y:S01]  /*d060*/  @!P6 IMAD.MOV R7, RZ, RZ, -R7 ;  /* 0x000000ffff07e224 */ /* 0x000fe200078e0a07 */
[----:B------:R-:W-:Y:S01]  /*d070*/  ISETP.GT.U32.AND P6, PT, R22, R15, PT ;  /* 0x0000000f1600720c */ /* 0x000fe20003fc4070 */
[----:B------:R-:W-:-:S03]  /*d080*/  IMAD.HI.U32 R10, R3, R4, RZ ;  /* 0x00000004030a7227 */ /* 0x000fc600078e00ff */
[----:B------:R0:W-:Y:S01]  /*d090*/  STL [R1+0x12c], R7 ;  /* 0x00012c0701007387 */ /* 0x0001e20000100800 */
[----:B------:R-:W-:Y:S02]  /*d0a0*/  IMAD.MOV R10, RZ, RZ, -R10 ;  /* 0x000000ffff0a7224 */ /* 0x000fe400078e0a0a */
[----:B------:R-:W-:Y:S01]  /*d0b0*/  @!P0 IMAD.IADD R17, R17, 0x1, -R22 ;  /* 0x0000000111118824 */ /* 0x000fe200078e0a16 */
[----:B------:R-:W-:Y:S01]  /*d0c0*/  ISETP.GE.AND P0, PT, R11, RZ, PT ;  /* 0x000000ff0b00720c */ /* 0x000fe20003f06270 */
[----:B------:R-:W-:Y:S02]  /*d0d0*/  IMAD R4, R22, R10, R4 ;  /* 0x0000000a16047224 */ /* 0x000fe400078e0204 */
[--C-:B------:R-:W-:Y:S02]  /*d0e0*/  @!P1 IMAD.IADD R16, R16, 0x1, -R22.reuse ;  /* 0x0000000110109824 */ /* 0x100fe400078e0a16 */
[----:B------:R-:W-:Y:S02]  /*d0f0*/  @!P6 IMAD.IADD R15, R15, 0x1, -R22 ;  /* 0x000000010f0fe824 */ /* 0x000fe400078e0a16 */
[----:B------:R-:W-:Y:S01]  /*d100*/  IMAD.HI.U32 R11, R3, R5, RZ ;  /* 0x00000005030b7227 */ /* 0x000fe200078e00ff */
[----:B------:R-:W-:-:S02]  /*d110*/  ISETP.GT.U32.AND P1, PT, R22, R16, PT ;  /* 0x000000101600720c */ /* 0x000fc40003f24070 */
[----:B------:R-:W-:Y:S01]  /*d120*/  ISETP.GT.U32.AND P6, PT, R22, R15, PT ;  /* 0x0000000f1600720c */ /* 0x000fe20003fc4070 */
[----:B------:R-:W-:Y:S01]  /*d130*/  IMAD.MOV.U32 R9, RZ, RZ, R17 ;  /* 0x000000ffff097224 */ /* 0x000fe200078e0011 */
[C---:B------:R-:W-:Y:S01]  /*d140*/  IADD3 R17, R2.reuse, 0x22, RZ ;  /* 0x0000002202117810 */ /* 0x040fe20007ffe0ff */
[----:B------:R-:W-:Y:S02]  /*d150*/  IMAD.MOV R11, RZ, RZ, -R11 ;  /* 0x000000ffff0b7224 */ /* 0x000fe400078e0a0b */
[----:B0-----:R-:W-:Y:S01]  /*d160*/  IMAD.MOV.U32 R7, RZ, RZ, R13 ;  /* 0x000000ffff077224 */ /* 0x001fe200078e000d */
[----:B------:R-:W-:Y:S01]  /*d170*/  IADD3 R13, R2, 0x26, RZ ;  /* 0x00000026020d7810 */ /* 0x000fe20007ffe0ff */
[----:B------:R-:W-:Y:S01]  /*d180*/  @!P4 IMAD.MOV R9, RZ, RZ, -R9 ;  /* 0x000000ffff09c224 */ /* 0x000fe200078e0a09 */
[----:B------:R-:W-:Y:S01]  /*d190*/  ISETP.GT.U32.AND P4, PT, R22, R6, PT ;  /* 0x000000061600720c */ /* 0x000fe20003f84070 */
[----:B------:R-:W-:Y:S01]  /*d1a0*/  @!P5 IMAD.MOV R7, RZ, RZ, -R7 ;  /* 0x000000ffff07d224 */ /* 0x000fe200078e0a07 */
[----:B------:R-:W-:Y:S01]  /*d1b0*/  ISETP.GE.AND P5, PT, R0, RZ, PT ;  /* 0x000000ff0000720c */ /* 0x000fe20003fa6270 */
[--C-:B------:R-:W-:Y:S01]  /*d1c0*/  @!P1 IMAD.IADD R16, R16, 0x1, -R22.reuse ;  /* 0x0000000110109824 */ /* 0x100fe200078e0a16 */
[C---:B------:R-:W-:Y:S01]  /*d1d0*/  ISETP.GT.U32.AND P1, PT, R22.reuse, R4, PT ;  /* 0x000000041600720c */ /* 0x040fe20003f24070 */
[----:B------:R-:W-:Y:S01]  /*d1e0*/  IMAD R5, R22, R11, R5 ;  /* 0x0000000b16057224 */ /* 0x000fe200078e0205 */
[----:B------:R-:W-:Y:S01]  /*d1f0*/  STL [R1+0x68], R9 ;  /* 0x0000680901007387 */ /* 0x000fe20000100800 */
[----:B------:R-:W-:Y:S01]  /*d200*/  @!P6 IMAD.IADD R15, R15, 0x1, -R22 ;  /* 0x000000010f0fe824 */ /* 0x000fe200078e0a16 */
[----:B------:R-:W-:-:S02]  /*d210*/  IADD3 R0, R2, 0x28, RZ ;  /* 0x0000002802007810 */ /* 0x000fc40007ffe0ff */
[----:B------:R0:W-:Y:S01]  /*d220*/  STL [R1+0x70], R7 ;  /* 0x0000700701007387 */ /* 0x0001e20000100800 */
[----:B------:R-:W-:Y:S02]  /*d230*/  ISETP.GT.U32.AND P6, PT, R22, R5, PT ;  /* 0x000000051600720c */ /* 0x000fe40003fc4070 */
[----:B------:R-:W-:Y:S01]  /*d240*/  IABS R11, R0 ;  /* 0x00000000000b7213 */ /* 0x000fe20000000000 */
[--C-:B------:R-:W-:Y:S01]  /*d250*/  @!P4 IMAD.IADD R6, R6, 0x1, -R22.reuse ;  /* 0x000000010606c824 */ /* 0x100fe200078e0a16 */
[----:B------:R-:W-:Y:S02]  /*d260*/  IABS R10, R13 ;  /* 0x0000000d000a7213 */ /* 0x000fe40000000000 */
[----:B------:R-:W-:Y:S02]  /*d270*/  @!P1 IMAD.IADD R4, R4, 0x1, -R22 ;  /* 0x0000000104049824 */ /* 0x000fe400078e0a16 */
[----:B------:R-:W-:Y:S01]  /*d280*/  ISETP.GT.U32.AND P4, PT, R22, R6, PT ;  /* 0x000000061600720c */ /* 0x000fe20003f84070 */
[----:B0-----:R-:W-:-:S02]  /*d290*/  IMAD.MOV.U32 R7, RZ, RZ, R15 ;  /* 0x000000ffff077224 */ /* 0x001fc400078e000f */
[----:B------:R-:W-:Y:S01]  /*d2a0*/  ISETP.GT.U32.AND P1, PT, R22, R4, PT ;  /* 0x000000041600720c */ /* 0x000fe20003f24070 */
[----:B------:R-:W-:-:S04]  /*d2b0*/  IMAD.HI.U32 R15, R3, R11, RZ ;  /* 0x0000000b030f7227 */ /* 0x000fc800078e00ff */
[----:B------:R-:W-:Y:S01]  /*d2c0*/  @!P3 IMAD.MOV R7, RZ, RZ, -R7 ;  /* 0x000000ffff07b224 */ /* 0x000fe200078e0a07 */
[----:B------:R-:W-:Y:S01]  /*d2d0*/  ISETP.GE.AND P3, PT, R8, RZ, PT ;  /* 0x000000ff0800720c */ /* 0x000fe20003f66270 */
[--C-:B------:R-:W-:Y:S02]  /*d2e0*/  @!P6 IMAD.IADD R5, R5, 0x1, -R22.reuse ;  /* 0x000000010505e824 */ /* 0x100fe400078e0a16 */
[----:B------:R-:W-:Y:S01]  /*d2f0*/  IMAD.MOV R15, RZ, RZ, -R15 ;  /* 0x000000ffff0f7224 */ /* 0x000fe200078e0a0f */
[----:B------:R0:W-:Y:S01]  /*d300*/  STL [R1+0xd0], R7 ;  /* 0x0000d00701007387 */ /* 0x0001e20000100800 */
[--C-:B------:R-:W-:Y:S01]  /*d310*/  @!P4 IMAD.IADD R6, R6, 0x1, -R22.reuse ;  /* 0x000000010606c824 */ /* 0x100fe200078e0a16 */
[----:B------:R-:W-:Y:S01]  /*d320*/  ISETP.GT.U32.AND P6, PT, R22, R5, PT ;  /* 0x000000051600720c */ /* 0x000fe20003fc4070 */
[----:B------:R-:W-:Y:S01]  /*d330*/  @!P1 IMAD.IADD R4, R4, 0x1, -R22 ;  /* 0x0000000104049824 */ /* 0x000fe200078e0a16 */
[----:B------:R-:W-:Y:S01]  /*d340*/  ISETP.GE.AND P4, PT, R13, RZ, PT ;  /* 0x000000ff0d00720c */ /* 0x000fe20003f86270 */
[----:B------:R-:W-:Y:S01]  /*d350*/  IMAD.MOV.U32 R9, RZ, RZ, R6 ;  /* 0x000000ffff097224 */ /* 0x000fe200078e0006 */
[----:B------:R-:W-:Y:S01]  /*d360*/  IADD3 R13, R2, 0x24, RZ ;  /* 0x00000024020d7810 */ /* 0x000fe20007ffe0ff */
[----:B------:R-:W-:-:S04]  /*d370*/  IMAD.HI.U32 R8, R3, R10, RZ ;  /* 0x0000000a03087227 */ /* 0x000fc800078e00ff */
[----:B0-----:R-:W-:Y:S02]  /*d380*/  IMAD.MOV.U32 R7, RZ, RZ, R16 ;  /* 0x000000ffff077224 */ /* 0x001fe400078e0010 */
[----:B------:R-:W-:Y:S01]  /*d390*/  @!P0 IMAD.MOV R9, RZ, RZ, -R9 ;  /* 0x000000ffff098224 */ /* 0x000fe200078e0a09 */
[----:B------:R-:W-:Y:S01]  /*d3a0*/  ISETP.GE.AND P0, PT, R17, RZ, PT ;  /* 0x000000ff1100720c */ /* 0x000fe20003f06270 */
[----:B------:R-:W-:Y:S01]  /*d3b0*/  @!P2 IMAD.MOV R7, RZ, RZ, -R7 ;  /* 0x000000ffff07a224 */ /* 0x000fe200078e0a07 */
[----:B------:R-:W-:Y:S01]  /*d3c0*/  ISETP.GE.AND P2, PT, R0, RZ, PT ;  /* 0x000000ff0000720c */ /* 0x000fe20003f46270 */
[C---:B------:R-:W-:Y:S01]  /*d3d0*/  IMAD R0, R22.reuse, R15, R11 ;  /* 0x0000000f16007224 */ /* 0x040fe200078e020b */
[----:B------:R-:W-:Y:S01]  /*d3e0*/  IABS R15, R2 ;  /* 0x00000002000f7213 */ /* 0x000fe20000000000 */
[----:B------:R-:W-:Y:S01]  /*d3f0*/  @!P6 IMAD.IADD R5, R5, 0x1, -R22 ;  /* 0x000000010505e824 */ /* 0x000fe200078e0a16 */
[----:B------:R0:W-:Y:S01]  /*d400*/  STL [R1+0x74], R7 ;  /* 0x0000740701007387 */ /* 0x0001e20000100800 */
[----:B------:R-:W-:Y:S01]  /*d410*/  ISETP.GE.AND P6, PT, R13, RZ, PT ;  /* 0x000000ff0d00720c */ /* 0x000fe20003fc6270 */
[----:B------:R-:W-:Y:S01]  /*d420*/  IMAD.MOV R8, RZ, RZ, -R8 ;  /* 0x000000ffff087224 */ /* 0x000fe200078e0a08 */
[C---:B------:R-:W-:Y:S01]  /*d430*/  ISETP.GT.U32.AND P1, PT, R22.reuse, R0, PT ;  /* 0x000000001600720c */ /* 0x040fe20003f24070 */
[----:B------:R1:W-:Y:S01]  /*d440*/  STL [R1+0x78], R9 ;  /* 0x0000780901007387 */ /* 0x0003e20000100800 */
[----:B------:R-:W-:Y:S01]  /*d450*/  IABS R13, R13 ;  /* 0x0000000d000d7213 */ /* 0x000fe20000000000 */
[----:B------:R-:W-:Y:S01]  /*d460*/  IMAD R10, R22, R8, R10 ;  /* 0x00000008160a7224 */ /* 0x000fe200078e020a */
[----:B------:R-:W-:Y:S01]  /*d470*/  IABS R17, R17 ;  /* 0x0000001100117213 */ /* 0x000fe20000000000 */
[----:B------:R-:W-:-:S04]  /*d480*/  IMAD.HI.U32 R11, R3, R15, RZ ;  /* 0x0000000f030b7227 */ /* 0x000fc800078e00ff */
[----:B0-----:R-:W-:Y:S02]  /*d490*/  IMAD.MOV.U32 R7, RZ, RZ, R5 ;  /* 0x000000ffff077224 */ /* 0x001fe400078e0005 */
[----:B------:R-:W-:Y:S01]  /*d4a0*/  IMAD.HI.U32 R16, R3, R13, RZ ;  /* 0x0000000d03107227 */ /* 0x000fe200078e00ff */
[----:B-1----:R-:W-:-:S03]  /*d4b0*/  IADD3 R9, R2, 0x10, RZ ;  /* 0x0000001002097810 */ /* 0x002fc60007ffe0ff */
[----:B------:R-:W-:Y:S02]  /*d4c0*/  @!P1 IMAD.IADD R0, R0, 0x1, -R22 ;  /* 0x0000000100009824 */ /* 0x000fe400078e0a16 */
[----:B------:R-:W-:Y:S01]  /*d4d0*/  @!P5 IMAD.MOV R7, RZ, RZ, -R7 ;  /* 0x000000ffff07d224 */ /* 0x000fe200078e0a07 */
[----:B------:R-:W-:Y:S01]  /*d4e0*/  ISETP.GE.AND P5, PT, R19, RZ, PT ;  /* 0x000000ff1300720c */ /* 0x000fe20003fa6270 */
[----:B------:R-:W-:Y:S01]  /*d4f0*/  IMAD.MOV R16, RZ, RZ, -R16 ;  /* 0x000000ffff107224 */ /* 0x000fe200078e0a10 */
[C---:B------:R-:W-:Y:S01]  /*d500*/  ISETP.GT.U32.AND P1, PT, R22.reuse, R0, PT ;  /* 0x000000001600720c */ /* 0x040fe20003f24070 */
[----:B------:R-:W-:Y:S01]  /*d510*/  IMAD.MOV R11, RZ, RZ, -R11 ;  /* 0x000000ffff0b7224 */ /* 0x000fe200078e0a0b */
[----:B------:R0:W-:Y:S01]  /*d520*/  STL [R1+0x90], R7 ;  /* 0x0000900701007387 */ /* 0x0001e20000100800 */
[----:B------:R-:W-:Y:S01]  /*d530*/  IABS R19, R19 ;  /* 0x0000001300137213 */ /* 0x000fe20000000000 */
[C---:B------:R-:W-:Y:S02]  /*d540*/  IMAD R13, R22.reuse, R16, R13 ;  /* 0x00000010160d7224 */ /* 0x040fe400078e020d */
[----:B------:R-:W-:Y:S01]  /*d550*/  IMAD R15, R22, R11, R15 ;  /* 0x0000000b160f7224 */ /* 0x000fe200078e020f */
[----:B------:R-:W-:Y:S01]  /*d560*/  IADD3 R11, R2, 0x12, RZ ;  /* 0x00000012020b7810 */ /* 0x000fe20007ffe0ff */
[----:B------:R-:W-:-:S04]  /*d570*/  IMAD.HI.U32 R6, R3, R19, RZ ;  /* 0x0000001303067227 */ /* 0x000fc800078e00ff */
[----:B0-----:R-:W-:Y:S01]  /*d580*/  IMAD.MOV.U32 R7, RZ, RZ, R4 ;  /* 0x000000ffff077224 */ /* 0x001fe200078e0004 */
[----:B------:R-:W-:Y:S01]  /*d590*/  IABS R4, R26 ;  /* 0x0000001a00047213 */ /* 0x000fe20000000000 */
[----:B------:R-:W-:Y:S01]  /*d5a0*/  @!P1 IMAD.IADD R0, R0, 0x1, -R22 ;  /* 0x0000000100009824 */ /* 0x000fe200078e0a16 */
[C---:B------:R-:W-:Y:S01]  /*d5b0*/  ISETP.GT.U32.AND P1, PT, R22.reuse, R13, PT ;  /* 0x0000000d1600720c */ /* 0x040fe20003f24070 */
[----:B------:R-:W-:Y:S01]  /*d5c0*/  @!P3 IMAD.MOV R7, RZ, RZ, -R7 ;  /* 0x000000ffff07b224 */ /* 0x000fe200078e0a07 */
[C---:B------:R-:W-:Y:S01]  /*d5d0*/  ISETP.GT.U32.AND P3, PT, R22.reuse, R10, PT ;  /* 0x0000000a1600720c */ /* 0x040fe20003f64070 */
[----:B------:R-:W-:Y:S02]  /*d5e0*/  IMAD.MOV R6, RZ, RZ, -R6 ;  /* 0x000000ffff067224 */ /* 0x000fe400078e0a06 */
[----:B------:R-:W-:Y:S01]  /*d5f0*/  IMAD.HI.U32 R8, R3, R17, RZ ;  /* 0x0000001103087227 */ /* 0x000fe200078e00ff */
[----:B------:R0:W-:Y:S03]  /*d600*/  STL [R1+0x40], R7 ;  /* 0x0000400701007387 */ /* 0x0001e60000100800 */
[----:B------:R-:W-:-:S02]  /*d610*/  IMAD R19, R22, R6, R19 ;  /* 0x0000000616137224 */ /* 0x000fc400078e0213 */
[----:B------:R-:W-:Y:S02]  /*d620*/  IMAD.MOV.U32 R6, RZ, RZ, R0 ;  /* 0x000000ffff067224 */ /* 0x000fe400078e0000 */
[----:B------:R-:W-:Y:S02]  /*d630*/  @!P1 IMAD.IADD R13, R13, 0x1, -R22 ;  /* 0x000000010d0d9824 */ /* 0x000fe400078e0a16 */
[----:B------:R-:W-:Y:S01]  /*d640*/  @!P2 IMAD.MOV R6, RZ, RZ, -R6 ;  /* 0x000000ffff06a224 */ /* 0x000fe200078e0a06 */
[----:B------:R-:W-:Y:S01]  /*d650*/  ISETP.GT.U32.AND P2, PT, R22, R15, PT ;  /* 0x0000000f1600720c */ /* 0x000fe20003f44070 */
[----:B------:R-:W-:Y:S01]  /*d660*/  @!P3 IMAD.IADD R10, R10, 0x1, -R22 ;  /* 0x000000010a0ab824 */ /* 0x000fe200078e0a16 */
[----:B------:R-:W-:Y:S01]  /*d670*/  ISETP.GT.U32.AND P1, PT, R22, R13, PT ;  /* 0x0000000d1600720c */ /* 0x000fe20003f24070 */
[----:B------:R-:W-:Y:S01]  /*d680*/  IMAD.MOV R8, RZ, RZ, -R8 ;  /* 0x000000ffff087224 */ /* 0x000fe200078e0a08 */
[----:B0-----:R-:W-:Y:S01]  /*d690*/  IADD3 R7, R2, 0x14, RZ ;  /* 0x0000001402077810 */ /* 0x001fe20007ffe0ff */
[----:B------:R-:W-:Y:S01]  /*d6a0*/  IMAD.HI.U32 R5, R3, R21, RZ ;  /* 0x0000001503057227 */ /* 0x000fe200078e00ff */
[----:B------:R-:W-:-:S03]  /*d6b0*/  ISETP.GT.U32.AND P3, PT, R22, R10, PT ;  /* 0x0000000a1600720c */ /* 0x000fc60003f64070 */
[----:B------:R-:W-:Y:S02]  /*d6c0*/  IMAD R17, R22, R8, R17 ;  /* 0x0000000816117224 */ /* 0x000fe400078e0211 */
[----:B------:R-:W-:-:S04]  /*d6d0*/  IMAD.HI.U32 R0, R3, R23, RZ ;  /* 0x0000001703007227 */ /* 0x000fc800078e00ff */
[--C-:B------:R-:W-:Y:S02]  /*d6e0*/  @!P2 IMAD.IADD R15, R15, 0x1, -R22.reuse ;  /* 0x000000010f0fa824 */ /* 0x100fe400078e0a16 */
[--C-:B------:R-:W-:Y:S01]  /*d6f0*/  @!P1 IMAD.IADD R13, R13, 0x1, -R22.reuse ;  /* 0x000000010d0d9824 */ /* 0x100fe200078e0a16 */
[----:B------:R-:W-:Y:S01]  /*d700*/  ISETP.GT.U32.AND P1, PT, R22, R19, PT ;  /* 0x000000131600720c */ /* 0x000fe20003f24070 */
[----:B------:R-:W-:Y:S01]  /*d710*/  @!P3 IMAD.IADD R10, R10, 0x1, -R22 ;  /* 0x000000010a0ab824 */ /* 0x000fe200078e0a16 */
[C---:B------:R-:W-:Y:S01]  /*d720*/  ISETP.GT.U32.AND P2, PT, R22.reuse, R15, PT ;  /* 0x0000000f1600720c */ /* 0x040fe20003f44070 */
[----:B------:R-:W-:Y:S01]  /*d730*/  IMAD.MOV R5, RZ, RZ, -R5 ;  /* 0x000000ffff057224 */ /* 0x000fe200078e0a05 */
[C---:B------:R-:W-:Y:S01]  /*d740*/  ISETP.GT.U32.AND P3, PT, R22.reuse, R17, PT ;  /* 0x000000111600720c */ /* 0x040fe20003f64070 */
[----:B------:R-:W-:Y:S02]  /*d750*/  IMAD.MOV R0, RZ, RZ, -R0 ;  /* 0x000000ffff007224 */ /* 0x000fe400078e0a00 */
[----:B------:R-:W-:Y:S01]  /*d760*/  IMAD R21, R22, R5, R21 ;  /* 0x0000000516157224 */ /* 0x000fe200078e0215 */
[----:B------:R-:W-:Y:S01]  /*d770*/  IADD3 R5, R2, 0x16, RZ ;  /* 0x0000001602057810 */ /* 0x000fe20007ffe0ff */
[----:B------:R-:W-:-:S02]  /*d780*/  IMAD R23, R22, R0, R23 ;  /* 0x0000000016177224 */ /* 0x000fc400078e0217 */
[----:B------:R-:W-:Y:S02]  /*d790*/  IMAD.HI.U32 R8, R3, R18, RZ ;  /* 0x0000001203087227 */ /* 0x000fe400078e00ff */
[----:B------:R0:W-:Y:S02]  /*d7a0*/  STL [R1+0x58], R5 ;  /* 0x0000580501007387 */ /* 0x0001e40000100800 */
[--C-:B------:R-:W-:Y:S01]  /*d7b0*/  @!P2 IMAD.IADD R15, R15, 0x1, -R22.reuse ;  /* 0x000000010f0fa824 */ /* 0x100fe200078e0a16 */
[C---:B------:R-:W-:Y:S01]  /*d7c0*/  ISETP.GT.U32.AND P2, PT, R22.reuse, R21, PT ;  /* 0x000000151600720c */ /* 0x040fe20003f44070 */
[--C-:B------:R-:W-:Y:S01]  /*d7d0*/  @!P3 IMAD.IADD R17, R17, 0x1, -R22.reuse ;  /* 0x000000011111b824 */ /* 0x100fe200078e0a16 */
[----:B------:R-:W-:Y:S01]  /*d7e0*/  ISETP.GT.U32.AND P3, PT, R22, R23, PT ;  /* 0x000000171600720c */ /* 0x000fe20003f64070 */
[----:B------:R-:W-:Y:S01]  /*d7f0*/  @!P1 IMAD.IADD R19, R19, 0x1, -R22 ;  /* 0x0000000113139824 */ /* 0x000fe200078e0a16 */
[----:B------:R-:W-:Y:S01]  /*d800*/  ISETP.GE.AND P1, PT, R2, RZ, PT ;  /* 0x000000ff0200720c */ /* 0x000fe20003f26270 */
[----:B------:R-:W-:Y:S01]  /*d810*/  IMAD.MOV R8, RZ, RZ, -R8 ;  /* 0x000000ffff087224 */ /* 0x000fe200078e0a08 */
[----:B------:R1:W-:Y:S01]  /*d820*/  STL [R1+0x4c], R6 ;  /* 0x00004c0601007387 */ /* 0x0003e20000100800 */
[----:B0-----:R-:W-:Y:S01]  /*d830*/  IABS R5, R5 ;  /* 0x0000000500057213 */ /* 0x001fe20000000000 */
[----:B------:R-:W-:Y:S01]  /*d840*/  @!P4 IMAD.MOV R10, RZ, RZ, -R10 ;  /* 0x000000ffff0ac224 */ /* 0x000fe200078e0a0a */
[C---:B------:R-:W-:Y:S01]  /*d850*/  ISETP.GT.U32.AND P4, PT, R22.reuse, R19, PT ;  /* 0x000000131600720c */ /* 0x040fe20003f84070 */
[----:B------:R-:W-:Y:S01]  /*d860*/  IMAD R18, R22, R8, R18 ;  /* 0x0000000816127224 */ /* 0x000fe200078e0212 */
[----:B------:R-:W-:Y:S01]  /*d870*/  IABS R8, R11 ;  /* 0x0000000b00087213 */ /* 0x000fe20000000000 */
[C---:B------:R-:W-:Y:S01]  /*d880*/  IMAD.HI.U32 R0, R3.reuse, R5, RZ ;  /* 0x0000000503007227 */ /* 0x040fe200078e00ff */
[----:B------:R0:W-:Y:S03]  /*d890*/  STL [R1+0x54], R7 ;  /* 0x0000540701007387 */ /* 0x0001e60000100800 */
[----:B------:R-:W-:Y:S01]  /*d8a0*/  IMAD.MOV R0, RZ, RZ, -R0 ;  /* 0x000000ffff007224 */ /* 0x000fe200078e0a00 */
[----:B------:R2:W-:Y:S01]  /*d8b0*/  STL [R1+0x44], R11 ;  /* 0x0000440b01007387 */ /* 0x0005e20000100800 */
[----:B-1----:R-:W-:-:S03]  /*d8c0*/  IMAD.HI.U32 R6, R3, R4, RZ ;  /* 0x0000000403067227 */ /* 0x002fc600078e00ff */
[----:B------:R1:W-:Y:S01]  /*d8d0*/  STL [R1+0x50], R9 ;  /* 0x0000500901007387 */ /* 0x0003e20000100800 */
[--C-:B------:R-:W-:Y:S01]  /*d8e0*/  @!P2 IMAD.IADD R21, R21, 0x1, -R22.reuse ;  /* 0x000000011515a824 */ /* 0x100fe200078e0a16 */
[C---:B------:R-:W-:Y:S01]  /*d8f0*/  ISETP.GT.U32.AND P2, PT, R22.reuse, R18, PT ;  /* 0x000000121600720c */ /* 0x040fe20003f44070 */
[----:B------:R-:W-:Y:S01]  /*d900*/  @!P3 IMAD.IADD R23, R23, 0x1, -R22 ;  /* 0x000000011717b824 */ /* 0x000fe200078e0a16 */
[C---:B------:R-:W-:Y:S01]  /*d910*/  ISETP.GT.U32.AND P3, PT, R22.reuse, R17, PT ;  /* 0x000000111600720c */ /* 0x040fe20003f64070 */
[----:B------:R-:W-:Y:S01]  /*d920*/  IMAD R5, R22, R0, R5 ;  /* 0x0000000016057224 */ /* 0x000fe200078e0205 */
[----:B------:R-:W-:Y:S01]  /*d930*/  IABS R0, R7 ;  /* 0x0000000700007213 */ /* 0x000fe20000000000 */
[----:B------:R-:W-:Y:S01]  /*d940*/  IMAD.MOV R6, RZ, RZ, -R6 ;  /* 0x000000ffff067224 */ /* 0x000fe200078e0a06 */
[----:B0-----:R-:W-:Y:S01]  /*d950*/  IADD3 R7, R2, 0xe, RZ ;  /* 0x0000000e02077810 */ /* 0x001fe20007ffe0ff */
[----:B------:R-:W-:Y:S01]  /*d960*/  @!P1 IMAD.MOV R15, RZ, RZ, -R15 ;  /* 0x000000ffff0f9224 */ /* 0x000fe200078e0a0f */
[C---:B------:R-:W-:Y:S01]  /*d970*/  ISETP.GT.U32.AND P1, PT, R22.reuse, R23, PT ;  /* 0x000000171600720c */ /* 0x040fe20003f24070 */
[----:B------:R-:W-:Y:S01]  /*d980*/  IMAD R4, R22, R6, R4 ;  /* 0x0000000616047224 */ /* 0x000fe200078e0204 */
[----:B--2---:R-:W-:Y:S01]  /*d990*/  IABS R11, R9 ;  /* 0x00000009000b7213 */ /* 0x004fe20000000000 */
[----:B------:R-:W-:Y:S01]  /*d9a0*/  IMAD.HI.U32 R6, R3, R0, RZ ;  /* 0x0000000003067227 */ /* 0x000fe200078e00ff */
[----:B------:R-:W-:Y:S01]  /*d9b0*/  IABS R16, R7 ;  /* 0x0000000700107213 */ /* 0x000fe20000000000 */
[----:B------:R0:W-:Y:S01]  /*d9c0*/  STL [R1+0x3c], R7 ;  /* 0x00003c0701007387 */ /* 0x0001e20000100800 */
[----:B-1----:R-:W-:Y:S01]  /*d9d0*/  IADD3 R9, R2, 0xa, RZ ;  /* 0x0000000a02097810 */ /* 0x002fe20007ffe0ff */
[----:B------:R-:W-:-:S02]  /*d9e0*/  IMAD.MOV R6, RZ, RZ, -R6 ;  /* 0x000000ffff067224 */ /* 0x000fc400078e0a06 */
[----:B------:R-:W-:Y:S01]  /*d9f0*/  IMAD.HI.U32 R20, R3, R8, RZ ;  /* 0x0000000803147227 */ /* 0x000fe200078e00ff */
[----:B------:R1:W-:Y:S03]  /*da00*/  STL [R1+0x1d0c], R10 ;  /* 0x001d0c0a01007387 */ /* 0x0003e60000100800 */
[----:B------:R-:W-:Y:S02]  /*da10*/  @!P2 IMAD.IADD R18, R18, 0x1, -R22 ;  /* 0x000000011212a824 */ /* 0x000fe400078e0a16 */
[----:B------:R-:W-:Y:S01]  /*da20*/  IMAD R6, R22, R6, R0 ;  /* 0x0000000616067224 */ /* 0x000fe200078e0200 */
[----:B0-----:R-:W-:Y:S01]  /*da30*/  IADD3 R7, R2, 0x8, RZ ;  /* 0x0000000802077810 */ /* 0x001fe20007ffe0ff */
[----:B------:R-:W-:Y:S01]  /*da40*/  IMAD.MOV R0, RZ, RZ, -R20 ;  /* 0x000000ffff007224 */ /* 0x000fe200078e0a14 */
[----:B------:R-:W-:Y:S01]  /*da50*/  ISETP.GT.U32.AND P2, PT, R22, R18, PT ;  /* 0x000000121600720c */ /* 0x000fe20003f44070 */
[----:B------:R-:W-:Y:S01]  /*da60*/  @!P1 IMAD.IADD R23, R23, 0x1, -R22 ;  /* 0x0000000117179824 */ /* 0x000fe200078e0a16 */
[----:B------:R-:W-:Y:S01]  /*da70*/  ISETP.GE.AND P1, PT, R24, RZ, PT ;  /* 0x000000ff1800720c */ /* 0x000fe20003f26270 */
[----:B------:R-:W-:Y:S01]  /*da80*/  @!P6 IMAD.MOV R13, RZ, RZ, -R13 ;  /* 0x000000ffff0de224 */ /* 0x000fe200078e0a0d */
[----:B-1----:R-:W-:Y:S01]  /*da90*/  IABS R10, R12 ;  /* 0x0000000c000a7213 */ /* 0x002fe20000000000 */
[----:B------:R-:W-:Y:S01]  /*daa0*/  IMAD.HI.U32 R20, R3, R11, RZ ;  /* 0x0000000b03147227 */ /* 0x000fe200078e00ff */
[----:B------:R-:W-:-:S02]  /*dab0*/  ISETP.GT.U32.AND P6, PT, R22, R21, PT ;  /* 0x000000151600720c */ /* 0x000fc40003fc4070 */
[----:B------:R0:W-:Y:S01]  /*dac0*/  STL [R1+0x1d10], R13 ;  /* 0x001d100d01007387 */ /* 0x0001e20000100800 */
[----:B------:R-:W-:-:S03]  /*dad0*/  IMAD.HI.U32 R24, R3, R16, RZ ;  /* 0x0000001003187227 */ /* 0x000fc600078e00ff */
[----:B------:R1:W-:Y:S01]  /*dae0*/  STL [R1+0x1d14], R15 ;  /* 0x001d140f01007387 */ /* 0x0003e20000100800 */
[C---:B------:R-:W-:Y:S02]  /*daf0*/  IMAD R8, R22.reuse, R0, R8 ;  /* 0x0000000016087224 */ /* 0x040fe400078e0208 */
[----:B------:R-:W-:Y:S01]  /*db00*/  @!P4 IMAD.IADD R19, R19, 0x1, -R22 ;  /* 0x000000011313c824 */ /* 0x000fe200078e0a16 */
[----:B------:R-:W-:Y:S01]  /*db10*/  ISETP.GT.U32.AND P4, PT, R22, R5, PT ;  /* 0x000000051600720c */ /* 0x000fe20003f84070 */
[----:B------:R-:W-:Y:S01]  /*db20*/  IMAD.MOV R0, RZ, RZ, -R20 ;  /* 0x000000ffff007224 */ /* 0x000fe200078e0a14 */
[----:B0-----:R-:W-:Y:S01]  /*db30*/  IADD3 R13, R2, 0xc, RZ ;  /* 0x0000000c020d7810 */ /* 0x001fe20007ffe0ff */
[----:B------:R-:W-:Y:S01]  /*db40*/  IMAD.MOV R20, RZ, RZ, -R24 ;  /* 0x000000ffff147224 */ /* 0x000fe200078e0a18 */
[----:B------:R-:W-:Y:S01]  /*db50*/  IABS R24, R9 ;  /* 0x0000000900187213 */ /* 0x000fe20000000000 */
[----:B------:R-:W-:Y:S01]  /*db60*/  @!P2 IMAD.IADD R18, R18, 0x1, -R22 ;  /* 0x000000011212a824 */ /* 0x000fe200078e0a16 */
[----:B------:R-:W-:Y:S01]  /*db70*/  ISETP.GE.AND P2, PT, R25, RZ, PT ;  /* 0x000000ff1900720c */ /* 0x000fe20003f46270 */
[C---:B------:R-:W-:Y:S01]  /*db80*/  IMAD R16, R22.reuse, R20, R16 ;  /* 0x0000001416107224 */ /* 0x040fe200078e0210 */
[----:B------:R-:W-:Y:S01]  /*db90*/  IABS R20, R13 ;  /* 0x0000000d00147213 */ /* 0x000fe20000000000 */
[C---:B------:R-:W-:Y:S01]  /*dba0*/  IMAD R11, R22.reuse, R0, R11 ;  /* 0x00000000160b7224 */ /* 0x040fe200078e020b */
[----:B------:R-:W-:Y:S01]  /*dbb0*/  IABS R0, R7 ;  /* 0x0000000700007213 */ /* 0x000fe20000000000 */
[----:B------:R-:W-:Y:S01]  /*dbc0*/  @!P3 IMAD.IADD R17, R17, 0x1, -R22 ;  /* 0x000000011111b824 */ /* 0x000fe200078e0a16 */
[----:B-1----:R-:W2:Y:S01]  /*dbd0*/  LDL.LU R15, [R1+0x3c] ;  /* 0x00003c00010f7983 */ /* 0x002ea20000300800 */
[----:B------:R-:W-:Y:S01]  /*dbe0*/  IMAD.HI.U32 R25, R3, R20, RZ ;  /* 0x0000001403197227 */ /* 0x000fe200078e00ff */
[----:B------:R-:W-:-:S03]  /*dbf0*/  ISETP.GT.U32.AND P3, PT, R22, R4, PT ;  /* 0x000000041600720c */ /* 0x000fc60003f64070 */
[----:B------:R-:W-:Y:S01]  /*dc00*/  @!P4 IMAD.IADD R5, R5, 0x1, -R22 ;  /* 0x000000010505c824 */ /* 0x000fe200078e0a16 */
[----:B------:R-:W-:Y:S01]  /*dc10*/  ISETP.GE.AND P4, PT, R27, RZ, PT ;  /* 0x000000ff1b00720c */ /* 0x000fe20003f86270 */
[----:B------:R-:W-:Y:S02]  /*dc20*/  IMAD.MOV R25, RZ, RZ, -R25 ;  /* 0x000000ffff197224 */ /* 0x000fe400078e0a19 */
[----:B------:R-:W-:-:S04]  /*dc30*/  IMAD.HI.U32 R27, R3, R0, RZ ;  /* 0x00000000031b7227 */ /* 0x000fc800078e00ff */
[----:B------:R-:W-:Y:S02]  /*dc40*/  IMAD.MOV R28, RZ, RZ, -R28 ;  /* 0x000000ffff1c7224 */ /* 0x000fe400078e0a1c */
[----:B------:R-:W-:Y:S02]  /*dc50*/  IMAD R20, R22, R25, R20 ;  /* 0x0000001916147224 */ /* 0x000fe400078e0214 */
[----:B------:R-:W-:Y:S02]  /*dc60*/  IMAD.MOV R27, RZ, RZ, -R27 ;  /* 0x000000ffff1b7224 */ /* 0x000fe400078e0a1b */
[----:B------:R-:W-:-:S04]  /*dc70*/  IMAD.HI.U32 R25, R3, R10, RZ ;  /* 0x0000000a03197227 */ /* 0x000fc800078e00ff */
[----:B------:R-:W-:Y:S02]  /*dc80*/  @!P0 IMAD.MOV R17, RZ, RZ, -R17 ;  /* 0x000000ffff118224 */ /* 0x000fe400078e0a11 */
[C---:B------:R-:W-:Y:S02]  /*dc90*/  IMAD R0, R22.reuse, R27, R0 ;  /* 0x0000001b16007224 */ /* 0x040fe400078e0200 */
[----:B------:R-:W-:Y:S02]  /*dca0*/  IMAD R29, R22, R28, R29 ;  /* 0x0000001c161d7224 */ /* 0x000fe400078e021d */
[----:B------:R-:W-:Y:S01]  /*dcb0*/  @!P5 IMAD.MOV R19, RZ, RZ, -R19 ;  /* 0x000000ffff13d224 */ /* 0x000fe200078e0a13 */
[----:B------:R-:W3:Y:S01]  /*dcc0*/  LDL.LU R28, [R1+0x50] ;  /* 0x00005000011c7983 */ /* 0x000ee20000300800 */
[----:B------:R-:W-:Y:S02]  /*dcd0*/  IMAD.MOV R27, RZ, RZ, -R25 ;  /* 0x000000ffff1b7224 */ /* 0x000fe400078e0a19 */
[--C-:B------:R-:W-:Y:S01]  /*dce0*/  @!P3 IMAD.IADD R4, R4, 0x1, -R22.reuse ;  /* 0x000000010404b824 */ /* 0x100fe200078e0a16 */
[----:B------:R-:W4:Y:S01]  /*dcf0*/  LDL.LU R25, [R1+0x44] ;  /* 0x0000440001197983 */ /* 0x000f220000300800 */
[C---:B------:R-:W-:Y:S01]  /*dd00*/  ISETP.GT.U32.AND P3, PT, R22.reuse, R8, PT ;  /* 0x000000081600720c */ /* 0x040fe20003f64070 */
[--C-:B------:R-:W-:Y:S01]  /*dd10*/  @!P6 IMAD.IADD R21, R21, 0x1, -R22.reuse ;  /* 0x000000011515e824 */ /* 0x100fe200078e0a16 */
[----:B------:R-:W-:Y:S01]  /*dd20*/  ISETP.GT.U32.AND P6, PT, R22, R6, PT ;  /* 0x000000061600720c */ /* 0x000fe20003fc4070 */
[----:B------:R0:W-:Y:S04]  /*dd30*/  STL [R1+0x1d18], R17 ;  /* 0x001d181101007387 */ /* 0x0001e80000100800 */
[----:B0-----:R-:W4:Y:S06]  /*dd40*/  LDL.LU R17, [R1+0x54] ;  /* 0x0000540001117983 */ /* 0x001f2c0000300800 */
[----:B------:R-:W-:Y:S01]  /*dd50*/  @!P3 IMAD.IADD R8, R8, 0x1, -R22 ;  /* 0x000000010808b824 */ /* 0x000fe200078e0a16 */
[C---:B------:R-:W-:Y:S01]  /*dd60*/  ISETP.GT.U32.AND P3, PT, R22.reuse, R11, PT ;  /* 0x0000000b1600720c */ /* 0x040fe20003f64070 */
[----:B------:R-:W-:Y:S01]  /*dd70*/  @!P2 IMAD.MOV R23, RZ, RZ, -R23 ;  /* 0x000000ffff17a224 */ /* 0x000fe200078e0a17 */
[----:B------:R0:W-:Y:S01]  /*dd80*/  STL [R1+0x1d1c], R19 ;  /* 0x001d1c1301007387 */ /* 0x0001e20000100800 */
[----:B------:R-:W-:Y:S01]  /*dd90*/  ISETP.GT.U32.AND P0, PT, R22, R4, PT ;  /* 0x000000041600720c */ /* 0x000fe20003f04070 */
[----:B------:R-:W-:-:S02]  /*dda0*/  @!P4 IMAD.MOV R18, RZ, RZ, -R18 ;  /* 0x000000ffff12c224 */ /* 0x000fc400078e0a12 */
[----:B------:R-:W-:Y:S02]  /*ddb0*/  IMAD R27, R22, R27, R10 ;  /* 0x0000001b161b7224 */ /* 0x000fe400078e020a */
[----:B------:R-:W-:-:S05]  /*ddc0*/  @!P6 IMAD.IADD R6, R6, 0x1, -R22 ;  /* 0x000000010606e824 */ /* 0x000fca00078e0a16 */
[--C-:B------:R-:W-:Y:S01]  /*ddd0*/  @!P3 IMAD.IADD R11, R11, 0x1, -R22.reuse ;  /* 0x000000010b0bb824 */ /* 0x100fe200078e0a16 */
[----:B0-----:R-:W4:Y:S01]  /*dde0*/  LDL.LU R19, [R1+0x58] ;  /* 0x0000580001137983 */ /* 0x001f220000300800 */
[C---:B------:R-:W-:Y:S02]  /*ddf0*/  ISETP.GT.U32.AND P3, PT, R22.reuse, R16, PT ;  /* 0x000000101600720c */ /* 0x040fe40003f64070 */
[----:B------:R-:W-:Y:S01]  /*de00*/  ISETP.GT.U32.AND P2, PT, R22, R8, PT ;  /* 0x000000081600720c */ /* 0x000fe20003f44070 */
[----:B------:R-:W-:Y:S01]  /*de10*/  @!P0 IMAD.IADD R4, R4, 0x1, -R22 ;  /* 0x0000000104048824 */ /* 0x000fe200078e0a16 */
[----:B------:R-:W-:Y:S01]  /*de20*/  ISETP.GE.AND P6, PT, R26, RZ, PT ;  /* 0x000000ff1a00720c */ /* 0x000fe20003fc6270 */
[----:B------:R-:W-:-:S08]  /*de30*/  IMAD.HI.U32 R26, R3, R24, RZ ;  /* 0x00000018031a7227 */ /* 0x000fd000078e00ff */
[----:B------:R-:W-:-:S05]  /*de40*/  @!P3 IMAD.IADD R16, R16, 0x1, -R22 ;  /* 0x000000011010b824 */ /* 0x000fca00078e0a16 */
[----:B------:R-:W-:Y:S01]  /*de50*/  ISETP.GT.U32.AND P4, PT, R22, R16, PT ;  /* 0x000000101600720c */ /* 0x000fe20003f84070 */
[----:B------:R-:W-:Y:S01]  /*de60*/  @!P2 IMAD.IADD R8, R8, 0x1, -R22 ;  /* 0x000000010808a824 */ /* 0x000fe200078e0a16 */
[C---:B------:R-:W-:Y:S02]  /*de70*/  ISETP.GT.U32.AND P2, PT, R22.reuse, R29, PT ;  /* 0x0000001d1600720c */ /* 0x040fe40003f44070 */
[C---:B------:R-:W-:Y:S02]  /*de80*/  ISETP.GT.U32.AND P0, PT, R22.reuse, R20, PT ;  /* 0x000000141600720c */ /* 0x040fe40003f04070 */
[C---:B------:R-:W-:Y:S01]  /*de90*/  ISETP.GT.U32.AND P3, PT, R22.reuse, R5, PT ;  /* 0x000000051600720c */ /* 0x040fe20003f64070 */
[----:B------:R-:W-:Y:S01]  /*dea0*/  @!P1 IMAD.MOV R21, RZ, RZ, -R21 ;  /* 0x000000ffff159224 */ /* 0x000fe200078e0a15 */
[C---:B------:R-:W-:Y:S01]  /*deb0*/  ISETP.GT.U32.AND P1, PT, R22.reuse, R6, PT ;  /* 0x000000061600720c */ /* 0x040fe20003f24070 */
[----:B------:R-:W-:Y:S01]  /*dec0*/  IMAD.MOV R26, RZ, RZ, -R26 ;  /* 0x000000ffff1a7224 */ /* 0x000fe200078e0a1a */
[----:B------:R-:W-:-:S03]  /*ded0*/  ISETP.GT.U32.AND P5, PT, R22, R11, PT ;  /* 0x0000000b1600720c */ /* 0x000fc60003fa4070 */
[--C-:B------:R-:W-:Y:S01]  /*dee0*/  @!P4 IMAD.IADD R16, R16, 0x1, -R22.reuse ;  /* 0x000000011010c824 */ /* 0x100fe200078e0a16 */
[C---:B------:R-:W-:Y:S01]  /*def0*/  ISETP.GT.U32.AND P4, PT, R22.reuse, R27, PT ;  /* 0x0000001b1600720c */ /* 0x040fe20003f84070 */
[----:B------:R-:W-:Y:S02]  /*df00*/  @!P2 IMAD.IADD R29, R29, 0x1, -R22 ;  /* 0x000000011d1da824 */ /* 0x000fe400078e0a16 */
[----:B------:R-:W-:Y:S02]  /*df10*/  IMAD R24, R22, R26, R24 ;  /* 0x0000001a16187224 */ /* 0x000fe400078e0218 */
[--C-:B------:R-:W-:Y:S02]  /*df20*/  @!P0 IMAD.IADD R20, R20, 0x1, -R22.reuse ;  /* 0x0000000114148824 */ /* 0x100fe400078e0a16 */
[--C-:B------:R-:W-:Y:S01]  /*df30*/  @!P3 IMAD.IADD R5, R5, 0x1, -R22.reuse ;  /* 0x000000010505b824 */ /* 0x100fe200078e0a16 */
[----:B------:R-:W-:Y:S01]  /*df40*/  ISETP.GT.U32.AND P3, PT, R22, R24, PT ;  /* 0x000000181600720c */ /* 0x000fe20003f64070 */
[--C-:B------:R-:W-:Y:S01]  /*df50*/  @!P1 IMAD.IADD R6, R6, 0x1, -R22.reuse ;  /* 0x0000000106069824 */ /* 0x100fe200078e0a16 */
[----:B------:R-:W-:Y:S01]  /*df60*/  ISETP.GT.U32.AND P1, PT, R22, R0, PT ;  /* 0x000000001600720c */ /* 0x000fe20003f24070 */
[----:B------:R-:W-:-:S02]  /*df70*/  @!P5 IMAD.IADD R11, R11, 0x1, -R22 ;  /* 0x000000010b0bd824 */ /* 0x000fc400078e0a16 */
[----:B------:R-:W-:Y:S01]  /*df80*/  @!P4 IMAD.IADD R27, R27, 0x1, -R22 ;  /* 0x000000011b1bc824 */ /* 0x000fe200078e0a16 */
[----:B------:R-:W-:Y:S02]  /*df90*/  ISETP.GT.U32.AND P4, PT, R22, R20, PT ;  /* 0x000000141600720c */ /* 0x000fe40003f84070 */
[----:B------:R-:W-:-:S04]  /*dfa0*/  IADD3 R10, R2, 0x2, RZ ;  /* 0x00000002020a7810 */ /* 0x000fc80007ffe0ff */
[----:B------:R-:W-:Y:S01]  /*dfb0*/  IABS R26, R10 ;  /* 0x0000000a001a7213 */ /* 0x000fe20000000000 */
[--C-:B------:R-:W-:Y:S02]  /*dfc0*/  @!P3 IMAD.IADD R24, R24, 0x1, -R22.reuse ;  /* 0x000000011818b824 */ /* 0x100fe400078e0a16 */
[----:B------:R-:W-:-:S04]  /*dfd0*/  @!P1 IMAD.IADD R0, R0, 0x1, -R22 ;  /* 0x0000000100009824 */ /* 0x000fc800078e0a16 */
[----:B------:R-:W-:Y:S01]  /*dfe0*/  @!P4 IMAD.IADD R20, R20, 0x1, -R22 ;  /* 0x000000011414c824 */ /* 0x000fe200078e0a16 */
[----:B------:R-:W-:Y:S02]  /*dff0*/  ISETP.GE.AND P4, PT, R7, RZ, PT ;  /* 0x000000ff0700720c */ /* 0x000fe40003f86270 */
[----:B------:R-:W0:Y:S01]  /*e000*/  S2R R7, SR_TID.X ;  /* 0x0000000000077919 */ /* 0x000e220000002100 */
[----:B------:R-:W-:-:S04]  /*e010*/  IMAD.HI.U32 R3, R3, R26, RZ ;  /* 0x0000001a03037227 */ /* 0x000fc800078e00ff */
[----:B------:R-:W-:-:S04]  /*e020*/  IMAD.MOV R3, RZ, RZ, -R3 ;  /* 0x000000ffff037224 */ /* 0x000fc800078e0a03 */
[----:B------:R-:W-:Y:S02]  /*e030*/  IMAD R26, R22, R3, R26 ;  /* 0x00000003161a7224 */ /* 0x000fe400078e021a */
[----:B------:R-:W-:Y:S01]  /*e040*/  @!P6 IMAD.MOV R4, RZ, RZ, -R4 ;  /* 0x000000ffff04e224 */ /* 0x000fe200078e0a04 */
[----:B------:R-:W-:Y:S04]  /*e050*/  STL [R1+0x1d20], R21 ;  /* 0x001d201501007387 */ /* 0x000fe80000100800 */
[----:B------:R-:W-:Y:S04]  /*e060*/  STL [R1+0x1d24], R23 ;  /* 0x001d241701007387 */ /* 0x000fe80000100800 */
[----:B------:R-:W-:Y:S01]  /*e070*/  STL [R1+0x1d28], R18 ;  /* 0x001d281201007387 */ /* 0x000fe20000100800 */
[----:B0-----:R-:W-:-:S03]  /*e080*/  LOP3.LUT R7, R7, 0x80, RZ, 0xc0, !PT ;  /* 0x0000008007077812 */ /* 0x001fc600078ec0ff */
[----:B------:R0:W-:Y:S01]  /*e090*/  STL [R1+0x1d2c], R4 ;  /* 0x001d2c0401007387 */ /* 0x0001e20000100800 */
[----:B------:R-:W-:-:S13]  /*e0a0*/  ISETP.GE.AND P6, PT, R13, RZ, PT ;  /* 0x000000ff0d00720c */ /* 0x000fda0003fc6270 */
[----:B------:R-:W-:Y:S01]  /*e0b0*/  @!P6 IMAD.MOV R20, RZ, RZ, -R20 ;  /* 0x000000ffff14e224 */ /* 0x000fe200078e0a14 */
[----:B--2---:R-:W-:-:S13]  /*e0c0*/  ISETP.GE.AND P2, PT, R15, RZ, PT ;  /* 0x000000ff0f00720c */ /* 0x004fda0003f46270 */
[----:B------:R-:W-:Y:S01]  /*e0d0*/  @!P2 IMAD.MOV R16, RZ, RZ, -R16 ;  /* 0x000000ffff10a224 */ /* 0x000fe200078e0a10 */
[----:B------:R-:W-:Y:S02]  /*e0e0*/  ISETP.GE.AND P2, PT, R9, RZ, PT ;  /* 0x000000ff0900720c */ /* 0x000fe40003f46270 */
[----:B------:R-:W1:Y:S01]  /*e0f0*/  S2R R9, SR_TID.X ;  /* 0x0000000000097919 */ /* 0x000e620000002100 */
[----:B---3--:R-:W-:Y:S02]  /*e100*/  ISETP.GE.AND P1, PT, R28, RZ, PT ;  /* 0x000000ff1c00720c */ /* 0x008fe40003f26270 */
[----:B----4-:R-:W-:-:S13]  /*e110*/  ISETP.GE.AND P5, PT, R19, RZ, PT ;  /* 0x000000ff1300720c */ /* 0x010fda0003fa6270 */
[----:B------:R-:W-:Y:S01]  /*e120*/  @!P5 IMAD.MOV R5, RZ, RZ, -R5 ;  /* 0x000000ffff05d224 */ /* 0x000fe200078e0a05 */
[C---:B------:R-:W-:Y:S01]  /*e130*/  ISETP.GT.U32.AND P5, PT, R22.reuse, R24, PT ;  /* 0x000000181600720c */ /* 0x040fe20003fa4070 */
[----:B------:R-:W-:Y:S01]  /*e140*/  @!P1 IMAD.MOV R11, RZ, RZ, -R11 ;  /* 0x000000ffff0b9224 */ /* 0x000fe200078e0a0b */
[----:B------:R-:W-:Y:S02]  /*e150*/  ISETP.GT.U32.AND P1, PT, R22, R27, PT ;  /* 0x0000001b1600720c */ /* 0x000fe40003f24070 */
[----:B-1----:R-:W-:Y:S02]  /*e160*/  LOP3.LUT R2, R9, 0x7, RZ, 0xc0, !PT ;  /* 0x0000000709027812 */ /* 0x002fe400078ec0ff */
[----:B------:R-:W-:Y:S01]  /*e170*/  ISETP.GE.AND P0, PT, R17, RZ, PT ;  /* 0x000000ff1100720c */ /* 0x000fe20003f06270 */
[----:B------:R-:W-:Y:S01]  /*e180*/  IMAD.SHL.U32 R28, R9, 0x40, RZ ;  /* 0x00000040091c7824 */ /* 0x000fe200078e00ff */
[----:B------:R-:W-:-:S05]  /*e190*/  ISETP.GE.AND P3, PT, R25, RZ, PT ;  /* 0x000000ff1900720c */ /* 0x000fca0003f66270 */
[--C-:B------:R-:W-:Y:S01]  /*e1a0*/  @!P5 IMAD.IADD R24, R24, 0x1, -R22.reuse ;  /* 0x000000011818d824 */ /* 0x100fe200078e0a16 */
[----:B------:R-:W-:Y:S01]  /*e1b0*/  ISETP.GT.U32.AND P5, PT, R22, R26, PT ;  /* 0x0000001a1600720c */ /* 0x000fe20003fa4070 */
[----:B------:R-:W-:Y:S02]  /*e1c0*/  IMAD.SHL.U32 R3, R9, 0x2, RZ ;  /* 0x0000000209037824 */ /* 0x000fe400078e00ff */
[----:B------:R-:W-:Y:S01]  /*e1d0*/  IMAD.SHL.U32 R25, R2, 0x10, RZ ;  /* 0x0000001002197824 */ /* 0x000fe200078e00ff */
[----:B------:R-:W-:Y:S01]  /*e1e0*/  LOP3.LUT R28, R28, 0x1800, RZ, 0xc0, !PT ;  /* 0x000018001c1c7812 */ /* 0x000fe200078ec0ff */
[--C-:B------:R-:W-:Y:S01]  /*e1f0*/  @!P1 IMAD.IADD R27, R27, 0x1, -R22.reuse ;  /* 0x000000011b1b9824 */ /* 0x100fe200078e0a16 */
[----:B0-----:R-:W-:Y:S02]  /*e200*/  LOP3.LUT R4, R9, 0x7f, RZ, 0xc0, !PT ;  /* 0x0000007f09047812 */ /* 0x001fe400078ec0ff */
[----:B------:R-:W-:Y:S02]  /*e210*/  LOP3.LUT R25, R25, 0x30, R3, 0x78, !PT ;  /* 0x0000003019197812 */ /* 0x000fe400078e7803 */
[----:B------:R-:W-:Y:S01]  /*e220*/  LOP3.LUT R3, R3, 0x10, RZ, 0xc0, !PT ;  /* 0x0000001003037812 */ /* 0x000fe200078ec0ff */
[----:B------:R0:W-:Y:S01]  /*e230*/  STL [R1+0x1d30], R5 ;  /* 0x001d300501007387 */ /* 0x0001e20000100800 */
[----:B------:R-:W-:Y:S01]  /*e240*/  ISETP.NE.U32.AND P1, PT, R7, RZ, PT ;  /* 0x000000ff0700720c */ /* 0x000fe20003f25070 */
[----:B------:R-:W-:-:S02]  /*e250*/  @!P5 IMAD.IADD R26, R26, 0x1, -R22 ;  /* 0x000000011a1ad824 */ /* 0x000fc400078e0a16 */
[C---:B------:R-:W-:Y:S02]  /*e260*/  IMAD R28, R2.reuse, 0x100, R28 ;  /* 0x00000100021c7824 */ /* 0x040fe400078e021c */
[----:B------:R-:W-:Y:S02]  /*e270*/  @!P0 IMAD.MOV R6, RZ, RZ, -R6 ;  /* 0x000000ffff068224 */ /* 0x000fe400078e0a06 */
[----:B0-----:R-:W-:Y:S01]  /*e280*/  IMAD R5, R2, 0x210, RZ ;  /* 0x0000021002057824 */ /* 0x001fe200078e02ff */
[----:B------:R-:W-:Y:S01]  /*e290*/  LEA.HI R2, R7, R3, RZ, 0x1e ;  /* 0x0000000307027211 */ /* 0x000fe200078ff0ff */
[----:B------:R-:W-:Y:S01]  /*e2a0*/  IMAD.SHL.U32 R7, R4, 0x2, RZ ;  /* 0x0000000204077824 */ /* 0x000fe200078e00ff */
[----:B------:R-:W-:Y:S01]  /*e2b0*/  SEL R3, RZ, 0x110, !P1 ;  /* 0x00000110ff037807 */ /* 0x000fe20004800000 */
[----:B------:R-:W-:Y:S01]  /*e2c0*/  @!P3 IMAD.MOV R8, RZ, RZ, -R8 ;  /* 0x000000ffff08b224 */ /* 0x000fe200078e0a08 */
[C---:B------:R-:W-:Y:S02]  /*e2d0*/  ISETP.GT.U32.AND P0, PT, R22.reuse, R0, PT ;  /* 0x000000001600720c */ /* 0x040fe40003f04070 */
[----:B------:R-:W-:-:S02]  /*e2e0*/  ISETP.GT.U32.AND P3, PT, R22, R29, PT ;  /* 0x0000001d1600720c */ /* 0x000fc40003f64070 */
[----:B------:R-:W-:Y:S01]  /*e2f0*/  ISETP.GT.U32.AND P5, PT, R22, R26, PT ;  /* 0x0000001a1600720c */ /* 0x000fe20003fa4070 */
[----:B------:R0:W-:Y:S01]  /*e300*/  STL [R1+0x1d34], R6 ;  /* 0x001d340601007387 */ /* 0x0001e20000100800 */
[----:B------:R-:W-:Y:S02]  /*e310*/  LOP3.LUT R5, R5, R2, RZ, 0x3c, !PT ;  /* 0x0000000205057212 */ /* 0x000fe400078e3cff */
[----:B------:R-:W-:Y:S01]  /*e320*/  LOP3.LUT R2, R3, R7, RZ, 0x3c, !PT ;  /* 0x0000000703027212 */ /* 0x000fe200078e3cff */
[----:B------:R-:W-:Y:S01]  /*e330*/  STL [R1+0x1d38], R8 ;  /* 0x001d380801007387 */ /* 0x000fe20000100800 */
[----:B------:R-:W-:Y:S02]  /*e340*/  IMAD.IADD R3, R28, 0x1, R25 ;  /* 0x000000011c037824 */ /* 0x000fe400078e0219 */
[----:B0-----:R-:W-:Y:S01]  /*e350*/  IMAD.SHL.U32 R6, R9, 0x100, RZ ;  /* 0x0000010009067824 */ /* 0x001fe200078e00ff */
[----:B------:R-:W-:Y:S04]  /*e360*/  STL [R1+0x1d44], R11 ;  /* 0x001d440b01007387 */ /* 0x000fe80000100800 */
[----:B------:R-:W-:Y:S01]  /*e370*/  STL [R1+0x1d50], R16 ;  /* 0x001d501001007387 */ /* 0x000fe20000100800 */
[----:B------:R-:W-:-:S03]  /*e380*/  LOP3.LUT R28, R5, 0x1000, R6, 0xf8, !PT ;  /* 0x00001000051c7812 */ /* 0x000fc600078ef806 */
[----:B------:R0:W-:Y:S01]  /*e390*/  STL [R1+0x1bf8], R2 ;  /* 0x001bf80201007387 */ /* 0x0001e20000100800 */
[--C-:B------:R-:W-:Y:S02]  /*e3a0*/  @!P0 IMAD.IADD R0, R0, 0x1, -R22.reuse ;  /* 0x0000000100008824 */ /* 0x100fe400078e0a16 */
[--C-:B------:R-:W-:Y:S01]  /*e3b0*/  @!P3 IMAD.IADD R29, R29, 0x1, -R22.reuse ;  /* 0x000000011d1db824 */ /* 0x100fe200078e0a16 */
[----:B------:R1:W-:Y:S01]  /*e3c0*/  STL [R1+0x1bfc], R3 ;  /* 0x001bfc0301007387 */ /* 0x0003e20000100800 */
[----:B------:R-:W-:Y:S02]  /*e3d0*/  @!P5 IMAD.IADD R26, R26, 0x1, -R22 ;  /* 0x000000011a1ad824 */ /* 0x000fe400078e0a16 */
[----:B0-----:R-:W-:Y:S01]  /*e3e0*/  IMAD R2, R4, c[0x0][0x18c], RZ ;  /* 0x0000630004027a24 */ /* 0x001fe200078e02ff */
[----:B------:R-:W-:Y:S04]  /*e3f0*/  STL [R1+0x1c00], R28 ;  /* 0x001c001c01007387 */ /* 0x000fe80000100800 */
[----:B------:R-:W-:Y:S01]  /*e400*/  STL [R1+0x1d54], R20 ;  /* 0x001d541401007387 */ /* 0x000fe20000100800 */
[----:B------:R-:W-:-:S03]  /*e410*/  LEA R22, P6, R2, c[0x0][0x168], 0x1 ;  /* 0x00005a0002167a11 */ /* 0x000fc600078c08ff */
[----:B------:R-:W1:Y:S04]  /*e420*/  LDL.LU R2, [R1+0x88] ;  /* 0x0000880001027983 */ /* 0x000e680000300800 */
[----:B------:R-:W2:Y:S04]  /*e430*/  LDL.LU R16, [R1+0x60] ;  /* 0x0000600001107983 */ /* 0x000ea80000300800 */
[----:B------:R-:W3:Y:S04]  /*e440*/  LDL.LU R11, [R1+0x48] ;  /* 0x00004800010b7983 */ /* 0x000ee80000300800 */
[----:B------:R-:W4:Y:S04]  /*e450*/  LDL.LU R8, [R1+0x24] ;  /* 0x0000240001087983 */ /* 0x000f280000300800 */
[----:B------:R-:W4:Y:S04]  /*e460*/  LDL.LU R6, [R1+0x1c] ;  /* 0x00001c0001067983 */ /* 0x000f280000300800 */
[----:B------:R-:W4:Y:S04]  /*e470*/  LDL.LU R5, [R1+0x18] ;  /* 0x0000180001057983 */ /* 0x000f280000300800 */
[----:B------:R-:W4:Y:S04]  /*e480*/  LDL.LU R4, [R1+0x14] ;  /* 0x0000140001047983 */ /* 0x000f280000300800 */
[----:B------:R-:W4:Y:S04]  /*e490*/  LDL.LU R9, [R1+0x328] ;  /* 0x0003280001097983 */ /* 0x000f280000300800 */
[----:B------:R-:W4:Y:S01]  /*e4a0*/  LDL.LU R13, [R1+0x33c] ;  /* 0x00033c00010d7983 */ /* 0x000f220000300800 */
[----:B------:R-:W-:-:S03]  /*e4b0*/  ISETP.GE.AND P0, PT, R14, RZ, PT ;  /* 0x000000ff0e00720c */ /* 0x000fc60003f06270 */
[----:B------:R-:W4:Y:S04]  /*e4c0*/  LDL.LU R14, [R1+0x3b4] ;  /* 0x0003b400010e7983 */ /* 0x000f280000300800 */
[----:B------:R-:W4:Y:S04]  /*e4d0*/  LDL.LU R7, [R1+0x3b8] ;  /* 0x0003b80001077983 */ /* 0x000f280000300800 */
[----:B------:R-:W4:Y:S01]  /*e4e0*/  LDL.LU R18, [R1+0x3bc] ;  /* 0x0003bc0001127983 */ /* 0x000f220000300800 */
[----:B------:R-:W-:-:S03]  /*e4f0*/  ISETP.GE.AND P3, PT, R12, RZ, PT ;  /* 0x000000ff0c00720c */ /* 0x000fc60003f66270 */
[----:B------:R-:W4:Y:S04]  /*e500*/  LDL.LU R21, [R1+0x3c0] ;  /* 0x0003c00001157983 */ /* 0x000f280000300800 */
[----:B------:R-:W4:Y:S04]  /*e510*/  LDL.LU R19, [R1+0x3c4] ;  /* 0x0003c40001137983 */ /* 0x000f280000300800 */
[----:B------:R-:W4:Y:S04]  /*e520*/  LDL.LU R12, [R1+0x340] ;  /* 0x00034000010c7983 */ /* 0x000f280000300800 */
[----:B------:R-:W4:Y:S04]  /*e530*/  LDL.LU R23, [R1+0x344] ;  /* 0x0003440001177983 */ /* 0x000f280000300800 */
[----:B------:R-:W4:Y:S04]  /*e540*/  LDL.LU R17, [R1+0x354] ;  /* 0x0003540001117983 */ /* 0x000f280000300800 */
[----:B------:R-:W4:Y:S01]  /*e550*/  LDL.LU R15, [R1+0x3a0] ;  /* 0x0003a000010f7983 */ /* 0x000f220000300800 */
[----:B------:R-:W-:-:S03]  /*e560*/  ISETP.GE.AND P1, PT, R10, RZ, PT ;  /* 0x000000ff0a00720c */ /* 0x000fc60003f26270 */
[----:B------:R-:W4:Y:S01]  /*e570*/  LDL.LU R10, [R1+0x3a4] ;  /* 0x0003a400010a7983 */ /* 0x000f220000300800 */
[----:B------:R-:W-:Y:S02]  /*e580*/  ISETP.NE.AND P5, PT, RZ, c[0x0][0x17c], PT ;  /* 0x00005f00ff007a0c */ /* 0x000fe40003fa5270 */
[----:B------:R-:W-:Y:S01]  /*e590*/  LOP3.LUT R25, RZ, c[0x0][0x17c], RZ, 0x33, !PT ;  /* 0x00005f00ff197a12 */ /* 0x000fe200078e33ff */
[----:B------:R-:W-:Y:S01]  /*e5a0*/  @!P2 IMAD.MOV R24, RZ, RZ, -R24 ;  /* 0x000000ffff18a224 */ /* 0x000fe200078e0a18 */
[----:B------:R-:W-:Y:S04]  /*e5b0*/  STL [R1+0x1c5c], R22 ;  /* 0x001c5c1601007387 */ /* 0x000fe80000100800 */
[----:B------:R-:W-:Y:S01]  /*e5c0*/  STL [R1+0x1d58], R24 ;  /* 0x001d581801007387 */ /* 0x000fe20000100800 */
[----:B-1----:R-:W-:-:S02]  /*e5d0*/  SEL R3, R25, R2, !P5 ;  /* 0x0000000219037207 */ /* 0x002fc40006800000 */
[----:B--2---:R-:W-:-:S03]  /*e5e0*/  SEL R2, R25, R16, !P5 ;  /* 0x0000001019027207 */ /* 0x004fc60006800000 */
[----:B------:R4:W-:Y:S01]  /*e5f0*/  STL [R1+0x408], R3 ;  /* 0x0004080301007387 */ /* 0x0009e20000100800 */
[----:B---3--:R-:W-:-:S03]  /*e600*/  SEL R11, R25, R11, !P5 ;  /* 0x0000000b190b7207 */ /* 0x008fc60006800000 */
[----:B------:R0:W-:Y:S01]  /*e610*/  STL [R1+0x404], R2 ;  /* 0x0004040201007387 */ /* 0x0001e20000100800 */
[----:B----4-:R-:W-:-:S03]  /*e620*/  SEL R3, R25, R8, !P5 ;  /* 0x0000000819037207 */ /* 0x010fc60006800000 */
[----:B------:R-:W-:Y:S01]  /*e630*/  STL [R1+0x400], R11 ;  /* 0x0004000b01007387 */ /* 0x000fe20000100800 */
[C---:B0-----:R-:W-:Y:S02]  /*e640*/  SEL R2, R25.reuse, R6, !P5 ;  /* 0x0000000619027207 */ /* 0x041fe40006800000 */
[C---:B------:R-:W-:Y:S01]  /*e650*/  SEL R5, R25.reuse, R5, !P5 ;  /* 0x0000000519057207 */ /* 0x040fe20006800000 */
[----:B------:R0:W-:Y:S04]  /*e660*/  STL [R1+0x3fc], R3 ;  /* 0x0003fc0301007387 */ /* 0x0001e80000100800 */
[----:B------:R1:W-:Y:S04]  /*e670*/  STL [R1+0x3f8], R2 ;  /* 0x0003f80201007387 */ /* 0x0003e80000100800 */
[----:B------:R-:W-:Y:S01]  /*e680*/  STL [R1+0x3f4], R5 ;  /* 0x0003f40501007387 */ /* 0x000fe20000100800 */
[----:B0-----:R-:W-:-:S02]  /*e690*/  SEL R3, R25, R4, !P5 ;  /* 0x0000000419037207 */ /* 0x001fc40006800000 */
[C---:B-1----:R-:W-:Y:S02]  /*e6a0*/  SEL R2, R25.reuse, R9, !P5 ;  /* 0x0000000919027207 */ /* 0x042fe40006800000 */
[----:B------:R-:W2:Y:S04]  /*e6b0*/  LDL.LU R9, [R1+0x3b0] ;  /* 0x0003b00001097983 */ /* 0x000ea80000300800 */
[----:B------:R0:W-:Y:S04]  /*e6c0*/  STL [R1+0x3ec], R3 ;  /* 0x0003ec0301007387 */ /* 0x0001e80000100800 */
[----:B------:R1:W-:Y:S01]  /*e6d0*/  STL [R1+0x3e8], R2 ;  /* 0x0003e80201007387 */ /* 0x0003e20000100800 */
[----:B0-----:R-:W-:-:S03]  /*e6e0*/  SEL R3, R25, R13, !P5 ;  /* 0x0000000d19037207 */ /* 0x001fc60006800000 */
[----:B------:R-:W3:Y:S01]  /*e6f0*/  LDL.LU R13, [R1+0x3a8] ;  /* 0x0003a800010d7983 */ /* 0x000ee20000300800 */
[----:B-1----:R-:W-:-:S03]  /*e700*/  SEL R2, R25, R14, !P5 ;  /* 0x0000000e19027207 */ /* 0x002fc60006800000 */
[----:B------:R0:W-:Y:S04]  /*e710*/  STL [R1+0x3e4], R3 ;  /* 0x0003e40301007387 */ /* 0x0001e80000100800 */
[----:B------:R-:W4:Y:S04]  /*e720*/  LDL.LU R14, [R1+0x384] ;  /* 0x00038400010e7983 */ /* 0x000f280000300800 */
[----:B------:R1:W-:Y:S01]  /*e730*/  STL [R1+0x3e0], R2 ;  /* 0x0003e00201007387 */ /* 0x0003e20000100800 */
[----:B0-----:R-:W-:-:S03]  /*e740*/  SEL R3, R25, R7, !P5 ;  /* 0x0000000719037207 */ /* 0x001fc60006800000 */
[----:B------:R-:W4:Y:S01]  /*e750*/  LDL.LU R7, [R1+0x388] ;  /* 0x0003880001077983 */ /* 0x000f220000300800 */
[C---:B------:R-:W-:Y:S02]  /*e760*/  SEL R4, R25.reuse, R21, !P5 ;  /* 0x0000001519047207 */ /* 0x040fe40006800000 */
[C---:B-1----:R-:W-:Y:S01]  /*e770*/  SEL R2, R25.reuse, R18, !P5 ;  /* 0x0000001219027207 */ /* 0x042fe20006800000 */
[----:B------:R0:W-:Y:S04]  /*e780*/  STL [R1+0x3dc], R3 ;  /* 0x0003dc0301007387 */ /* 0x0001e80000100800 */
[----:B------:R1:W-:Y:S01]  /*e790*/  STL [R1+0x3d8], R2 ;  /* 0x0003d80201007387 */ /* 0x0003e20000100800 */
[----:B0-----:R-:W-:-:S03]  /*e7a0*/  SEL R3, R25, R19, !P5 ;  /* 0x0000001319037207 */ /* 0x001fc60006800000 */
[----:B------:R0:W-:Y:S01]  /*e7b0*/  STL [R1+0x3d4], R4 ;  /* 0x0003d40401007387 */ /* 0x0001e20000100800 */
[----:B-1----:R-:W-:-:S03]  /*e7c0*/  SEL R2, R25, R12, !P5 ;  /* 0x0000000c19027207 */ /* 0x002fc60006800000 */
[----:B------:R-:W4:Y:S04]  /*e7d0*/  LDL.LU R21, [R1+0x39c] ;  /* 0x00039c0001157983 */ /* 0x000f280000300800 */
[----:B------:R1:W-:Y:S04]  /*e7e0*/  STL [R1+0x3d0], R3 ;  /* 0x0003d00301007387 */ /* 0x0003e80000100800 */
[----:B------:R-:W4:Y:S04]  /*e7f0*/  LDL.LU R19, [R1+0x398] ;  /* 0x0003980001137983 */ /* 0x000f280000300800 */
[----:B------:R1:W-:Y:S04]  /*e800*/  STL [R1+0x3cc], R2 ;  /* 0x0003cc0201007387 */ /* 0x0003e80000100800 */
[----:B------:R-:W4:Y:S01]  /*e810*/  LDL.LU R12, [R1+0x390] ;  /* 0x00039000010c7983 */ /* 0x000f220000300800 */
[----:B0-----:R-:W-:-:S02]  /*e820*/  SEL R4, R25, R17, !P5 ;  /* 0x0000001119047207 */ /* 0x001fc40006800000 */
[C---:B-1----:R-:W-:Y:S02]  /*e830*/  SEL R3, R25.reuse, R15, !P5 ;  /* 0x0000000f19037207 */ /* 0x042fe40006800000 */
[----:B------:R-:W-:-:S05]  /*e840*/  SEL R2, R25, R23, !P5 ;  /* 0x0000001719027207 */ /* 0x000fca0006800000 */
[----:B------:R0:W-:Y:S04]  /*e850*/  STL [R1+0x3c8], R2 ;  /* 0x0003c80201007387 */ /* 0x0001e80000100800 */
[----:B------:R-:W-:Y:S04]  /*e860*/  STL [R1+0x3c4], R4 ;  /* 0x0003c40401007387 */ /* 0x000fe80000100800 */
[----:B------:R-:W4:Y:S01]  /*e870*/  LDL.LU R24, [R1+0x394] ;  /* 0x0003940001187983 */ /* 0x000f220000300800 */
[----:B0-----:R-:W-:-:S03]  /*e880*/  SEL R2, R25, R10, !P5 ;  /* 0x0000000a19027207 */ /* 0x001fc60006800000 */
[----:B------:R0:W-:Y:S04]  /*e890*/  STL [R1+0x3c0], R3 ;  /* 0x0003c00301007387 */ /* 0x0001e80000100800 */
[----:B------:R-:W4:Y:S04]  /*e8a0*/  LDL.LU R22, [R1+0x38c] ;  /* 0x00038c0001167983 */ /* 0x000f280000300800 */
[----:B------:R1:W-:Y:S04]  /*e8b0*/  STL [R1+0x3bc], R2 ;  /* 0x0003bc0201007387 */ /* 0x0003e80000100800 */
[----:B------:R-:W4:Y:S04]  /*e8c0*/  LDL.LU R20, [R1+0x380] ;  /* 0x0003800001147983 */ /* 0x000f280000300800 */
[----:B------:R-:W4:Y:S04]  /*e8d0*/  LDL.LU R28, [R1+0x37c] ;  /* 0x00037c00011c7983 */ /* 0x000f280000300800 */
[----:B0-----:R-:W4:Y:S04]  /*e8e0*/  LDL.LU R3, [R1+0x378] ;  /* 0x0003780001037983 */ /* 0x001f280000300800 */
[----:B-1----:R-:W4:Y:S04]  /*e8f0*/  LDL.LU R2, [R1+0x374] ;  /* 0x0003740001027983 */ /* 0x002f280000300800 */
[----:B------:R-:W4:Y:S04]  /*e900*/  LDL.LU R16, [R1+0x358] ;  /* 0x0003580001107983 */ /* 0x000f280000300800 */
[----:B------:R-:W4:Y:S04]  /*e910*/  LDL.LU R11, [R1+0x364] ;  /* 0x00036400010b7983 */ /* 0x000f280000300800 */
[----:B------:R-:W4:Y:S04]  /*e920*/  LDL.LU R8, [R1+0x368] ;  /* 0x0003680001087983 */ /* 0x000f280000300800 */
[----:B------:R-:W4:Y:S04]  /*e930*/  LDL.LU R6, [R1+0x35c] ;  /* 0x00035c0001067983 */ /* 0x000f280000300800 */
[----:B------:R-:W4:Y:S04]  /*e940*/  LDL.LU R5, [R1+0x360] ;  /* 0x0003600001057983 */ /* 0x000f280000300800 */
[----:B------:R-:W4:Y:S04]  /*e950*/  LDL.LU R4, [R1+0x350] ;  /* 0x0003500001047983 */ /* 0x000f280000300800 */
[----:B------:R-:W4:Y:S01]  /*e960*/  LDL.LU R10, [R1+0x34c] ;  /* 0x00034c00010a7983 */ /* 0x000f220000300800 */
[----:B--2---:R-:W-:-:S03]  /*e970*/  SEL R15, R25, R9, !P5 ;  /* 0x00000009190f7207 */ /* 0x004fc60006800000 */
[----:B------:R-:W2:Y:S04]  /*e980*/  LDL.LU R9, [R1+0x348] ;  /* 0x0003480001097983 */ /* 0x000ea80000300800 */
[----:B------:R4:W-:Y:S01]  /*e990*/  STL [R1+0x3b8], R15 ;  /* 0x0003b80f01007387 */ /* 0x0009e20000100800 */
[----:B---3--:R-:W-:-:S03]  /*e9a0*/  SEL R17, R25, R13, !P5 ;  /* 0x0000000d19117207 */ /* 0x008fc60006800000 */
[----:B------:R-:W3:Y:S04]  /*e9b0*/  LDL.LU R13, [R1+0x338] ;  /* 0x00033800010d7983 */ /* 0x000ee80000300800 */
[----:B------:R0:W-:Y:S01]  /*e9c0*/  STL [R1+0x3b4], R17 ;  /* 0x0003b41101007387 */ /* 0x0001e20000100800 */
[----:B----4-:R-:W-:-:S03]  /*e9d0*/  SEL R15, R25, R14, !P5 ;  /* 0x0000000e190f7207 */ /* 0x010fc60006800000 */
[----:B------:R-:W4:Y:S04]  /*e9e0*/  LDL.LU R14, [R1+0x334] ;  /* 0x00033400010e7983 */ /* 0x000f280000300800 */
[----:B------:R1:W-:Y:S01]  /*e9f0*/  STL [R1+0x3b0], R15 ;  /* 0x0003b00f01007387 */ /* 0x0003e20000100800 */
[----:B------:R-:W-:-:S03]  /*ea00*/  SEL R7, R25, R7, !P5 ;  /* 0x0000000719077207 */ /* 0x000fc60006800000 */
[----:B------:R-:W4:Y:S04]  /*ea10*/  LDL.LU R18, [R1+0x330] ;  /* 0x0003300001127983 */ /* 0x000f280000300800 */
[----:B0-----:R-:W4:Y:S04]  /*ea20*/  LDL.LU R17, [R1+0x32c] ;  /* 0x00032c0001117983 */ /* 0x001f280000300800 */
[----:B------:R0:W-:Y:S04]  /*ea30*/  STL [R1+0x3a8], R7 ;  /* 0x0003a80701007387 */ /* 0x0001e80000100800 */
[----:B-1----:R-:W4:Y:S04]  /*ea40*/  LDL.LU R15, [R1+0x2d4] ;  /* 0x0002d400010f7983 */ /* 0x002f280000300800 */
[----:B0-----:R-:W4:Y:S01]  /*ea50*/  LDL.LU R7, [R1+0x10] ;  /* 0x0000100001077983 */ /* 0x001f220000300800 */
[----:B------:R-:W-:-:S05]  /*ea60*/  SEL R21, R25, R21, !P5 ;  /* 0x0000001519157207 */ /* 0x000fca0006800000 */
[----:B------:R0:W-:Y:S01]  /*ea70*/  STL [R1+0x3a4], R21 ;  /* 0x0003a41501007387 */ /* 0x0001e20000100800 */
[----:B------:R-:W-:-:S03]  /*ea80*/  SEL R19, R25, R19, !P5 ;  /* 0x0000001319137207 */ /* 0x000fc60006800000 */
[----:B------:R-:W4:Y:S04]  /*ea90*/  LDL.LU R23, [R1+0xc] ;  /* 0x00000c0001177983 */ /* 0x000f280000300800 */
[----:B------:R1:W-:Y:S01]  /*eaa0*/  STL [R1+0x3a0], R19 ;  /* 0x0003a01301007387 */ /* 0x0003e20000100800 */
[----:B------:R-:W-:-:S03]  /*eab0*/  SEL R12, R25, R12, !P5 ;  /* 0x0000000c190c7207 */ /* 0x000fc60006800000 */
[----:B0-----:R-:W4:Y:S04]  /*eac0*/  LDL.LU R21, [R1+0x2e8] ;  /* 0x0002e80001157983 */ /* 0x001f280000300800 */
[----:B------:R0:W-:Y:S04]  /*ead0*/  STL [R1+0x39c], R12 ;  /* 0x00039c0c01007387 */ /* 0x0001e80000100800 */
[----:B-1----:R-:W4:Y:S04]  /*eae0*/  LDL.LU R19, [R1+0x324] ;  /* 0x0003240001137983 */ /* 0x002f280000300800 */
[----:B0-----:R-:W4:Y:S01]  /*eaf0*/  LDL.LU R12, [R1+0x320] ;  /* 0x00032000010c7983 */ /* 0x001f220000300800 */
[----:B------:R-:W-:-:S02]  /*eb00*/  SEL R24, R25, R24, !P5 ;  /* 0x0000001819187207 */ /* 0x000fc40006800000 */
[----:B------:R-:W-:-:S03]  /*eb10*/  SEL R22, R25, R22, !P5 ;  /* 0x0000001619167207 */ /* 0x000fc60006800000 */
[----:B------:R0:W-:Y:S04]  /*eb20*/  STL [R1+0x398], R24 ;  /* 0x0003981801007387 */ /* 0x0001e80000100800 */
[----:B------:R1:W-:Y:S01]  /*eb30*/  STL [R1+0x394], R22 ;  /* 0x0003941601007387 */ /* 0x0003e20000100800 */
[C---:B0-----:R-:W-:Y:S02]  /*eb40*/  SEL R24, R25.reuse, R20, !P5 ;  /* 0x0000001419187207 */ /* 0x041fe40006800000 */
[C---:B-1----:R-:W-:Y:S02]  /*eb50*/  SEL R22, R25.reuse, R28, !P5 ;  /* 0x0000001c19167207 */ /* 0x042fe40006800000 */
[C---:B------:R-:W-:Y:S01]  /*eb60*/  SEL R20, R25.reuse, R3, !P5 ;  /* 0x0000000319147207 */ /* 0x040fe20006800000 */
[----:B------:R-:W-:Y:S01]  /*eb70*/  STL [R1+0x390], R24 ;  /* 0x0003901801007387 */ /* 0x000fe20000100800 */
[----:B------:R-:W-:-:S03]  /*eb80*/  SEL R3, R25, R2, !P5 ;  /* 0x0000000219037207 */ /* 0x000fc60006800000 */
[----:B------:R-:W-:Y:S01]  /*eb90*/  STL [R1+0x38c], R22 ;  /* 0x00038c1601007387 */ /* 0x000fe20000100800 */
[----:B------:R-:W-:-:S03]  /*eba0*/  SEL R2, R25, R16, !P5 ;  /* 0x0000001019027207 */ /* 0x000fc60006800000 */
[----:B------:R-:W-:Y:S01]  /*ebb0*/  STL [R1+0x388], R20 ;  /* 0x0003881401007387 */ /* 0x000fe20000100800 */
[----:B------:R-:W-:-:S03]  /*ebc0*/  SEL R11, R25, R11, !P5 ;  /* 0x0000000b190b7207 */ /* 0x000fc60006800000 */
[----:B------:R0:W-:Y:S04]  /*ebd0*/  STL [R1+0x384], R3 ;  /* 0x0003840301007387 */ /* 0x0001e80000100800 */
[----:B------:R1:W-:Y:S01]  /*ebe0*/  STL [R1+0x380], R2 ;  /* 0x0003800201007387 */ /* 0x0003e20000100800 */
[C---:B0-----:R-:W-:Y:S02]  /*ebf0*/  SEL R3, R25.reuse, R8, !P5 ;  /* 0x0000000819037207 */ /* 0x041fe40006800000 */
[C---:B------:R-:W-:Y:S02]  /*ec00*/  SEL R5, R25.reuse, R5, !P5 ;  /* 0x0000000519057207 */ /* 0x040fe40006800000 */
[C---:B-1----:R-:W-:Y:S01]  /*ec10*/  SEL R2, R25.reuse, R6, !P5 ;  /* 0x0000000619027207 */ /* 0x042fe20006800000 */
[----:B------:R-:W-:Y:S04]  /*ec20*/  STL [R1+0x37c], R11 ;  /* 0x00037c0b01007387 */ /* 0x000fe80000100800 */
[----:B------:R0:W-:Y:S04]  /*ec30*/  STL [R1+0x378], R3 ;  /* 0x0003780301007387 */ /* 0x0001e80000100800 */
[----:B------:R1:W-:Y:S04]  /*ec40*/  STL [R1+0x374], R2 ;  /* 0x0003740201007387 */ /* 0x0003e80000100800 */
[----:B------:R-:W-:Y:S01]  /*ec50*/  STL [R1+0x368], R5 ;  /* 0x0003680501007387 */ /* 0x000fe20000100800 */
[----:B0-----:R-:W-:-:S02]  /*ec60*/  SEL R3, R25, R4, !P5 ;  /* 0x0000000419037207 */ /* 0x001fc40006800000 */
[C---:B-1----:R-:W-:Y:S02]  /*ec70*/  SEL R2, R25.reuse, R10, !P5 ;  /* 0x0000000a19027207 */ /* 0x042fe40006800000 */
[----:B------:R-:W4:Y:S04]  /*ec80*/  LDL.LU R10, [R1+0x31c] ;  /* 0x00031c00010a7983 */ /* 0x000f280000300800 */
[----:B------:R2:W-:Y:S04]  /*ec90*/  STL [R1+0x364], R3 ;  /* 0x0003640301007387 */ /* 0x0005e80000100800 */
[----:B------:R3:W-:Y:S01]  /*eca0*/  STL [R1+0x360], R2 ;  /* 0x0003600201007387 */ /* 0x0007e20000100800 */
[----:B--2---:R-:W-:-:S03]  /*ecb0*/  SEL R3, R25, R9, !P5 ;  /* 0x0000000919037207 */ /* 0x004fc60006800000 */
[----:B------:R-:W2:Y:S04]  /*ecc0*/  LDL.LU R9, [R1+0x308] ;  /* 0x0003080001097983 */ /* 0x000ea80000300800 */
[----:B------:R4:W-:Y:S01]  /*ecd0*/  STL [R1+0x35c], R3 ;  /* 0x00035c0301007387 */ /* 0x0009e20000100800 */
[----:B---3--:R-:W-:-:S03]  /*ece0*/  SEL R2, R25, R13, !P5 ;  /* 0x0000000d19027207 */ /* 0x008fc60006800000 */
[----:B------:R-:W3:Y:S04]  /*ecf0*/  LDL.LU R13, [R1+0x310] ;  /* 0x00031000010d7983 */ /* 0x000ee80000300800 */
[----:B------:R0:W-:Y:S01]  /*ed00*/  STL [R1+0x358], R2 ;  /* 0x0003580201007387 */ /* 0x0001e20000100800 */
[----:B----4-:R-:W-:-:S03]  /*ed10*/  SEL R3, R25, R14, !P5 ;  /* 0x0000000e19037207 */ /* 0x010fc60006800000 */
[----:B------:R-:W4:Y:S01]  /*ed20*/  LDL.LU R14, [R1+0x314] ;  /* 0x00031400010e7983 */ /* 0x000f220000300800 */
[----:B0-----:R-:W-:-:S03]  /*ed30*/  SEL R2, R25, R18, !P5 ;  /* 0x0000001219027207 */ /* 0x001fc60006800000 */
[----:B------:R0:W-:Y:S01]  /*ed40*/  STL [R1+0x354], R3 ;  /* 0x0003540301007387 */ /* 0x0001e20000100800 */
[----:B------:R-:W-:-:S03]  /*ed50*/  SEL R4, R25, R17, !P5 ;  /* 0x0000001119047207 */ /* 0x000fc60006800000 */
[----:B------:R1:W-:Y:S04]  /*ed60*/  STL [R1+0x350], R2 ;  /* 0x0003500201007387 */ /* 0x0003e80000100800 */
[----:B------:R-:W-:Y:S01]  /*ed70*/  STL [R1+0x34c], R4 ;  /* 0x00034c0401007387 */ /* 0x000fe20000100800 */
[----:B0-----:R-:W-:-:S03]  /*ed80*/  SEL R3, R25, R15, !P5 ;  /* 0x0000000f19037207 */ /* 0x001fc60006800000 */
[----:B------:R-:W4:Y:S01]  /*ed90*/  LDL.LU R17, [R1+0x318] ;  /* 0x0003180001117983 */ /* 0x000f220000300800 */
[----:B-1----:R-:W-:-:S03]  /*eda0*/  SEL R2, R25, R7, !P5 ;  /* 0x0000000719027207 */ /* 0x002fc60006800000 */
[----:B------:R-:W-:Y:S04]  /*edb0*/  STL [R1+0x348], R3 ;  /* 0x0003480301007387 */ /* 0x000fe80000100800 */
[----:B------:R-:W4:Y:S04]  /*edc0*/  LDL.LU R15, [R1+0x30c] ;  /* 0x00030c00010f7983 */ /* 0x000f280000300800 */
[----:B------:R0:W-:Y:S04]  /*edd0*/  STL [R1+0x344], R2 ;  /* 0x0003440201007387 */ /* 0x0001e80000100800 */
[----:B------:R-:W4:Y:S01]  /*ede0*/  LDL.LU R7, [R1+0x2fc] ;  /* 0x0002fc0001077983 */ /* 0x000f220000300800 */
[----:B0-----:R-:W-:-:S02]  /*edf0*/  SEL R2, R25, R23, !P5 ;  /* 0x0000001719027207 */ /* 0x001fc40006800000 */
[----:B------:R-:W-:-:S03]  /*ee00*/  SEL R4, R25, R21, !P5 ;  /* 0x0000001519047207 */ /* 0x000fc60006800000 */
[----:B------:R0:W-:Y:S01]  /*ee10*/  STL [R1+0x340], R2 ;  /* 0x0003400201007387 */ /* 0x0001e20000100800 */
[----:B------:R-:W-:-:S03]  /*ee20*/  SEL R3, R25, R19, !P5 ;  /* 0x0000001319037207 */ /* 0x000fc60006800000 */
        /* <DEDUP_REMOVED lines=17> */
[----:B------:R-:W-:-:S03]  /*ef40*/  SEL R18, R25, R10, !P5 ;  /* 0x0000000a19127207 */ /* 0x000fc60006800000 */
[----:B------:R-:W4:Y:S04]  /*ef50*/  LDL.LU R10, [R1+0x2b0] ;  /* 0x0002b000010a7983 */ /* 0x000f280000300800 */
[----:B------:R3:W-:Y:S01]  /*ef60*/  STL [R1+0x330], R18 ;  /* 0x0003301201007387 */ /* 0x0007e20000100800 */
[----:B--2---:R-:W-:-:S03]  /*ef70*/  SEL R19, R25, R9, !P5 ;  /* 0x0000000919137207 */ /* 0x004fc60006800000 */
[----:B------:R-:W2:Y:S04]  /*ef80*/  LDL.LU R9, [R1+0x2b4] ;  /* 0x0002b40001097983 */ /* 0x000ea80000300800 */
[----:B------:R-:W-:Y:S01]  /*ef90*/  STL [R1+0x32c], R19 ;  /* 0x00032c1301007387 */ /* 0x000fe20000100800 */
[----:B---3--:R-:W-:-:S03]  /*efa0*/  SEL R18, R25, R13, !P5 ;  /* 0x0000000d19127207 */ /* 0x008fc60006800000 */
[----:B------:R-:W3:Y:S04]  /*efb0*/  LDL.LU R13, [R1+0x2b8] ;  /* 0x0002b800010d7983 */ /* 0x000ee80000300800 */
[----:B------:R0:W-:Y:S01]  /*efc0*/  STL [R1+0x328], R18 ;  /* 0x0003281201007387 */ /* 0x0001e20000100800 */
[----:B----4-:R-:W-:-:S03]  /*efd0*/  SEL R14, R25, R14, !P5 ;  /* 0x0000000e190e7207 */ /* 0x010fc60006800000 */
[----:B0-----:R-:W4:Y:S04]  /*efe0*/  LDL.LU R18, [R1+0x2bc] ;  /* 0x0002bc0001127983 */ /* 0x001f280000300800 */
[----:B------:R-:W4:Y:S04]  /*eff0*/  LDL.LU R21, [R1+0x2c8] ;  /* 0x0002c80001157983 */ /* 0x000f280000300800 */
[----:B------:R0:W-:Y:S04]  /*f000*/  STL [R1+0x324], R14 ;  /* 0x0003240e01007387 */ /* 0x0001e80000100800 */
[----:B------:R-:W4:Y:S01]  /*f010*/  LDL.LU R19, [R1+0x2cc] ;  /* 0x0002cc0001137983 */ /* 0x000f220000300800 */
[----:B------:R-:W-:-:S03]  /*f020*/  SEL R17, R25, R17, !P5 ;  /* 0x0000001119117207 */ /* 0x000fc60006800000 */
[----:B0-----:R-:W4:Y:S01]  /*f030*/  LDL.LU R14, [R1+0x2c0] ;  /* 0x0002c000010e7983 */ /* 0x001f220000300800 */
[----:B------:R-:W-:-:S03]  /*f040*/  SEL R15, R25, R15, !P5 ;  /* 0x0000000f190f7207 */ /* 0x000fc60006800000 */
[----:B------:R0:W-:Y:S04]  /*f050*/  STL [R1+0x320], R17 ;  /* 0x0003201101007387 */ /* 0x0001e80000100800 */
[----:B------:R-:W4:Y:S01]  /*f060*/  LDL.LU R23, [R1+0x2c4] ;  /* 0x0002c40001177983 */ /* 0x000f220000300800 */
[----:B------:R-:W-:-:S03]  /*f070*/  SEL R7, R25, R7, !P5 ;  /* 0x0000000719077207 */ /* 0x000fc60006800000 */
[----:B------:R1:W-:Y:S04]  /*f080*/  STL [R1+0x31c], R15 ;  /* 0x00031c0f01007387 */ /* 0x0003e80000100800 */
        /* <DEDUP_REMOVED lines=19> */
[----:B0-----:R-:W-:-:S03]  /*f1c0*/  SEL R3, R25, R8, !P5 ;  /* 0x0000000819037207 */ /* 0x001fc60006800000 */
[----:B------:R-:W-:Y:S01]  /*f1d0*/  STL [R1+0x2f8], R11 ;  /* 0x0002f80b01007387 */ /* 0x000fe20000100800 */
[C---:B------:R-:W-:Y:S02]  /*f1e0*/  SEL R5, R25.reuse, R5, !P5 ;  /* 0x0000000519057207 */ /* 0x040fe40006800000 */
[C---:B-1----:R-:W-:Y:S01]  /*f1f0*/  SEL R2, R25.reuse, R6, !P5 ;  /* 0x0000000619027207 */ /* 0x042fe20006800000 */
[----:B------:R0:W-:Y:S04]  /*f200*/  STL [R1+0x2f4], R3 ;  /* 0x0002f40301007387 */ /* 0x0001e80000100800 */
[----:B------:R1:W-:Y:S01]  /*f210*/  STL [R1+0x2f0], R2 ;  /* 0x0002f00201007387 */ /* 0x0003e20000100800 */
[----:B0-----:R-:W-:-:S03]  /*f220*/  SEL R3, R25, R4, !P5 ;  /* 0x0000000419037207 */ /* 0x001fc60006800000 */
[----:B------:R-:W-:Y:S01]  /*f230*/  STL [R1+0x2ec], R5 ;  /* 0x0002ec0501007387 */ /* 0x000fe20000100800 */
[----:B-1----:R-:W-:-:S03]  /*f240*/  SEL R2, R25, R12, !P5 ;  /* 0x0000000c19027207 */ /* 0x002fc60006800000 */
[----:B------:R-:W4:Y:S04]  /*f250*/  LDL.LU R12, [R1+0x29c] ;  /* 0x00029c00010c7983 */ /* 0x000f280000300800 */
[----:B------:R0:W-:Y:S04]  /*f260*/  STL [R1+0x2e8], R3 ;  /* 0x0002e80301007387 */ /* 0x0001e80000100800 */
[----:B------:R2:W-:Y:S01]  /*f270*/  STL [R1+0x2e4], R2 ;  /* 0x0002e40201007387 */ /* 0x0005e20000100800 */
[----:B0-----:R-:W-:-:S03]  /*f280*/  SEL R3, R25, R10, !P5 ;  /* 0x0000000a19037207 */ /* 0x001fc60006800000 */
[----:B------:R-:W4:Y:S04]  /*f290*/  LDL.LU R10, [R1+0x278] ;  /* 0x00027800010a7983 */ /* 0x000f280000300800 */
[----:B------:R3:W-:Y:S01]  /*f2a0*/  STL [R1+0x2e0], R3 ;  /* 0x0002e00301007387 */ /* 0x0007e20000100800 */
[----:B--2---:R-:W-:-:S03]  /*f2b0*/  SEL R2, R25, R9, !P5 ;  /* 0x0000000919027207 */ /* 0x004fc60006800000 */
[----:B------:R-:W2:Y:S04]  /*f2c0*/  LDL.LU R9, [R1+0x27c] ;  /* 0x00027c0001097983 */ /* 0x000ea80000300800 */
[----:B------:R4:W-:Y:S01]  /*f2d0*/  STL [R1+0x2dc], R2 ;  /* 0x0002dc0201007387 */ /* 0x0009e20000100800 */
[----:B---3--:R-:W-:-:S03]  /*f2e0*/  SEL R3, R25, R13, !P5 ;  /* 0x0000000d19037207 */ /* 0x008fc60006800000 */
[----:B------:R-:W3:Y:S04]  /*f2f0*/  LDL.LU R13, [R1+0x298] ;  /* 0x00029800010d7983 */ /* 0x000ee80000300800 */
[----:B------:R0:W-:Y:S01]  /*f300*/  STL [R1+0x2d8], R3 ;  /* 0x0002d80301007387 */ /* 0x0001e20000100800 */
[C---:B----4-:R-:W-:Y:S02]  /*f310*/  SEL R2, R25.reuse, R18, !P5 ;  /* 0x0000001219027207 */ /* 0x050fe40006800000 */
[----:B------:R-:W-:-:S03]  /*f320*/  SEL R4, R25, R21, !P5 ;  /* 0x0000001519047207 */ /* 0x000fc60006800000 */
[----:B------:R1:W-:Y:S04]  /*f330*/  STL [R1+0x2d4], R2 ;  /* 0x0002d40201007387 */ /* 0x0003e80000100800 */
[----:B------:R4:W-:Y:S01]  /*f340*/  STL [R1+0x2d0], R4 ;  /* 0x0002d00401007387 */ /* 0x0009e20000100800 */
[----:B0-----:R-:W-:-:S03]  /*f350*/  SEL R3, R25, R19, !P5 ;  /* 0x0000001319037207 */ /* 0x001fc60006800000 */
[----:B------:R-:W3:Y:S01]  /*f360*/  LDL.LU R21, [R1+0x284] ;  /* 0x0002840001157983 */ /* 0x000ee20000300800 */
[----:B-1----:R-:W-:-:S03]  /*f370*/  SEL R2, R25, R14, !P5 ;  /* 0x0000000e19027207 */ /* 0x002fc60006800000 */
[----:B------:R-:W-:Y:S04]  /*f380*/  STL [R1+0x2cc], R3 ;  /* 0x0002cc0301007387 */ /* 0x000fe80000100800 */
[----:B------:R-:W3:Y:S04]  /*f390*/  LDL.LU R19, [R1+0x294] ;  /* 0x0002940001137983 */ /* 0x000ee80000300800 */
[----:B------:R0:W-:Y:S04]  /*f3a0*/  STL [R1+0x2c8], R2 ;  /* 0x0002c80201007387 */ /* 0x0001e80000100800 */
[----:B------:R-:W3:Y:S01]  /*f3b0*/  LDL.LU R14, [R1+0x288] ;  /* 0x00028800010e7983 */ /* 0x000ee20000300800 */
[----:B----4-:R-:W-:-:S02]  /*f3c0*/  SEL R4, R25, R17, !P5 ;  /* 0x0000001119047207 */ /* 0x010fc40006800000 */
[C---:B0-----:R-:W-:Y:S02]  /*f3d0*/  SEL R2, R25.reuse, R23, !P5 ;  /* 0x0000001719027207 */ /* 0x041fe40006800000 */
[----:B------:R-:W-:-:S03]  /*f3e0*/  SEL R3, R25, R15, !P5 ;  /* 0x0000000f19037207 */ /* 0x000fc60006800000 */
        /* <DEDUP_REMOVED lines=21> */
[----:B------:R-:W-:-:S03]  /*f540*/  SEL R17, R25, R10, !P5 ;  /* 0x0000000a19117207 */ /* 0x000fc60006800000 */
[----:B------:R-:W4:Y:S04]  /*f550*/  LDL.LU R10, [R1+0x254] ;  /* 0x00025400010a7983 */ /* 0x000f280000300800 */
[----:B------:R0:W-:Y:S01]  /*f560*/  STL [R1+0x2b0], R17 ;  /* 0x0002b01101007387 */ /* 0x0001e20000100800 */
[----:B--2---:R-:W-:-:S03]  /*f570*/  SEL R15, R25, R9, !P5 ;  /* 0x00000009190f7207 */ /* 0x004fc60006800000 */
[----:B------:R-:W2:Y:S04]  /*f580*/  LDL.LU R9, [R1+0x258] ;  /* 0x0002580001097983 */ /* 0x000ea80000300800 */
[----:B------:R1:W-:Y:S04]  /*f590*/  STL [R1+0x2ac], R15 ;  /* 0x0002ac0f01007387 */ /* 0x0003e80000100800 */
[----:B------:R-:W2:Y:S04]  /*f5a0*/  LDL.LU R18, [R1+0x24c] ;  /* 0x00024c0001127983 */ /* 0x000ea80000300800 */
[----:B0-----:R-:W2:Y:S01]  /*f5b0*/  LDL.LU R17, [R1+0x250] ;  /* 0x0002500001117983 */ /* 0x001ea20000300800 */
[----:B---3--:R-:W-:-:S05]  /*f5c0*/  SEL R13, R25, R13, !P5 ;  /* 0x0000000d190d7207 */ /* 0x008fca0006800000 */
[----:B------:R0:W-:Y:S04]  /*f5d0*/  STL [R1+0x2a8], R13 ;  /* 0x0002a80d01007387 */ /* 0x0001e80000100800 */
[----:B-1----:R-:W3:Y:S04]  /*f5e0*/  LDL.LU R15, [R1+0x240] ;  /* 0x00024000010f7983 */ /* 0x002ee80000300800 */
[----:B0-----:R-:W3:Y:S01]  /*f5f0*/  LDL.LU R13, [R1+0x244] ;  /* 0x00024400010d7983 */ /* 0x001ee20000300800 */
[----:B------:R-:W-:-:S05]  /*f600*/  SEL R21, R25, R21, !P5 ;  /* 0x0000001519157207 */ /* 0x000fca0006800000 */
[----:B------:R0:W-:Y:S04]  /*f610*/  STL [R1+0x2a4], R21 ;  /* 0x0002a41501007387 */ /* 0x0001e80000100800 */
[----:B------:R-:W3:Y:S01]  /*f620*/  LDL.LU R23, [R1+0x23c] ;  /* 0x00023c0001177983 */ /* 0x000ee20000300800 */
[----:B------:R-:W-:-:S05]  /*f630*/  SEL R19, R25, R19, !P5 ;  /* 0x0000001319137207 */ /* 0x000fca0006800000 */
[----:B------:R1:W-:Y:S01]  /*f640*/  STL [R1+0x2a0], R19 ;  /* 0x0002a01301007387 */ /* 0x0003e20000100800 */
[----:B------:R-:W-:-:S03]  /*f650*/  SEL R14, R25, R14, !P5 ;  /* 0x0000000e190e7207 */ /* 0x000fc60006800000 */
[----:B0-----:R-:W3:Y:S04]  /*f660*/  LDL.LU R21, [R1+0x224] ;  /* 0x0002240001157983 */ /* 0x001ee80000300800 */
[----:B------:R0:W-:Y:S04]  /*f670*/  STL [R1+0x29c], R14 ;  /* 0x00029c0e01007387 */ /* 0x0001e80000100800 */
[----:B-1----:R-:W3:Y:S04]  /*f680*/  LDL.LU R19, [R1+0x220] ;  /* 0x0002200001137983 */ /* 0x002ee80000300800 */
[----:B0-----:R-:W3:Y:S01]  /*f690*/  LDL.LU R14, [R1+0x218] ;  /* 0x00021800010e7983 */ /* 0x001ee20000300800 */
[----:B----4-:R-:W-:-:S02]  /*f6a0*/  SEL R24, R25, R24, !P5 ;  /* 0x0000001819187207 */ /* 0x010fc40006800000 */
        /* <DEDUP_REMOVED lines=18> */
[----:B------:R-:W-:Y:S04]  /*f7d0*/  STL [R1+0x278], R3 ;  /* 0x0002780301007387 */ /* 0x000fe80000100800 */
[----:B------:R0:W-:Y:S04]  /*f7e0*/  STL [R1+0x274], R2 ;  /* 0x0002740201007387 */ /* 0x0001e80000100800 */
[----:B------:R-:W-:Y:S01]  /*f7f0*/  STL [R1+0x270], R5 ;  /* 0x0002700501007387 */ /* 0x000fe20000100800 */
[----:B0-----:R-:W-:-:S03]  /*f800*/  SEL R2, R25, R7, !P5 ;  /* 0x0000000719027207 */ /* 0x001fc60006800000 */
[----:B------:R-:W4:Y:S01]  /*f810*/  LDL.LU R7, [R1+0x214] ;  /* 0x0002140001077983 */ /* 0x000f220000300800 */
[----:B------:R-:W-:-:S05]  /*f820*/  SEL R3, R25, R4, !P5 ;  /* 0x0000000419037207 */ /* 0x000fca0006800000 */
[----:B------:R0:W-:Y:S04]  /*f830*/  STL [R1+0x26c], R3 ;  /* 0x00026c0301007387 */ /* 0x0001e80000100800 */
[----:B------:R1:W-:Y:S01]  /*f840*/  STL [R1+0x268], R2 ;  /* 0x0002680201007387 */ /* 0x0003e20000100800 */
[----:B0-----:R-:W-:-:S03]  /*f850*/  SEL R3, R25, R12, !P5 ;  /* 0x0000000c19037207 */ /* 0x001fc60006800000 */
[----:B------:R-:W4:Y:S01]  /*f860*/  LDL.LU R12, [R1+0x210] ;  /* 0x00021000010c7983 */ /* 0x000f220000300800 */
[----:B-1----:R-:W-:-:S03]  /*f870*/  SEL R2, R25, R10, !P5 ;  /* 0x0000000a19027207 */ /* 0x002fc60006800000 */
[----:B------:R2:W-:Y:S04]  /*f880*/  STL [R1+0x264], R3 ;  /* 0x0002640301007387 */ /* 0x0005e80000100800 */
[----:B------:R-:W4:Y:S04]  /*f890*/  LDL.LU R10, [R1+0x20c] ;  /* 0x00020c00010a7983 */ /* 0x000f280000300800 */
[----:B------:R0:W-:Y:S01]  /*f8a0*/  STL [R1+0x260], R2 ;  /* 0x0002600201007387 */ /* 0x0001e20000100800 */
[----:B--2---:R-:W-:-:S03]  /*f8b0*/  SEL R3, R25, R9, !P5 ;  /* 0x0000000919037207 */ /* 0x004fc60006800000 */
[----:B------:R-:W2:Y:S01]  /*f8c0*/  LDL.LU R9, [R1+0x208] ;  /* 0x0002080001097983 */ /* 0x000ea20000300800 */
[----:B0-----:R-:W-:-:S03]  /*f8d0*/  SEL R2, R25, R18, !P5 ;  /* 0x0000001219027207 */ /* 0x001fc60006800000 */
[----:B------:R3:W-:Y:S01]  /*f8e0*/  STL [R1+0x25c], R3 ;  /* 0x00025c0301007387 */ /* 0x0007e20000100800 */
[----:B------:R-:W-:-:S03]  /*f8f0*/  SEL R4, R25, R17, !P5 ;  /* 0x0000001119047207 */ /* 0x000fc60006800000 */
[----:B------:R0:W-:Y:S04]  /*f900*/  STL [R1+0x258], R2 ;  /* 0x0002580201007387 */ /* 0x0001e80000100800 */
[----:B------:R-:W-:Y:S04]  /*f910*/  STL [R1+0x254], R4 ;  /* 0x0002540401007387 */ /* 0x000fe80000100800 */
[----:B------:R-:W2:Y:S01]  /*f920*/  LDL.LU R17, [R1+0x1e8] ;  /* 0x0001e80001117983 */ /* 0x000ea20000300800 */
[C---:B---3--:R-:W-:Y:S02]  /*f930*/  SEL R3, R25.reuse, R15, !P5 ;  /* 0x0000000f19037207 */ /* 0x048fe40006800000 */
[----:B0-----:R-:W-:-:S03]  /*f940*/  SEL R2, R25, R13, !P5 ;  /* 0x0000000d19027207 */ /* 0x001fc60006800000 */
[----:B------:R-:W-:Y:S04]  /*f950*/  STL [R1+0x250], R3 ;  /* 0x0002500301007387 */ /* 0x000fe80000100800 */
[----:B------:R-:W3:Y:S04]  /*f960*/  LDL.LU R15, [R1+0x8] ;  /* 0x00000800010f7983 */ /* 0x000ee80000300800 */
[----:B------:R0:W-:Y:S04]  /*f970*/  STL [R1+0x24c], R2 ;  /* 0x00024c0201007387 */ /* 0x0001e80000100800 */
[----:B------:R-:W3:Y:S01]  /*f980*/  LDL.LU R13, [R1+0x1ec] ;  /* 0x0001ec00010d7983 */ /* 0x000ee20000300800 */
[----:B0-----:R-:W-:-:S05]  /*f990*/  SEL R2, R25, R23, !P5 ;  /* 0x0000001719027207 */ /* 0x001fca0006800000 */
[----:B------:R0:W-:Y:S01]  /*f9a0*/  STL [R1+0x244], R2 ;  /* 0x0002440201007387 */ /* 0x0001e20000100800 */
[----:B------:R-:W-:-:S05]  /*f9b0*/  SEL R4, R25, R21, !P5 ;  /* 0x0000001519047207 */ /* 0x000fca0006800000 */
[----:B------:R-:W-:Y:S01]  /*f9c0*/  STL [R1+0x240], R4 ;  /* 0x0002400401007387 */ /* 0x000fe20000100800 */
[----:B------:R-:W-:-:S03]  /*f9d0*/  SEL R3, R25, R19, !P5 ;  /* 0x0000001319037207 */ /* 0x000fc60006800000 */
[----:B------:R-:W3:Y:S04]  /*f9e0*/  LDL.LU R24, [R1+0x1f4] ;  /* 0x0001f40001187983 */ /* 0x000ee80000300800 */
[----:B------:R1:W-:Y:S01]  /*f9f0*/  STL [R1+0x23c], R3 ;  /* 0x00023c0301007387 */ /* 0x0003e20000100800 */
[----:B0-----:R-:W-:-:S03]  /*fa00*/  SEL R2, R25, R14, !P5 ;  /* 0x0000000e19027207 */ /* 0x001fc60006800000 */
[----:B------:R-:W3:Y:S04]  /*fa10*/  LDL.LU R22, [R1+0x1f8] ;  /* 0x0001f80001167983 */ /* 0x000ee80000300800 */
[----:B------:R0:W-:Y:S04]  /*fa20*/  STL [R1+0x238], R2 ;  /* 0x0002380201007387 */ /* 0x0001e80000100800 */
[----:B------:R-:W3:Y:S04]  /*fa30*/  LDL.LU R20, [R1+0x204] ;  /* 0x0002040001147983 */ /* 0x000ee80000300800 */
[----:B------:R-:W3:Y:S04]  /*fa40*/  LDL.LU R28, [R1+0x200] ;  /* 0x00020000011c7983 */ /* 0x000ee80000300800 */
[----:B-1----:R-:W3:Y:S04]  /*fa50*/  LDL.LU R3, [R1+0x1fc] ;  /* 0x0001fc0001037983 */ /* 0x002ee80000300800 */
[----:B0-----:R-:W3:Y:S04]  /*fa60*/  LDL.LU R2, [R1+0x1d0] ;  /* 0x0001d00001027983 */ /* 0x001ee80000300800 */
[----:B------:R-:W3:Y:S04]  /*fa70*/  LDL.LU R16, [R1+0x1d4] ;  /* 0x0001d40001107983 */ /* 0x000ee80000300800 */
[----:B------:R-:W3:Y:S04]  /*fa80*/  LDL.LU R11, [R1+0x1d8] ;  /* 0x0001d800010b7983 */ /* 0x000ee80000300800 */
[----:B------:R-:W3:Y:S04]  /*fa90*/  LDL.LU R8, [R1+0x1dc] ;  /* 0x0001dc0001087983 */ /* 0x000ee80000300800 */
[----:B------:R-:W3:Y:S04]  /*faa0*/  LDL.LU R6, [R1+0x1e4] ;  /* 0x0001e40001067983 */ /* 0x000ee80000300800 */
[----:B------:R-:W3:Y:S04]  /*fab0*/  LDL.LU R5, [R1+0x14c] ;  /* 0x00014c0001057983 */ /* 0x000ee80000300800 */
[----:B------:R-:W3:Y:S04]  /*fac0*/  LDL.LU R4, [R1+0x154] ;  /* 0x0001540001047983 */ /* 0x000ee80000300800 */
[----:B------:R-:W3:Y:S01]  /*fad0*/  LDL.LU R14, [R1+0x168] ;  /* 0x00016800010e7983 */ /* 0x000ee20000300800 */
[----:B----4-:R-:W-:-:S03]  /*fae0*/  SEL R18, R25, R7, !P5 ;  /* 0x0000000719127207 */ /* 0x010fc60006800000 */
[----:B------:R-:W4:Y:S04]  /*faf0*/  LDL.LU R7, [R1+0x1c0] ;  /* 0x0001c00001077983 */ /* 0x000f280000300800 */
[----:B------:R0:W-:Y:S01]  /*fb00*/  STL [R1+0x234], R18 ;  /* 0x0002341201007387 */ /* 0x0001e20000100800 */
[----:B------:R-:W-:-:S03]  /*fb10*/  SEL R19, R25, R12, !P5 ;  /* 0x0000000c19137207 */ /* 0x000fc60006800000 */
[----:B------:R-:W4:Y:S01]  /*fb20*/  LDL.LU R12, [R1+0x1c4] ;  /* 0x0001c400010c7983 */ /* 0x000f220000300800 */
[----:B0-----:R-:W-:-:S03]  /*fb30*/  SEL R18, R25, R10, !P5 ;  /* 0x0000000a19127207 */ /* 0x001fc60006800000 */
[----:B------:R-:W-:Y:S04]  /*fb40*/  STL [R1+0x230], R19 ;  /* 0x0002301301007387 */ /* 0x000fe80000100800 */
[----:B------:R-:W4:Y:S04]  /*fb50*/  LDL.LU R10, [R1+0x1cc] ;  /* 0x0001cc00010a7983 */ /* 0x000f280000300800 */
[----:B------:R0:W-:Y:S04]  /*fb60*/  STL [R1+0x228], R18 ;  /* 0x0002281201007387 */ /* 0x0001e80000100800 */
[----:B0-----:R-:W4:Y:S04]  /*fb70*/  LDL.LU R18, [R1+0x1c8] ;  /* 0x0001c80001127983 */ /* 0x001f280000300800 */
[----:B------:R-:W4:Y:S01]  /*fb80*/  LDL.LU R21, [R1+0x19c] ;  /* 0x00019c0001157983 */ /* 0x000f220000300800 */
[----:B--2---:R-:W-:-:S05]  /*fb90*/  SEL R9, R25, R9, !P5 ;  /* 0x0000000919097207 */ /* 0x004fca0006800000 */
[----:B------:R0:W-:Y:S04]  /*fba0*/  STL [R1+0x224], R9 ;  /* 0x0002240901007387 */ /* 0x0001e80000100800 */
[----:B------:R-:W2:Y:S04]  /*fbb0*/  LDL.LU R19, [R1+0x1a0] ;  /* 0x0001a00001137983 */ /* 0x000ea80000300800 */
[----:B0-----:R-:W2:Y:S01]  /*fbc0*/  LDL.LU R9, [R1+0x1bc] ;  /* 0x0001bc0001097983 */ /* 0x001ea20000300800 */
[----:B------:R-:W-:-:S05]  /*fbd0*/  SEL R17, R25, R17, !P5 ;  /* 0x0000001119117207 */ /* 0x000fca0006800000 */
[----:B------:R0:W-:Y:S04]  /*fbe0*/  STL [R1+0x220], R17 ;  /* 0x0002201101007387 */ /* 0x0001e80000100800 */
[----:B------:R-:W2:Y:S01]  /*fbf0*/  LDL.LU R23, [R1+0x1b8] ;  /* 0x0001b80001177983 */ /* 0x000ea20000300800 */
[----:B---3--:R-:W-:-:S05]  /*fc00*/  SEL R15, R25, R15, !P5 ;  /* 0x0000000f190f7207 */ /* 0x008fca0006800000 */
[----:B------:R1:W-:Y:S01]  /*fc10*/  STL [R1+0x21c], R15 ;  /* 0x00021c0f01007387 */ /* 0x0003e20000100800 */
[----:B------:R-:W-:-:S03]  /*fc20*/  SEL R13, R25, R13, !P5 ;  /* 0x0000000d190d7207 */ /* 0x000fc60006800000 */
[----:B0-----:R-:W3:Y:S04]  /*fc30*/  LDL.LU R17, [R1+0x1ac] ;  /* 0x0001ac0001117983 */ /* 0x001ee80000300800 */
[----:B------:R0:W-:Y:S04]  /*fc40*/  STL [R1+0x218], R13 ;  /* 0x0002180d01007387 */ /* 0x0001e80000100800 */
[----:B-1----:R-:W3:Y:S04]  /*fc50*/  LDL.LU R15, [R1+0x1b4] ;  /* 0x0001b400010f7983 */ /* 0x002ee80000300800 */
[----:B0-----:R-:W3:Y:S01]  /*fc60*/  LDL.LU R13, [R1+0x1a4] ;  /* 0x0001a400010d7983 */ /* 0x001ee20000300800 */
        /* <DEDUP_REMOVED lines=24> */
[----:B------:R-:W3:Y:S04]  /*fdf0*/  LDL.LU R14, [R1+0x198] ;  /* 0x00019800010e7983 */ /* 0x000ee80000300800 */
[----:B------:R4:W-:Y:S04]  /*fe00*/  STL [R1+0x1e4], R3 ;  /* 0x0001e40301007387 */ /* 0x0009e80000100800 */
[----:B------:R0:W-:Y:S01]  /*fe10*/  STL [R1+0x1dc], R2 ;  /* 0x0001dc0201007387 */ /* 0x0001e20000100800 */
[----:B----4-:R-:W-:-:S03]  /*fe20*/  SEL R3, R25, R7, !P5 ;  /* 0x0000000719037207 */ /* 0x010fc60006800000 */
[----:B------:R-:W4:Y:S04]  /*fe30*/  LDL.LU R7, [R1+0x194] ;  /* 0x0001940001077983 */ /* 0x000f280000300800 */
[----:B------:R1:W-:Y:S01]  /*fe40*/  STL [R1+0x1d8], R3 ;  /* 0x0001d80301007387 */ /* 0x0003e20000100800 */
[----:B0-----:R-:W-:-:S03]  /*fe50*/  SEL R2, R25, R12, !P5 ;  /* 0x0000000c19027207 */ /* 0x001fc60006800000 */
[----:B------:R-:W4:Y:S04]  /*fe60*/  LDL.LU R12, [R1+0x190] ;  /* 0x00019000010c7983 */ /* 0x000f280000300800 */
[----:B------:R0:W-:Y:S01]  /*fe70*/  STL [R1+0x1d4], R2 ;  /* 0x0001d40201007387 */ /* 0x0001e20000100800 */
[----:B-1----:R-:W-:-:S03]  /*fe80*/  SEL R3, R25, R10, !P5 ;  /* 0x0000000a19037207 */ /* 0x002fc60006800000 */
[----:B------:R-:W4:Y:S04]  /*fe90*/  LDL.LU R10, [R1+0x18c] ;  /* 0x00018c00010a7983 */ /* 0x000f280000300800 */
[----:B------:R2:W-:Y:S01]  /*fea0*/  STL [R1+0x1d0], R3 ;  /* 0x0001d00301007387 */ /* 0x0005e20000100800 */
[C---:B0-----:R-:W-:Y:S02]  /*feb0*/  SEL R2, R25.reuse, R18, !P5 ;  /* 0x0000001219027207 */ /* 0x041fe40006800000 */
[----:B------:R-:W-:-:S03]  /*fec0*/  SEL R4, R25, R21, !P5 ;  /* 0x0000001519047207 */ /* 0x000fc60006800000 */
[----:B------:R0:W-:Y:S04]  /*fed0*/  STL [R1+0x1cc], R2 ;  /* 0x0001cc0201007387 */ /* 0x0001e80000100800 */
[----:B------:R-:W-:Y:S04]  /*fee0*/  STL [R1+0x1c8], R4 ;  /* 0x0001c80401007387 */ /* 0x000fe80000100800 */
[----:B------:R-:W4:Y:S01]  /*fef0*/  LDL.LU R21, [R1+0x16c] ;  /* 0x00016c0001157983 */ /* 0x000f220000300800 */
[C---:B--2---:R-:W-:Y:S02]  /*ff00*/  SEL R3, R25.reuse, R19, !P5 ;  /* 0x0000001319037207 */ /* 0x044fe40006800000 */
[----:B0-----:R-:W-:-:S03]  /*ff10*/  SEL R2, R25, R9, !P5 ;  /* 0x0000000919027207 */ /* 0x001fc60006800000 */
[----:B------:R-:W-:Y:S04]  /*ff20*/  STL [R1+0x1c4], R3 ;  /* 0x0001c40301007387 */ /* 0x000fe80000100800 */
[----:B------:R-:W2:Y:S04]  /*ff30*/  LDL.LU R19, [R1+0x184] ;  /* 0x0001840001137983 */ /* 0x000ea80000300800 */
[----:B------:R0:W-:Y:S04]  /*ff40*/  STL [R1+0x1c0], R2 ;  /* 0x0001c00201007387 */ /* 0x0001e80000100800 */
[----:B------:R-:W2:Y:S01]  /*ff50*/  LDL.LU R9, [R1+0x188] ;  /* 0x0001880001097983 */ /* 0x000ea20000300800 */
[----:B0-----:R-:W-:-:S02]  /*ff60*/  SEL R2, R25, R23, !P5 ;  /* 0x0000001719027207 */ /* 0x001fc40006800000 */
[----:B---3--:R-:W-:-:S03]  /*ff70*/  SEL R4, R25, R17, !P5 ;  /* 0x0000001119047207 */ /* 0x008fc60006800000 */
[----:B------:R0:W-:Y:S04]  /*ff80*/  STL [R1+0x1bc], R2 ;  /* 0x0001bc0201007387 */ /* 0x0001e80000100800 */
        /* <DEDUP_REMOVED lines=18> */
[----:B------:R-:W-:-:S03]  /*100b0*/  SEL R13, R25, R14, !P5 ;  /* 0x0000000e190d7207 */ /* 0x000fc60006800000 */
[----:B------:R-:W3:Y:S04]  /*100c0*/  LDL.LU R14, [R1+0x120] ;  /* 0x00012000010e7983 */ /* 0x000ee80000300800 */
[----:B------:R0:W-:Y:S01]  /*100d0*/  STL [R1+0x1a4], R13 ;  /* 0x0001a40d01007387 */ /* 0x0001e20000100800 */
[----:B----4-:R-:W-:-:S03]  /*100e0*/  SEL R15, R25, R7, !P5 ;  /* 0x00000007190f7207 */ /* 0x010fc60006800000 */
[----:B------:R-:W4:Y:S04]  /*100f0*/  LDL.LU R7, [R1+0xe8] ;  /* 0x0000e80001077983 */ /* 0x000f280000300800 */
[----:B------:R1:W-:Y:S01]  /*10100*/  STL [R1+0x1a0], R15 ;  /* 0x0001a00f01007387 */ /* 0x0003e20000100800 */
[----:B0-----:R-:W-:-:S03]  /*10110*/  SEL R13, R25, R12, !P5 ;  /* 0x0000000c190d7207 */ /* 0x001fc60006800000 */
[----:B------:R-:W4:Y:S04]  /*10120*/  LDL.LU R12, [R1+0x11c] ;  /* 0x00011c00010c7983 */ /* 0x000f280000300800 */
[----:B------:R0:W-:Y:S04]  /*10130*/  STL [R1+0x19c], R13 ;  /* 0x00019c0d01007387 */ /* 0x0001e80000100800 */
[----:B------:R-:W4:Y:S01]  /*10140*/  LDL.LU R18, [R1+0x108] ;  /* 0x0001080001127983 */ /* 0x000f220000300800 */
[----:B------:R-:W-:-:S03]  /*10150*/  SEL R10, R25, R10, !P5 ;  /* 0x0000000a190a7207 */ /* 0x000fc60006800000 */
[----:B-1----:R-:W4:Y:S04]  /*10160*/  LDL.LU R15, [R1+0x110] ;  /* 0x00011000010f7983 */ /* 0x002f280000300800 */
[----:B------:R1:W-:Y:S04]  /*10170*/  STL [R1+0x198], R10 ;  /* 0x0001980a01007387 */ /* 0x0003e80000100800 */
[----:B0-----:R-:W4:Y:S04]  /*10180*/  LDL.LU R13, [R1+0x114] ;  /* 0x00011400010d7983 */ /* 0x001f280000300800 */
[----:B-1----:R-:W4:Y:S01]  /*10190*/  LDL.LU R10, [R1+0x118] ;  /* 0x00011800010a7983 */ /* 0x002f220000300800 */
[----:B------:R-:W-:-:S05]  /*101a0*/  SEL R21, R25, R21, !P5 ;  /* 0x0000001519157207 */ /* 0x000fca0006800000 */
[----:B------:R0:W-:Y:S04]  /*101b0*/  STL [R1+0x194], R21 ;  /* 0x0001941501007387 */ /* 0x0001e80000100800 */
[----:B------:R-:W4:Y:S01]  /*101c0*/  LDL.LU R23, [R1+0x10c] ;  /* 0x00010c0001177983 */ /* 0x000f220000300800 */
[----:B--2---:R-:W-:-:S05]  /*101d0*/  SEL R19, R25, R19, !P5 ;  /* 0x0000001319137207 */ /* 0x004fca0006800000 */
[----:B------:R1:W-:Y:S01]  /*101e0*/  STL [R1+0x190], R19 ;  /* 0x0001901301007387 */ /* 0x0003e20000100800 */
[----:B------:R-:W-:-:S03]  /*101f0*/  SEL R9, R25, R9, !P5 ;  /* 0x0000000919097207 */ /* 0x000fc60006800000 */
[----:B0-----:R-:W2:Y:S04]  /*10200*/  LDL.LU R21, [R1+0xfc] ;  /* 0x0000fc0001157983 */ /* 0x001ea80000300800 */
[----:B------:R0:W-:Y:S04]  /*10210*/  STL [R1+0x18c], R9 ;  /* 0x00018c0901007387 */ /* 0x0001e80000100800 */
[----:B-1----:R-:W2:Y:S04]  /*10220*/  LDL.LU R19, [R1+0x100] ;  /* 0x0001000001137983 */ /* 0x002ea80000300800 */
[----:B0-----:R-:W2:Y:S01]  /*10230*/  LDL.LU R9, [R1+0x104] ;  /* 0x0001040001097983 */ /* 0x001ea20000300800 */
[----:B---3--:R-:W-:-:S02]  /*10240*/  SEL R24, R25, R24, !P5 ;  /* 0x0000001819187207 */ /* 0x008fc40006800000 */
        /* <DEDUP_REMOVED lines=26> */
[----:B0-----:R-:W-:-:S03]  /*103f0*/  SEL R3, R25, R14, !P5 ;  /* 0x0000000e19037207 */ /* 0x001fc60006800000 */
[----:B------:R-:W3:Y:S04]  /*10400*/  LDL.LU R14, [R1+0xf4] ;  /* 0x0000f400010e7983 */ /* 0x000ee80000300800 */
[----:B------:R0:W-:Y:S01]  /*10410*/  STL [R1+0x140], R3 ;  /* 0x0001400301007387 */ /* 0x0001e20000100800 */
[----:B----4-:R-:W-:-:S03]  /*10420*/  SEL R2, R25, R7, !P5 ;  /* 0x0000000719027207 */ /* 0x010fc60006800000 */
[----:B------:R-:W4:Y:S04]  /*10430*/  LDL.LU R7, [R1+0xf0] ;  /* 0x0000f00001077983 */ /* 0x000f280000300800 */
[----:B------:R1:W-:Y:S01]  /*10440*/  STL [R1+0x13c], R2 ;  /* 0x00013c0201007387 */ /* 0x0003e20000100800 */
[----:B0-----:R-:W-:-:S03]  /*10450*/  SEL R3, R25, R12, !P5 ;  /* 0x0000000c19037207 */ /* 0x001fc60006800000 */
[----:B------:R-:W4:Y:S01]  /*10460*/  LDL.LU R12, [R1+0xec] ;  /* 0x0000ec00010c7983 */ /* 0x000f220000300800 */
[----:B-1----:R-:W-:-:S03]  /*10470*/  SEL R2, R25, R18, !P5 ;  /* 0x0000001219027207 */ /* 0x002fc60006800000 */
        /* <DEDUP_REMOVED lines=11> */
[----:B0-----:R-:W-:-:S05]  /*10530*/  SEL R2, R25, R23, !P5 ;  /* 0x0000001719027207 */ /* 0x001fca0006800000 */
[----:B------:R0:W-:Y:S01]  /*10540*/  STL [R1+0x118], R2 ;  /* 0x0001180201007387 */ /* 0x0001e20000100800 */
[----:B--2---:R-:W-:-:S05]  /*10550*/  SEL R4, R25, R21, !P5 ;  /* 0x0000001519047207 */ /* 0x004fca0006800000 */
[----:B------:R-:W-:Y:S01]  /*10560*/  STL [R1+0x114], R4 ;  /* 0x0001140401007387 */ /* 0x000fe20000100800 */
[----:B------:R-:W-:-:S03]  /*10570*/  SEL R3, R25, R19, !P5 ;  /* 0x0000001319037207 */ /* 0x000fc60006800000 */
[----:B------:R-:W2:Y:S01]  /*10580*/  LDL.LU R24, [R1+0xdc] ;  /* 0x0000dc0001187983 */ /* 0x000ea20000300800 */
[----:B0-----:R-:W-:-:S03]  /*10590*/  SEL R2, R25, R9, !P5 ;  /* 0x0000000919027207 */ /* 0x001fc60006800000 */
[----:B------:R0:W-:Y:S04]  /*105a0*/  STL [R1+0x110], R3 ;  /* 0x0001100301007387 */ /* 0x0001e80000100800 */
[----:B------:R-:W2:Y:S04]  /*105b0*/  LDL.LU R20, [R1+0xe4] ;  /* 0x0000e40001147983 */ /* 0x000ea80000300800 */
[----:B------:R1:W-:Y:S04]  /*105c0*/  STL [R1+0x10c], R2 ;  /* 0x00010c0201007387 */ /* 0x0003e80000100800 */
[----:B------:R-:W2:Y:S04]  /*105d0*/  LDL.LU R16, [R1+0xe0] ;  /* 0x0000e00001107983 */ /* 0x000ea80000300800 */
[----:B------:R-:W2:Y:S04]  /*105e0*/  LDL.LU R9, [R1+0xcc] ;  /* 0x0000cc0001097983 */ /* 0x000ea80000300800 */
[----:B------:R-:W2:Y:S04]  /*105f0*/  LDL.LU R22, [R1+0xd8] ;  /* 0x0000d80001167983 */ /* 0x000ea80000300800 */
[----:B------:R-:W2:Y:S04]  /*10600*/  LDL.LU R28, [R1+0x3f0] ;  /* 0x0003f000011c7983 */ /* 0x000ea80000300800 */
[----:B0-----:R-:W2:Y:S04]  /*10610*/  LDL.LU R3, [R1+0xd4] ;  /* 0x0000d40001037983 */ /* 0x001ea80000300800 */
[----:B-1----:R-:W2:Y:S04]  /*10620*/  LDL.LU R2, [R1+0xbc] ;  /* 0x0000bc0001027983 */ /* 0x002ea80000300800 */
[----:B------:R-:W2:Y:S04]  /*10630*/  LDL.LU R11, [R1+0xc0] ;  /* 0x0000c000010b7983 */ /* 0x000ea80000300800 */
[----:B------:R-:W2:Y:S04]  /*10640*/  LDL.LU R8, [R1+0xc4] ;  /* 0x0000c40001087983 */ /* 0x000ea80000300800 */
[----:B------:R-:W2:Y:S04]  /*10650*/  LDL.LU R6, [R1+0x3ac] ;  /* 0x0003ac0001067983 */ /* 0x000ea80000300800 */
[----:B------:R-:W2:Y:S04]  /*10660*/  LDL.LU R5, [R1+0x36c] ;  /* 0x00036c0001057983 */ /* 0x000ea80000300800 */
[----:B------:R-:W2:Y:S04]  /*10670*/  LDL.LU R4, [R1+0x370] ;  /* 0x0003700001047983 */ /* 0x000ea80000300800 */
[----:B------:R-:W2:Y:S01]  /*10680*/  LDL.LU R18, [R1+0xb0] ;  /* 0x0000b00001127983 */ /* 0x000ea20000300800 */
[----:B---3--:R-:W-:-:S05]  /*10690*/  SEL R19, R25, R17, !P5 ;  /* 0x0000001119137207 */ /* 0x008fca0006800000 */
[----:B------:R0:W-:Y:S04]  /*106a0*/  STL [R1+0x108], R19 ;  /* 0x0001081301007387 */ /* 0x0001e80000100800 */
[----:B------:R-:W3:Y:S01]  /*106b0*/  LDL.LU R23, [R1+0xac] ;  /* 0x0000ac0001177983 */ /* 0x000ee20000300800 */
[----:B------:R-:W-:-:S05]  /*106c0*/  SEL R17, R25, R14, !P5 ;  /* 0x0000000e19117207 */ /* 0x000fca0006800000 */
[----:B------:R-:W-:Y:S01]  /*106d0*/  STL [R1+0x104], R17 ;  /* 0x0001041101007387 */ /* 0x000fe20000100800 */
[----:B----4-:R-:W-:-:S03]  /*106e0*/  SEL R14, R25, R7, !P5 ;  /* 0x00000007190e7207 */ /* 0x010fc60006800000 */
[----:B------:R-:W4:Y:S04]  /*106f0*/  LDL.LU R7, [R1+0xa4] ;  /* 0x0000a40001077983 */ /* 0x000f280000300800 */
[----:B------:R1:W-:Y:S04]  /*10700*/  STL [R1+0x100], R14 ;  /* 0x0001000e01007387 */ /* 0x0003e80000100800 */
[----:B------:R-:W4:Y:S04]  /*10710*/  LDL.LU R21, [R1+0xa0] ;  /* 0x0000a00001157983 */ /* 0x000f280000300800 */
[----:B0-----:R-:W4:Y:S01]  /*10720*/  LDL.LU R19, [R1+0x9c] ;  /* 0x00009c0001137983 */ /* 0x001f220000300800 */
[----:B------:R-:W-:-:S05]  /*10730*/  SEL R12, R25, R12, !P5 ;  /* 0x0000000c190c7207 */ /* 0x000fca0006800000 */
[----:B------:R0:W-:Y:S04]  /*10740*/  STL [R1+0xfc], R12 ;  /* 0x0000fc0c01007387 */ /* 0x0001e80000100800 */
[----:B-1----:R-:W4:Y:S04]  /*10750*/  LDL.LU R14, [R1+0x98] ;  /* 0x00009800010e7983 */ /* 0x002f280000300800 */
[----:B0-----:R-:W4:Y:S01]  /*10760*/  LDL.LU R12, [R1+0x94] ;  /* 0x00009400010c7983 */ /* 0x001f220000300800 */
[----:B------:R-:W-:-:S05]  /*10770*/  SEL R15, R25, R15, !P5 ;  /* 0x0000000f190f7207 */ /* 0x000fca0006800000 */
[----:B------:R0:W-:Y:S04]  /*10780*/  STL [R1+0xf8], R15 ;  /* 0x0000f80f01007387 */ /* 0x0001e80000100800 */
[----:B------:R-:W4:Y:S01]  /*10790*/  LDL.LU R17, [R1+0x8c] ;  /* 0x00008c0001117983 */ /* 0x000f220000300800 */
[----:B------:R-:W-:-:S05]  /*107a0*/  SEL R13, R25, R13, !P5 ;  /* 0x0000000d190d7207 */ /* 0x000fca0006800000 */
[----:B------:R1:W-:Y:S01]  /*107b0*/  STL [R1+0xf4], R13 ;  /* 0x0000f40d01007387 */ /* 0x0003e20000100800 */
[----:B------:R-:W-:-:S03]  /*107c0*/  SEL R10, R25, R10, !P5 ;  /* 0x0000000a190a7207 */ /* 0x000fc60006800000 */
[----:B0-----:R-:W4:Y:S04]  /*107d0*/  LDL.LU R15, [R1+0x84] ;  /* 0x00008400010f7983 */ /* 0x001f280000300800 */
[----:B------:R0:W-:Y:S04]  /*107e0*/  STL [R1+0xf0], R10 ;  /* 0x0000f00a01007387 */ /* 0x0001e80000100800 */
[----:B-1----:R-:W4:Y:S04]  /*107f0*/  LDL.LU R13, [R1+0x80] ;  /* 0x00008000010d7983 */ /* 0x002f280000300800 */
[----:B0-----:R-:W4:Y:S01]  /*10800*/  LDL.LU R10, [R1+0x7c] ;  /* 0x00007c00010a7983 */ /* 0x001f220000300800 */
[----:B--2---:R-:W-:-:S05]  /*10810*/  SEL R24, R25, R24, !P5 ;  /* 0x0000001819187207 */ /* 0x004fca0006800000 */
[----:B------:R0:W-:Y:S01]  /*10820*/  STL [R1+0xec], R24 ;  /* 0x0000ec1801007387 */ /* 0x0001e20000100800 */
[----:B------:R-:W-:-:S03]  /*10830*/  SEL R20, R25, R20, !P5 ;  /* 0x0000001419147207 */ /* 0x000fc60006800000 */
[----:B0-----:R-:W2:Y:S01]  /*10840*/  LDL.LU R24, [R1+0x1d58] ;  /* 0x001d580001187983 */ /* 0x001ea20000300800 */
[----:B------:R-:W-:-:S03]  /*10850*/  SEL R16, R25, R16, !P5 ;  /* 0x0000001019107207 */ /* 0x000fc60006800000 */
[----:B------:R0:W-:Y:S01]  /*10860*/  STL [R1+0xe8], R20 ;  /* 0x0000e81401007387 */ /* 0x0001e20000100800 */
[C---:B------:R-:W-:Y:S02]  /*10870*/  SEL R9, R25.reuse, R9, !P5 ;  /* 0x0000000919097207 */ /* 0x040fe40006800000 */
[C---:B------:R-:W-:Y:S01]  /*10880*/  SEL R22, R25.reuse, R22, !P5 ;  /* 0x0000001619167207 */ /* 0x040fe20006800000 */
[----:B0-----:R-:W2:Y:S01]  /*10890*/  LDL.LU R20, [R1+0x1d54] ;  /* 0x001d540001147983 */ /* 0x001ea20000300800 */
[----:B------:R-:W-:-:S03]  /*108a0*/  SEL R28, R25, R28, !P5 ;  /* 0x0000001c191c7207 */ /* 0x000fc60006800000 */
[----:B------:R0:W-:Y:S01]  /*108b0*/  STL [R1+0xe4], R16 ;  /* 0x0000e41001007387 */ /* 0x0001e20000100800 */
[----:B------:R-:W-:-:S03]  /*108c0*/  SEL R3, R25, R3, !P5 ;  /* 0x0000000319037207 */ /* 0x000fc60006800000 */
[----:B0-----:R-:W2:Y:S04]  /*108d0*/  LDL.LU R16, [R1+0x1d50] ;  /* 0x001d500001107983 */ /* 0x001ea80000300800 */
[----:B------:R0:W-:Y:S01]  /*108e0*/  STL [R1+0xe0], R9 ;  /* 0x0000e00901007387 */ /* 0x0001e20000100800 */
[----:B------:R-:W-:-:S03]  /*108f0*/  SEL R6, R25, R6, !P5 ;  /* 0x0000000619067207 */ /* 0x000fc60006800000 */
[----:B0-----:R-:W2:Y:S04]  /*10900*/  LDL.LU R9, [R1+0x1d4c] ;  /* 0x001d4c0001097983 */ /* 0x001ea80000300800 */
[----:B------:R0:W-:Y:S04]  /*10910*/  STL [R1+0xdc], R22 ;  /* 0x0000dc1601007387 */ /* 0x0001e80000100800 */
[----:B------:R-:W-:Y:S01]  /*10920*/  STL [R1+0xd8], R28 ;  /* 0x0000d81c01007387 */ /* 0x000fe20000100800 */
[C---:B0-----:R-:W-:Y:S02]  /*10930*/  SEL R22, R25.reuse, R2, !P5 ;  /* 0x0000000219167207 */ /* 0x041fe40006800000 */
[C---:B------:R-:W-:Y:S01]  /*10940*/  SEL R2, R25.reuse, R11, !P5 ;  /* 0x0000000b19027207 */ /* 0x040fe20006800000 */
[----:B------:R0:W-:Y:S04]  /*10950*/  STL [R1+0xd4], R3 ;  /* 0x0000d40301007387 */ /* 0x0001e80000100800 */
[----:B------:R-:W-:Y:S04]  /*10960*/  STL [R1+0xcc], R22 ;  /* 0x0000cc1601007387 */ /* 0x000fe80000100800 */
[----:B------:R1:W-:Y:S01]  /*10970*/  STL [R1+0xc8], R2 ;  /* 0x0000c80201007387 */ /* 0x0003e20000100800 */
[----:B0-----:R-:W-:-:S05]  /*10980*/  SEL R3, R25, R8, !P5 ;  /* 0x0000000819037207 */ /* 0x001fca0006800000 */
[----:B------:R0:W-:Y:S01]  /*10990*/  STL [R1+0xc4], R3 ;  /* 0x0000c40301007387 */ /* 0x0001e20000100800 */
[----:B-1----:R-:W-:-:S03]  /*109a0*/  SEL R2, R25, R5, !P5 ;  /* 0x0000000519027207 */ /* 0x002fc60006800000 */
[----:B------:R-:W-:Y:S04]  /*109b0*/  STL [R1+0xc0], R6 ;  /* 0x0000c00601007387 */ /* 0x000fe80000100800 */
[----:B------:R-:W2:Y:S01]  /*109c0*/  LDL.LU R28, [R1+0x6c] ;  /* 0x00006c00011c7983 */ /* 0x000ea20000300800 */
[----:B0-----:R-:W-:-:S03]  /*109d0*/  SEL R3, R25, R4, !P5 ;  /* 0x0000000419037207 */ /* 0x001fc60006800000 */
[----:B------:R0:W-:Y:S01]  /*109e0*/  STL [R1+0xbc], R2 ;  /* 0x0000bc0201007387 */ /* 0x0001e20000100800 */
[----:B---3--:R-:W-:-:S03]  /*109f0*/  SEL R4, R25, R23, !P5 ;  /* 0x0000001719047207 */ /* 0x008fc60006800000 */
[----:B------:R1:W-:Y:S01]  /*10a00*/  STL [R1+0xb8], R3 ;  /* 0x0000b80301007387 */ /* 0x0003e20000100800 */
[----:B0-----:R-:W-:-:S03]  /*10a10*/  SEL R2, R25, R18, !P5 ;  /* 0x0000001219027207 */ /* 0x001fc60006800000 */
[----:B-1----:R-:W3:Y:S04]  /*10a20*/  LDL.LU R3, [R1+0x64] ;  /* 0x0000640001037983 */ /* 0x002ee80000300800 */
[----:B------:R0:W-:Y:S01]  /*10a30*/  STL [R1+0xb4], R2 ;  /* 0x0000b40201007387 */ /* 0x0001e20000100800 */
[----:B----4-:R-:W-:-:S03]  /*10a40*/  SEL R5, R25, R7, !P5 ;  /* 0x0000000719057207 */ /* 0x010fc60006800000 */
[----:B0-----:R-:W4:Y:S04]  /*10a50*/  LDL.LU R2, [R1+0x4] ;  /* 0x0000040001027983 */ /* 0x001f280000300800 */
[----:B------:R0:W-:Y:S04]  /*10a60*/  STL [R1+0xb0], R4 ;  /* 0x0000b00401007387 */ /* 0x0001e80000100800 */
[----:B------:R-:W4:Y:S01]  /*10a70*/  LDL.LU R7, [R1] ;  /* 0x0000000001077983 */ /* 0x000f220000300800 */
[C---:B------:R-:W-:Y:S02]  /*10a80*/  SEL R6, R25.reuse, R19, !P5 ;  /* 0x0000001319067207 */ /* 0x040fe40006800000 */
[C---:B0-----:R-:W-:Y:S01]  /*10a90*/  SEL R4, R25.reuse, R21, !P5 ;  /* 0x0000001519047207 */ /* 0x041fe20006800000 */
[----:B------:R0:W-:Y:S04]  /*10aa0*/  STL [R1+0xac], R5 ;  /* 0x0000ac0501007387 */ /* 0x0001e80000100800 */
[----:B------:R1:W-:Y:S01]  /*10ab0*/  STL [R1+0xa8], R4 ;  /* 0x0000a80401007387 */ /* 0x0003e20000100800 */
[----:B0-----:R-:W-:-:S03]  /*10ac0*/  SEL R5, R25, R14, !P5 ;  /* 0x0000000e19057207 */ /* 0x001fc60006800000 */
[----:B------:R0:W-:Y:S01]  /*10ad0*/  STL [R1+0xa4], R6 ;  /* 0x0000a40601007387 */ /* 0x0001e20000100800 */
[----:B-1----:R-:W-:-:S03]  /*10ae0*/  SEL R4, R25, R12, !P5 ;  /* 0x0000000c19047207 */ /* 0x002fc60006800000 */
[----:B------:R-:W4:Y:S04]  /*10af0*/  LDL.LU R11, [R1+0x5c] ;  /* 0x00005c00010b7983 */ /* 0x000f280000300800 */
[----:B------:R-:W-:Y:S04]  /*10b00*/  STL [R1+0xa0], R5 ;  /* 0x0000a00501007387 */ /* 0x000fe80000100800 */
[----:B------:R-:W4:Y:S04]  /*10b10*/  LDL.LU R14, [R1+0x248] ;  /* 0x00024800010e7983 */ /* 0x000f280000300800 */
[----:B------:R1:W-:Y:S01]  /*10b20*/  STL [R1+0x9c], R4 ;  /* 0x00009c0401007387 */ /* 0x0003e20000100800 */
[----:B0-----:R-:W-:-:S03]  /*10b30*/  SEL R6, R25, R15, !P5 ;  /* 0x0000000f19067207 */ /* 0x001fc60006800000 */
[----:B------:R-:W4:Y:S01]  /*10b40*/  LDL.LU R12, [R1+0x22c] ;  /* 0x00022c00010c7983 */ /* 0x000f220000300800 */
[C---:B-1----:R-:W-:Y:S02]  /*10b50*/  SEL R4, R25.reuse, R17, !P5 ;  /* 0x0000001119047207 */ /* 0x042fe40006800000 */
[----:B------:R-:W-:-:S03]  /*10b60*/  SEL R5, R25, R13, !P5 ;  /* 0x0000000d19057207 */ /* 0x000fc60006800000 */
[----:B------:R0:W-:Y:S04]  /*10b70*/  STL [R1+0x98], R4 ;  /* 0x0000980401007387 */ /* 0x0001e80000100800 */
[----:B------:R1:W-:Y:S04]  /*10b80*/  STL [R1+0x94], R6 ;  /* 0x0000940601007387 */ /* 0x0003e80000100800 */
[----:B------:R-:W4:Y:S01]  /*10b90*/  LDL.LU R8, [R1+0x1e0] ;  /* 0x0001e00001087983 */ /* 0x000f220000300800 */
[----:B0-----:R-:W-:-:S03]  /*10ba0*/  SEL R4, R25, R10, !P5 ;  /* 0x0000000a19047207 */ /* 0x001fc60006800000 */
[----:B------:R0:W-:Y:S04]  /*10bb0*/  STL [R1+0x8c], R5 ;  /* 0x00008c0501007387 */ /* 0x0001e80000100800 */
[----:B-1----:R-:W4:Y:S04]  /*10bc0*/  LDL.LU R6, [R1+0x1f0] ;  /* 0x0001f00001067983 */ /* 0x002f280000300800 */
[----:B------:R1:W-:Y:S04]  /*10bd0*/  STL [R1+0x88], R4 ;  /* 0x0000880401007387 */ /* 0x0003e80000100800 */
        /* <DEDUP_REMOVED lines=8> */
[----:B------:R-:W4:Y:S04]  /*10c60*/  LDL.LU R13, [R1+0x130] ;  /* 0x00013000010d7983 */ /* 0x000f280000300800 */
[----:B------:R-:W4:Y:S04]  /*10c70*/  LDL.LU R10, [R1+0x12c] ;  /* 0x00012c00010a7983 */ /* 0x000f280000300800 */
[----:B------:R-:W4:Y:S01]  /*10c80*/  LDL.LU R22, [R1+0x70] ;  /* 0x0000700001167983 */ /* 0x000f220000300800 */
[----:B--2---:R-:W-:-:S05]  /*10c90*/  SEL R28, R25, R28, !P5 ;  /* 0x0000001c191c7207 */ /* 0x004fca0006800000 */
[----:B------:R0:W-:Y:S04]  /*10ca0*/  STL [R1+0x84], R28 ;  /* 0x0000841c01007387 */ /* 0x0001e80000100800 */
[----:B0-----:R-:W2:Y:S01]  /*10cb0*/  LDL.LU R28, [R1+0xd0] ;  /* 0x0000d000011c7983 */ /* 0x001ea20000300800 */
[----:B---3--:R-:W-:-:S05]  /*10cc0*/  SEL R3, R25, R3, !P5 ;  /* 0x0000000319037207 */ /* 0x008fca0006800000 */
[----:B------:R0:W-:Y:S01]  /*10cd0*/  STL [R1+0x80], R3 ;  /* 0x0000800301007387 */ /* 0x0001e20000100800 */
[----:B----4-:R-:W-:-:S03]  /*10ce0*/  SEL R2, R25, R2, !P5 ;  /* 0x0000000219027207 */ /* 0x010fc60006800000 */
[----:B0-----:R-:W3:Y:S04]  /*10cf0*/  LDL.LU R3, [R1+0x74] ;  /* 0x0000740001037983 */ /* 0x001ee80000300800 */
[----:B------:R0:W-:Y:S01]  /*10d00*/  STL [R1+0x7c], R2 ;  /* 0x00007c0201007387 */ /* 0x0001e20000100800 */
[----:B------:R-:W-:-:S03]  /*10d10*/  SEL R7, R25, R7, !P5 ;  /* 0x0000000719077207 */ /* 0x000fc60006800000 */
[----:B0-----:R-:W4:Y:S04]  /*10d20*/  LDL.LU R2, [R1+0x78] ;  /* 0x0000780001027983 */ /* 0x001f280000300800 */
[----:B------:R0:W-:Y:S04]  /*10d30*/  STL [R1+0x6c], R7 ;  /* 0x00006c0701007387 */ /* 0x0001e80000100800 */
[----:B0-----:R-:W2:Y:S01]  /*10d40*/  LDL.LU R7, [R1+0x1d48] ;  /* 0x001d480001077983 */ /* 0x001ea20000300800 */
[C---:B------:R-:W-:Y:S02]  /*10d50*/  SEL R9, R25.reuse, R9, !P5 ;  /* 0x0000000919097207 */ /* 0x040fe40006800000 */
[----:B------:R-:W-:-:S02]  /*10d60*/  SEL R11, R25, R11, !P5 ;  /* 0x0000000b190b7207 */ /* 0x000fc40006800000 */
[C---:B------:R-:W-:Y:S02]  /*10d70*/  SEL R14, R25.reuse, R14, !P5 ;  /* 0x0000000e190e7207 */ /* 0x040fe40006800000 */
[C---:B------:R-:W-:Y:S02]  /*10d80*/  SEL R12, R25.reuse, R12, !P5 ;  /* 0x0000000c190c7207 */ /* 0x040fe40006800000 */
[----:B--2---:R-:W-:-:S05]  /*10d90*/  SEL R7, R25, R7, !P5 ;  /* 0x0000000719077207 */ /* 0x004fca0006800000 */
[----:B------:R0:W-:Y:S04]  /*10da0*/  STL [R1+0x64], R7 ;  /* 0x0000640701007387 */ /* 0x0001e80000100800 */
[----:B0-----:R-:W2:Y:S04]  /*10db0*/  LDL.LU R7, [R1+0x90] ;  /* 0x0000900001077983 */ /* 0x001ea80000300800 */
[----:B------:R0:W-:Y:S04]  /*10dc0*/  STL [R1+0x60], R9 ;  /* 0x0000600901007387 */ /* 0x0001e80000100800 */
[----:B0-----:R-:W2:Y:S04]  /*10dd0*/  LDL.LU R9, [R1+0x40] ;  /* 0x0000400001097983 */ /* 0x001ea80000300800 */
[----:B------:R0:W-:Y:S04]  /*10de0*/  STL [R1+0x5c], R11 ;  /* 0x00005c0b01007387 */ /* 0x0001e80000100800 */
[----:B0-----:R-:W2:Y:S04]  /*10df0*/  LDL.LU R11, [R1+0x1d44] ;  /* 0x001d4400010b7983 */ /* 0x001ea80000300800 */
[----:B------:R0:W-:Y:S04]  /*10e00*/  STL [R1+0x58], R14 ;  /* 0x0000580e01007387 */ /* 0x0001e80000100800 */
[----:B0-----:R-:W2:Y:S04]  /*10e10*/  LDL.LU R14, [R1+0x1d40] ;  /* 0x001d4000010e7983 */ /* 0x001ea80000300800 */
[----:B------:R0:W-:Y:S04]  /*10e20*/  STL [R1+0x54], R12 ;  /* 0x0000540c01007387 */ /* 0x0001e80000100800 */
[----:B0-----:R-:W3:Y:S01]  /*10e30*/  LDL.LU R12, [R1+0x1d3c] ;  /* 0x001d3c00010c7983 */ /* 0x001ee20000300800 */
[----:B------:R-:W-:-:S02]  /*10e40*/  SEL R8, R25, R8, !P5 ;  /* 0x0000000819087207 */ /* 0x000fc40006800000 */
[C---:B------:R-:W-:Y:S02]  /*10e50*/  SEL R6, R25.reuse, R6, !P5 ;  /* 0x0000000619067207 */ /* 0x040fe40006800000 */
[C---:B------:R-:W-:Y:S02]  /*10e60*/  SEL R5, R25.reuse, R5, !P5 ;  /* 0x0000000519057207 */ /* 0x040fe40006800000 */
[C---:B------:R-:W-:Y:S02]  /*10e70*/  SEL R4, R25.reuse, R4, !P5 ;  /* 0x0000000419047207 */ /* 0x040fe40006800000 */
[C---:B------:R-:W-:Y:S02]  /*10e80*/  SEL R18, R25.reuse, R18, !P5 ;  /* 0x0000001219127207 */ /* 0x040fe40006800000 */
[C---:B------:R-:W-:Y:S02]  /*10e90*/  SEL R23, R25.reuse, R23, !P5 ;  /* 0x0000001719177207 */ /* 0x040fe40006800000 */
[----:B------:R-:W-:-:S02]  /*10ea0*/  SEL R21, R25, R21, !P5 ;  /* 0x0000001519157207 */ /* 0x000fc40006800000 */
[C---:B------:R-:W-:Y:S02]  /*10eb0*/  SEL R19, R25.reuse, R19, !P5 ;  /* 0x0000001319137207 */ /* 0x040fe40006800000 */
[C---:B------:R-:W-:Y:S02]  /*10ec0*/  SEL R17, R25.reuse, R17, !P5 ;  /* 0x0000001119117207 */ /* 0x040fe40006800000 */
[C---:B------:R-:W-:Y:S02]  /*10ed0*/  SEL R15, R25.reuse, R15, !P5 ;  /* 0x0000000f190f7207 */ /* 0x040fe40006800000 */
[C---:B------:R-:W-:Y:S02]  /*10ee0*/  SEL R13, R25.reuse, R13, !P5 ;  /* 0x0000000d190d7207 */ /* 0x040fe40006800000 */
[C---:B------:R-:W-:Y:S02]  /*10ef0*/  SEL R10, R25.reuse, R10, !P5 ;  /* 0x0000000a190a7207 */ /* 0x040fe40006800000 */
[----:B--2---:R-:W-:-:S02]  /*10f00*/  SEL R14, R25, R14, !P5 ;  /* 0x0000000e190e7207 */ /* 0x004fc40006800000 */
[----:B---3--:R-:W-:-:S05]  /*10f10*/  SEL R12, R25, R12, !P5 ;  /* 0x0000000c190c7207 */ /* 0x008fca0006800000 */
[----:B------:R0:W-:Y:S04]  /*10f20*/  STL [R1+0x50], R12 ;  /* 0x0000500c01007387 */ /* 0x0001e80000100800 */
[----:B0-----:R-:W2:Y:S04]  /*10f30*/  LDL.LU R12, [R1+0x4c] ;  /* 0x00004c00010c7983 */ /* 0x001ea80000300800 */
[----:B------:R0:W-:Y:S04]  /*10f40*/  STL [R1+0x48], R14 ;  /* 0x0000480e01007387 */ /* 0x0001e80000100800 */
[----:B0-----:R-:W3:Y:S04]  /*10f50*/  LDL.LU R14, [R1+0x68] ;  /* 0x00006800010e7983 */ /* 0x001ee80000300800 */
        /* <DEDUP_REMOVED lines=23> */
[----:B0-----:R-:W3:Y:S01]  /*110d0*/  LDL.LU R10, [R1+0x1d0c] ;  /* 0x001d0c00010a7983 */ /* 0x001ee20000300800 */
[----:B------:R-:W-:-:S02]  /*110e0*/  SEL R22, R25, R22, !P5 ;  /* 0x0000001619167207 */ /* 0x000fc40006800000 */
[C---:B------:R-:W-:Y:S02]  /*110f0*/  SEL R28, R25.reuse, R28, !P5 ;  /* 0x0000001c191c7207 */ /* 0x040fe40006800000 */
[C---:B------:R-:W-:Y:S01]  /*11100*/  SEL R3, R25.reuse, R3, !P5 ;  /* 0x0000000319037207 */ /* 0x040fe20006800000 */
[----:B------:R-:W-:Y:S01]  /*11110*/  STL [R1+0x1c60], R22 ;  /* 0x001c601601007387 */ /* 0x000fe20000100800 */
[C---:B----4-:R-:W-:Y:S02]  /*11120*/  SEL R2, R25.reuse, R2, !P5 ;  /* 0x0000000219027207 */ /* 0x050fe40006800000 */
[C---:B------:R-:W-:Y:S02]  /*11130*/  SEL R7, R25.reuse, R7, !P5 ;  /* 0x0000000719077207 */ /* 0x040fe40006800000 */
[C---:B------:R-:W-:Y:S02]  /*11140*/  SEL R9, R25.reuse, R9, !P5 ;  /* 0x0000000919097207 */ /* 0x040fe40006800000 */
[----:B--2---:R-:W-:-:S02]  /*11150*/  SEL R12, R25, R12, !P5 ;  /* 0x0000000c190c7207 */ /* 0x004fc40006800000 */
[----:B---3--:R-:W-:-:S05]  /*11160*/  SEL R14, R25, R14, !P5 ;  /* 0x0000000e190e7207 */ /* 0x008fca0006800000 */
[----:B------:R-:W-:Y:S04]  /*11170*/  STL [R1+0x10], R14 ;  /* 0x0000100e01007387 */ /* 0x000fe80000100800 */
[----:B------:R-:W-:Y:S04]  /*11180*/  STL [R1+0x1c64], R28 ;  /* 0x001c641c01007387 */ /* 0x000fe80000100800 */
[----:B------:R-:W-:Y:S04]  /*11190*/  STL [R1+0x1c68], R3 ;  /* 0x001c680301007387 */ /* 0x000fe80000100800 */
[----:B------:R-:W-:Y:S04]  /*111a0*/  STL [R1+0x1c6c], R2 ;  /* 0x001c6c0201007387 */ /* 0x000fe80000100800 */
[----:B------:R-:W-:Y:S04]  /*111b0*/  STL [R1+0x1c70], R7 ;  /* 0x001c700701007387 */ /* 0x000fe80000100800 */
[----:B------:R0:W-:Y:S04]  /*111c0*/  STL [R1+0x1c74], R9 ;  /* 0x001c740901007387 */ /* 0x0001e80000100800 */
[----:B0-----:R-:W2:Y:S04]  /*111d0*/  LDL.LU R9, [R1+0x3ec] ;  /* 0x0003ec0001097983 */ /* 0x001ea80000300800 */
[----:B------:R-:W3:Y:S04]  /*111e0*/  LDL.LU R7, [R1+0x3e8] ;  /* 0x0003e80001077983 */ /* 0x000ee80000300800 */
[----:B------:R-:W4:Y:S04]  /*111f0*/  LDL.LU R2, [R1+0x3e4] ;  /* 0x0003e40001027983 */ /* 0x000f280000300800 */
[----:B------:R-:W2:Y:S04]  /*11200*/  LDL.LU R3, [R1+0x3e0] ;  /* 0x0003e00001037983 */ /* 0x000ea80000300800 */
[----:B------:R-:W3:Y:S04]  /*11210*/  LDL.LU R28, [R1+0x3dc] ;  /* 0x0003dc00011c7983 */ /* 0x000ee80000300800 */
[----:B------:R-:W3:Y:S04]  /*11220*/  LDL.LU R22, [R1+0x3d8] ;  /* 0x0003d80001167983 */ /* 0x000ee80000300800 */
[----:B------:R0:W-:Y:S04]  /*11230*/  STL [R1+0x1c78], R12 ;  /* 0x001c780c01007387 */ /* 0x0001e80000100800 */
[----:B0-----:R-:W3:Y:S01]  /*11240*/  LDL.LU R12, [R1+0x3f4] ;  /* 0x0003f400010c7983 */ /* 0x001ee20000300800 */
[----:B------:R-:W-:-:S02]  /*11250*/  SEL R19, R25, R19, !P5 ;  /* 0x0000001319137207 */ /* 0x000fc40006800000 */
[C---:B------:R-:W-:Y:S02]  /*11260*/  SEL R17, R25.reuse, R17, !P5 ;  /* 0x0000001119117207 */ /* 0x040fe40006800000 */
[C---:B------:R-:W-:Y:S02]  /*11270*/  SEL R15, R25.reuse, R15, !P5 ;  /* 0x0000000f190f7207 */ /* 0x040fe40006800000 */
[C---:B------:R-:W-:Y:S02]  /*11280*/  SEL R13, R25.reuse, R13, !P5 ;  /* 0x0000000d190d7207 */ /* 0x040fe40006800000 */
[----:B------:R-:W-:-:S05]  /*11290*/  SEL R10, R25, R10, !P5 ;  /* 0x0000000a190a7207 */ /* 0x000fca0006800000 */
[----:B------:R0:W-:Y:S04]  /*112a0*/  STL [R1+0x1c7c], R10 ;  /* 0x001c7c0a01007387 */ /* 0x0001e80000100800 */
[----:B0-----:R-:W3:Y:S04]  /*112b0*/  LDL.LU R10, [R1+0x3f8] ;  /* 0x0003f800010a7983 */ /* 0x001ee80000300800 */
[----:B------:R0:W-:Y:S04]  /*112c0*/  STL [R1+0x1c80], R13 ;  /* 0x001c800d01007387 */ /* 0x0001e80000100800 */
[----:B0-----:R-:W3:Y:S04]  /*112d0*/  LDL.LU R13, [R1+0x3fc] ;  /* 0x0003fc00010d7983 */ /* 0x001ee80000300800 */
[----:B------:R0:W-:Y:S04]  /*112e0*/  STL [R1+0x1c84], R15 ;  /* 0x001c840f01007387 */ /* 0x0001e80000100800 */
[----:B0-----:R-:W4:Y:S04]  /*112f0*/  LDL.LU R15, [R1+0x400] ;  /* 0x00040000010f7983 */ /* 0x001f280000300800 */
[----:B------:R0:W-:Y:S04]  /*11300*/  STL [R1+0x1c88], R17 ;  /* 0x001c881101007387 */ /* 0x0001e80000100800 */
[----:B0-----:R-:W4:Y:S04]  /*11310*/  LDL.LU R17, [R1+0x404] ;  /* 0x0004040001117983 */ /* 0x001f280000300800 */
[----:B------:R0:W-:Y:S04]  /*11320*/  STL [R1+0x1c8c], R19 ;  /* 0x001c8c1301007387 */ /* 0x0001e80000100800 */
[----:B0-----:R-:W4:Y:S04]  /*11330*/  LDL.LU R19, [R1+0x408] ;  /* 0x0004080001137983 */ /* 0x001f280000300800 */
[----:B------:R-:W0:Y:S01]  /*11340*/  S2R R14, SR_TID.X ;  /* 0x00000000000e7919 */ /* 0x000e220000002100 */
[----:B------:R-:W-:-:S02]  /*11350*/  SEL R21, R25, R21, !P5 ;  /* 0x0000001519157207 */ /* 0x000fc40006800000 */
[C---:B------:R-:W-:Y:S02]  /*11360*/  SEL R23, R25.reuse, R23, !P5 ;  /* 0x0000001719177207 */ /* 0x040fe40006800000 */
[C---:B------:R-:W-:Y:S02]  /*11370*/  SEL R18, R25.reuse, R18, !P5 ;  /* 0x0000001219127207 */ /* 0x040fe40006800000 */
[C---:B------:R-:W-:Y:S01]  /*11380*/  SEL R4, R25.reuse, R4, !P5 ;  /* 0x0000000419047207 */ /* 0x040fe20006800000 */
[----:B------:R-:W-:Y:S01]  /*11390*/  STL [R1+0x1c90], R21 ;  /* 0x001c901501007387 */ /* 0x000fe20000100800 */
[C---:B------:R-:W-:Y:S01]  /*113a0*/  SEL R5, R25.reuse, R5, !P5 ;  /* 0x0000000519057207 */ /* 0x040fe20006800000 */
[----:B------:R-:W-:Y:S01]  /*113b0*/  @!P4 IMAD.MOV R0, RZ, RZ, -R0 ;  /* 0x000000ffff00c224 */ /* 0x000fe200078e0a00 */
[C---:B------:R-:W-:Y:S01]  /*113c0*/  SEL R6, R25.reuse, R6, !P5 ;  /* 0x0000000619067207 */ /* 0x040fe20006800000 */
[----:B------:R-:W-:Y:S01]  /*113d0*/  STL [R1+0x1c94], R23 ;  /* 0x001c941701007387 */ /* 0x000fe20000100800 */
[C---:B------:R-:W-:Y:S01]  /*113e0*/  SEL R8, R25.reuse, R8, !P5 ;  /* 0x0000000819087207 */ /* 0x040fe20006800000 */
[----:B------:R-:W-:Y:S01]  /*113f0*/  @!P0 IMAD.MOV R29, RZ, RZ, -R29 ;  /* 0x000000ffff1d8224 */ /* 0x000fe200078e0a1d */
[C---:B------:R-:W-:Y:S01]  /*11400*/  SEL R11, R25.reuse, R11, !P5 ;  /* 0x0000000b190b7207 */ /* 0x040fe20006800000 */
[----:B------:R-:W-:Y:S01]  /*11410*/  STL [R1+0x1c98], R18 ;  /* 0x001c981201007387 */ /* 0x000fe20000100800 */
[----:B------:R-:W-:Y:S01]  /*11420*/  @!P3 IMAD.MOV R27, RZ, RZ, -R27 ;  /* 0x000000ffff1bb224 */ /* 0x000fe200078e0a1b */
[----:B------:R-:W-:Y:S01]  /*11430*/  SEL R16, R25, R16, !P5 ;  /* 0x0000001019107207 */ /* 0x000fe20006800000 */
[----:B------:R-:W-:Y:S01]  /*11440*/  @!P1 IMAD.MOV R26, RZ, RZ, -R26 ;  /* 0x000000ffff1a9224 */ /* 0x000fe200078e0a1a */
[----:B------:R-:W-:Y:S01]  /*11450*/  STL [R1+0x1c9c], R4 ;  /* 0x001c9c0401007387 */ /* 0x000fe20000100800 */
[----:B0-----:R-:W-:-:S03]  /*11460*/  LOP3.LUT R14, R14, 0x7f, RZ, 0xc0, !PT ;  /* 0x0000007f0e0e7812 */ /* 0x001fc600078ec0ff */
[----:B------:R3:W-:Y:S01]  /*11470*/  STL [R1+0x1ca0], R5 ;  /* 0x001ca00501007387 */ /* 0x0007e20000100800 */
[C---:B------:R-:W-:Y:S02]  /*11480*/  SEL R20, R25.reuse, R20, !P5 ;  /* 0x0000001419147207 */ /* 0x040fe40006800000 */
[C---:B------:R-:W-:Y:S01]  /*11490*/  SEL R24, R25.reuse, R24, !P5 ;  /* 0x0000001819187207 */ /* 0x040fe20006800000 */
[----:B------:R-:W-:Y:S01]  /*114a0*/  STL [R1+0x1ca4], R6 ;  /* 0x001ca40601007387 */ /* 0x000fe20000100800 */
[----:B------:R-:W-:Y:S01]  /*114b0*/  IMAD R14, R14, c[0x0][0x18c], RZ ;  /* 0x000063000e0e7a24 */ /* 0x000fe200078e02ff */
[C---:B------:R-:W-:Y:S02]  /*114c0*/  SEL R0, R25.reuse, R0, !P5 ;  /* 0x0000000019007207 */ /* 0x040fe40006800000 */
[----:B------:R-:W-:Y:S01]  /*114d0*/  STL [R1+0x1ca8], R8 ;  /* 0x001ca80801007387 */ /* 0x000fe20000100800 */
[C---:B------:R-:W-:Y:S02]  /*114e0*/  SEL R29, R25.reuse, R29, !P5 ;  /* 0x0000001d191d7207 */ /* 0x040fe40006800000 */
[C---:B------:R-:W-:Y:S01]  /*114f0*/  SEL R27, R25.reuse, R27, !P5 ;  /* 0x0000001b191b7207 */ /* 0x040fe20006800000 */
[----:B------:R-:W-:Y:S01]  /*11500*/  STL [R1+0x1cac], R11 ;  /* 0x001cac0b01007387 */ /* 0x000fe20000100800 */
[----:B------:R-:W-:-:S03]  /*11510*/  SEL R25, R25, R26, !P5 ;  /* 0x0000001a19197207 */ /* 0x000fc60006800000 */
[----:B------:R-:W-:Y:S01]  /*11520*/  STL [R1+0x1cb0], R16 ;  /* 0x001cb01001007387 */ /* 0x000fe20000100800 */
[----:B------:R-:W-:-:S03]  /*11530*/  LEA.HI.X.SX32 R14, R14, c[0x0][0x16c], 0x1, P6 ;  /* 0x00005b000e0e7a11 */ /* 0x000fc600030f0eff */
[----:B------:R-:W-:Y:S04]  /*11540*/  STL [R1+0x1cb4], R20 ;  /* 0x001cb41401007387 */ /* 0x000fe80000100800 */
[----:B------:R-:W-:Y:S04]  /*11550*/  STL [R1+0x1cb8], R24 ;  /* 0x001cb81801007387 */ /* 0x000fe80000100800 */
[----:B------:R4:W-:Y:S04]  /*11560*/  STL [R1+0x1cbc], R0 ;  /* 0x001cbc0001007387 */ /* 0x0009e80000100800 */
[----:B------:R-:W-:Y:S04]  /*11570*/  STL [R1+0x1cc0], R29 ;  /* 0x001cc01d01007387 */ /* 0x000fe80000100800 */
[----:B------:R-:W-:Y:S04]  /*11580*/  STL [R1+0x1cc4], R27 ;  /* 0x001cc41b01007387 */ /* 0x000fe80000100800 */
[----:B------:R-:W-:Y:S04]  /*11590*/  STL [R1+0x1cc8], R25 ;  /* 0x001cc81901007387 */ /* 0x000fe80000100800 */
[----:B------:R-:W-:Y:S01]  /*115a0*/  STL [R1+0x1ccc], R14 ;  /* 0x001ccc0e01007387 */ /* 0x000fe20000100800 */
[----:B--2---:R-:W-:-:S02]  /*115b0*/  IMAD R3, R3, c[0x0][0x190], RZ ;  /* 0x0000640003037a24 */ /* 0x004fc400078e02ff */
[----:B---3--:R-:W-:Y:S02]  /*115c0*/  IMAD R5, R13, c[0x0][0x190], RZ ;  /* 0x000064000d057a24 */ /* 0x008fe400078e02ff */
[----:B----4-:R-:W-:Y:S02]  /*115d0*/  IMAD R0, R15, c[0x0][0x190], RZ ;  /* 0x000064000f007a24 */ /* 0x010fe400078e02ff */
[----:B------:R-:W-:Y:S02]  /*115e0*/  IMAD R4, R17, c[0x0][0x190], RZ ;  /* 0x0000640011047a24 */ /* 0x000fe400078e02ff */
[----:B------:R-:W-:-:S05]  /*115f0*/  IMAD R26, R19, c[0x0][0x190], RZ ;  /* 0x00006400131a7a24 */ /* 0x000fca00078e02ff */
[----:B------:R-:W-:Y:S04]  /*11600*/  STL [R1+0x1cd0], R26 ;  /* 0x001cd01a01007387 */ /* 0x000fe80000100800 */
[----:B------:R0:W-:Y:S04]  /*11610*/  STL [R1+0x40], R4 ;  /* 0x0000400401007387 */ /* 0x0001e80000100800 */
[----:B------:R1:W-:Y:S01]  /*11620*/  STL [R1+0x4c], R0 ;  /* 0x00004c0001007387 */ /* 0x0003e20000100800 */
[----:B0-----:R-:W-:-:S03]  /*11630*/  IMAD R4, R10, c[0x0][0x190], RZ ;  /* 0x000064000a047a24 */ /* 0x001fc600078e02ff */
[----:B------:R0:W-:Y:S01]  /*11640*/  STL [R1+0x68], R5 ;  /* 0x0000680501007387 */ /* 0x0001e20000100800 */
[----:B-1----:R-:W-:-:S03]  /*11650*/  IMAD R0, R12, c[0x0][0x190], RZ ;  /* 0x000064000c007a24 */ /* 0x002fc600078e02ff */
[----:B------:R1:W-:Y:S04]  /*11660*/  STL [R1+0x70], R4 ;  /* 0x0000700401007387 */ /* 0x0003e80000100800 */
[----:B------:R2:W-:Y:S01]  /*11670*/  STL [R1+0x74], R0 ;  /* 0x0000740001007387 */ /* 0x0005e20000100800 */
[----:B0-----:R-:W-:Y:S02]  /*11680*/  IMAD R5, R9, c[0x0][0x190], RZ ;  /* 0x0000640009057a24 */ /* 0x001fe400078e02ff */
[----:B-1----:R-:W-:-:S03]  /*11690*/  IMAD R4, R7, c[0x0][0x190], RZ ;  /* 0x0000640007047a24 */ /* 0x002fc600078e02ff */
[----:B------:R-:W-:Y:S01]  /*116a0*/  STL [R1+0x78], R5 ;  /* 0x0000780501007387 */ /* 0x000fe20000100800 */
[----:B--2---:R-:W-:-:S03]  /*116b0*/  IMAD R0, R2, c[0x0][0x190], RZ ;  /* 0x0000640002007a24 */ /* 0x004fc600078e02ff */
[----:B------:R-:W-:Y:S04]  /*116c0*/  STL [R1+0x90], R4 ;  /* 0x0000900401007387 */ /* 0x000fe80000100800 */
[----:B------:R0:W-:Y:S04]  /*116d0*/  STL [R1+0xd0], R0 ;  /* 0x0000d00001007387 */ /* 0x0001e80000100800 */
[----:B------:R-:W-:Y:S04]  /*116e0*/  STL [R1+0x128], R3 ;  /* 0x0001280301007387 */ /* 0x000fe80000100800 */
[----:B------:R-:W2:Y:S01]  /*116f0*/  LDL.LU R26, [R1+0x3cc] ;  /* 0x0003cc00011a7983 */ /* 0x000ea20000300800 */
[----:B------:R-:W-:-:S02]  /*11700*/  IMAD R2, R28, c[0x0][0x190], RZ ;  /* 0x000064001c027a24 */ /* 0x000fc400078e02ff */
[----:B0-----:R-:W-:-:S03]  /*11710*/  IMAD R0, R22, c[0x0][0x190], RZ ;  /* 0x0000640016007a24 */ /* 0x001fc600078e02ff */
[----:B------:R-:W-:Y:S04]  /*11720*/  STL [R1+0x12c], R2 ;  /* 0x00012c0201007387 */ /* 0x000fe80000100800 */
[----:B--2---:R0:W-:Y:S04]  /*11730*/  STL [R1+0x1d04], R26 ;  /* 0x001d041a01007387 */ /* 0x0041e80000100800 */
[----:B------:R-:W-:Y:S04]  /*11740*/  STL [R1+0x130], R0 ;  /* 0x0001300001007387 */ /* 0x000fe80000100800 */
[----:B0-----:R-:W2:Y:S04]  /*11750*/  LDL.LU R26, [R1+0x3d0] ;  /* 0x0003d000011a7983 */ /* 0x001ea80000300800 */
[----:B--2---:R0:W-:Y:S04]  /*11760*/  STL [R1+0x1d08], R26 ;  /* 0x001d081a01007387 */ /* 0x0041e80000100800 */
[----:B0-----:R-:W2:Y:S04]  /*11770*/  LDL.LU R26, [R1+0x3d4] ;  /* 0x0003d400011a7983 */ /* 0x001ea80000300800 */
[----:B------:R-:W3:Y:S04]  /*11780*/  LDL.LU R14, [R1+0x3c8] ;  /* 0x0003c800010e7983 */ /* 0x000ee80000300800 */
[----:B------:R-:W4:Y:S04]  /*11790*/  LDL.LU R25, [R1+0x3c4] ;  /* 0x0003c40001197983 */ /* 0x000f280000300800 */
[----:B------:R-:W3:Y:S04]  /*117a0*/  LDL.LU R27, [R1+0x3c0] ;  /* 0x0003c000011b7983 */ /* 0x000ee80000300800 */
        /* <DEDUP_REMOVED lines=24> */
[----:B------:R-:W3:Y:S01]  /*11930*/  LDL.LU R22, [R1+0x350] ;  /* 0x0003500001167983 */ /* 0x000ee20000300800 */
[----:B--2---:R-:W-:-:S05]  /*11940*/  IMAD R26, R26, c[0x0][0x190], RZ ;  /* 0x000064001a1a7a24 */ /* 0x004fca00078e02ff */
[----:B------:R0:W-:Y:S04]  /*11950*/  STL [R1+0x150], R26 ;  /* 0x0001501a01007387 */ /* 0x0001e80000100800 */
[----:B0-----:R-:W2:Y:S02]  /*11960*/  LDL.LU R26, [R1+0x1d08] ;  /* 0x001d0800011a7983 */ /* 0x001ea40000300800 */
[----:B--2---:R-:W-:-:S05]  /*11970*/  IMAD R26, R26, c[0x0][0x190], RZ ;  /* 0x000064001a1a7a24 */ /* 0x004fca00078e02ff */
[----:B------:R0:W-:Y:S04]  /*11980*/  STL [R1+0x160], R26 ;  /* 0x0001601a01007387 */ /* 0x0001e80000100800 */
[----:B0-----:R-:W2:Y:S01]  /*11990*/  LDL.LU R26, [R1+0x1d04] ;  /* 0x001d0400011a7983 */ /* 0x001ea20000300800 */
[----:B---3--:R-:W-:Y:S02]  /*119a0*/  IMAD R24, R24, c[0x0][0x190], RZ ;  /* 0x0000640018187a24 */ /* 0x008fe400078e02ff */
[----:B------:R-:W-:Y:S02]  /*119b0*/  IMAD R11, R11, c[0x0][0x190], RZ ;  /* 0x000064000b0b7a24 */ /* 0x000fe400078e02ff */
[----:B------:R-:W-:Y:S02]  /*119c0*/  IMAD R3, R3, c[0x0][0x190], RZ ;  /* 0x0000640003037a24 */ /* 0x000fe400078e02ff */
[----:B--2---:R-:W-:-:S05]  /*119d0*/  IMAD R26, R26, c[0x0][0x190], RZ ;  /* 0x000064001a1a7a24 */ /* 0x004fca00078e02ff */
[----:B------:R0:W-:Y:S02]  /*119e0*/  STL [R1+0x170], R26 ;  /* 0x0001701a01007387 */ /* 0x0001e40000100800 */
[----:B0-----:R-:W-:Y:S02]  /*119f0*/  IMAD R26, R14, c[0x0][0x190], RZ ;  /* 0x000064000e1a7a24 */ /* 0x001fe400078e02ff */
[----:B----4-:R-:W-:-:S03]  /*11a00*/  IMAD R14, R25, c[0x0][0x190], RZ ;  /* 0x00006400190e7a24 */ /* 0x010fc600078e02ff */
[----:B------:R0:W-:Y:S01]  /*11a10*/  STL [R1+0x174], R26 ;  /* 0x0001741a01007387 */ /* 0x0001e20000100800 */
[----:B------:R-:W-:-:S03]  /*11a20*/  IMAD R25, R29, c[0x0][0x190], RZ ;  /* 0x000064001d197a24 */ /* 0x000fc600078e02ff */
[----:B------:R1:W-:Y:S01]  /*11a30*/  STL [R1+0x178], R14 ;  /* 0x0001780e01007387 */ /* 0x0003e20000100800 */
[----:B0-----:R-:W-:Y:S02]  /*11a40*/  IMAD R26, R27, c[0x0][0x190], RZ ;  /* 0x000064001b1a7a24 */ /* 0x001fe400078e02ff */
[----:B-1----:R-:W-:-:S03]  /*11a50*/  IMAD R14, R0, c[0x0][0x190], RZ ;  /* 0x00006400000e7a24 */ /* 0x002fc600078e02ff */
[----:B------:R-:W-:Y:S01]  /*11a60*/  STL [R1+0x1a8], R26 ;  /* 0x0001a81a01007387 */ /* 0x000fe20000100800 */
[----:B------:R-:W-:-:S03]  /*11a70*/  IMAD R0, R20, c[0x0][0x190], RZ ;  /* 0x0000640014007a24 */ /* 0x000fc600078e02ff */
[----:B------:R-:W-:Y:S04]  /*11a80*/  STL [R1+0x1b0], R25 ;  /* 0x0001b01901007387 */ /* 0x000fe80000100800 */
[----:B------:R0:W-:Y:S04]  /*11a90*/  STL [R1+0x1e0], R14 ;  /* 0x0001e00e01007387 */ /* 0x0001e80000100800 */
[----:B------:R-:W-:Y:S04]  /*11aa0*/  STL [R1+0x1f0], R24 ;  /* 0x0001f01801007387 */ /* 0x000fe80000100800 */
[----:B------:R1:W-:Y:S01]  /*11ab0*/  STL [R1+0x22c], R0 ;  /* 0x00022c0001007387 */ /* 0x0003e20000100800 */
[----:B0-----:R-:W-:-:S05]  /*11ac0*/  IMAD R14, R16, c[0x0][0x190], RZ ;  /* 0x00006400100e7a24 */ /* 0x001fca00078e02ff */
[----:B------:R-:W-:Y:S01]  /*11ad0*/  STL [R1+0x248], R14 ;  /* 0x0002480e01007387 */ /* 0x000fe20000100800 */
[----:B-1----:R-:W-:-:S03]  /*11ae0*/  IMAD R0, R8, c[0x0][0x190], RZ ;  /* 0x0000640008007a24 */ /* 0x002fc600078e02ff */
[----:B------:R-:W-:Y:S01]  /*11af0*/  STL [R1+0x36c], R11 ;  /* 0x00036c0b01007387 */ /* 0x000fe20000100800 */
[----:B------:R-:W-:Y:S02]  /*11b00*/  IMAD R8, R6, c[0x0][0x190], RZ ;  /* 0x0000640006087a24 */ /* 0x000fe400078e02ff */
[----:B------:R-:W-:Y:S01]  /*11b10*/  IMAD R6, R5, c[0x0][0x190], RZ ;  /* 0x0000640005067a24 */ /* 0x000fe200078e02ff */
[----:B------:R0:W-:Y:S01]  /*11b20*/  STL [R1+0x370], R0 ;  /* 0x0003700001007387 */ /* 0x0001e20000100800 */
[----:B------:R-:W-:-:S03]  /*11b30*/  IMAD R5, R18, c[0x0][0x190], RZ ;  /* 0x0000640012057a24 */ /* 0x000fc600078e02ff */
[----:B------:R-:W-:Y:S01]  /*11b40*/  STL [R1+0x39c], R8 ;  /* 0x00039c0801007387 */ /* 0x000fe20000100800 */
[----:B0-----:R-:W-:-:S03]  /*11b50*/  IMAD R0, R4, c[0x0][0x190], RZ ;  /* 0x0000640004007a24 */ /* 0x001fc600078e02ff */
[----:B------:R-:W-:Y:S01]  /*11b60*/  STL [R1+0x398], R6 ;  /* 0x0003980601007387 */ /* 0x000fe20000100800 */
[----:B------:R-:W-:-:S03]  /*11b70*/  IMAD R4, R23, c[0x0][0x190], RZ ;  /* 0x0000640017047a24 */ /* 0x000fc600078e02ff */
[----:B------:R0:W-:Y:S04]  /*11b80*/  STL [R1+0x394], R0 ;  /* 0x0003940001007387 */ /* 0x0001e80000100800 */
[----:B------:R1:W-:Y:S01]  /*11b90*/  STL [R1+0x390], R5 ;  /* 0x0003900501007387 */ /* 0x0003e20000100800 */
[----:B0-----:R-:W-:-:S03]  /*11ba0*/  IMAD R0, R21, c[0x0][0x190], RZ ;  /* 0x0000640015007a24 */ /* 0x001fc600078e02ff */
[----:B------:R0:W-:Y:S01]  /*11bb0*/  STL [R1+0x38c], R4 ;  /* 0x00038c0401007387 */ /* 0x0001e20000100800 */
[----:B-1----:R-:W-:-:S03]  /*11bc0*/  IMAD R5, R19, c[0x0][0x190], RZ ;  /* 0x0000640013057a24 */ /* 0x002fc600078e02ff */
        /* <DEDUP_REMOVED lines=8> */
[----:B------:R0:W-:Y:S01]  /*11c50*/  STL [R1+0x378], R5 ;  /* 0x0003780501007387 */ /* 0x0001e20000100800 */
[----:B--2---:R-:W-:-:S03]  /*11c60*/  IMAD R0, R12, c[0x0][0x190], RZ ;  /* 0x000064000c007a24 */ /* 0x004fc600078e02ff */
        /* <DEDUP_REMOVED lines=538> */
[----:B----4-:R-:W-:Y:S02]  /*13e10*/  IMAD R25, R25, c[0x0][0x190], RZ ;  /* 0x0000640019197a24 */ /* 0x010fe400078e02ff */
[----:B------:R-:W-:Y:S02]  /*13e20*/  IMAD R27, R27, c[0x0][0x190], RZ ;  /* 0x000064001b1b7a24 */ /* 0x000fe400078e02ff */
[----:B------:R-:W-:-:S02]  /*13e30*/  IMAD R29, R29, c[0x0][0x190], RZ ;  /* 0x000064001d1d7a24 */ /* 0x000fc400078e02ff */
[----:B------:R-:W-:Y:S02]  /*13e40*/  IMAD R0, R0, c[0x0][0x190], RZ ;  /* 0x0000640000007a24 */ /* 0x000fe400078e02ff */
[----:B------:R-:W-:Y:S02]  /*13e50*/  IMAD R24, R24, c[0x0][0x190], RZ ;  /* 0x0000640018187a24 */ /* 0x000fe400078e02ff */
[----:B------:R-:W-:Y:S02]  /*13e60*/  IMAD R20, R20, c[0x0][0x190], RZ ;  /* 0x0000640014147a24 */ /* 0x000fe400078e02ff */
[----:B------:R-:W-:Y:S02]  /*13e70*/  IMAD R16, R16, c[0x0][0x190], RZ ;  /* 0x0000640010107a24 */ /* 0x000fe400078e02ff */
        /* <DEDUP_REMOVED lines=20> */
[----:B--2---:R-:W-:-:S05]  /*13fc0*/  IMAD R26, R26, c[0x0][0x190], RZ ;  /* 0x000064001a1a7a24 */ /* 0x004fca00078e02ff */
[----:B------:R0:W-:Y:S04]  /*13fd0*/  STL [R1+0x9c], R26 ;  /* 0x00009c1a01007387 */ /* 0x0001e80000100800 */
[----:B0-----:R-:W2:Y:S04]  /*13fe0*/  LDL.LU R26, [R1+0x1cd0] ;  /* 0x001cd000011a7983 */ /* 0x001ea80000300800 */
[----:B------:R0:W-:Y:S04]  /*13ff0*/  STL [R1+0x98], R14 ;  /* 0x0000980e01007387 */ /* 0x0001e80000100800 */
[----:B0-----:R-:W3:Y:S04]  /*14000*/  LDL.LU R14, [R1+0x1ccc] ;  /* 0x001ccc00010e7983 */ /* 0x001ee80000300800 */
[----:B------:R0:W-:Y:S04]  /*14010*/  STL [R1+0x94], R25 ;  /* 0x0000941901007387 */ /* 0x0001e80000100800 */
[----:B0-----:R-:W4:Y:S04]  /*14020*/  LDL.LU R25, [R1+0x1cc8] ;  /* 0x001cc80001197983 */ /* 0x001f280000300800 */
        /* <DEDUP_REMOVED lines=51> */
[----:B0-----:R-:W4:Y:S01]  /*14360*/  LDL.LU R22, [R1+0x1c60] ;  /* 0x001c600001167983 */ /* 0x001f220000300800 */
[----:B--2---:R-:W-:-:S02]  /*14370*/  IMAD R5, R5, c[0x0][0x190], RZ ;  /* 0x0000640005057a24 */ /* 0x004fc400078e02ff */
[----:B---3--:R-:W-:Y:S02]  /*14380*/  IMAD R4, R4, c[0x0][0x190], RZ ;  /* 0x0000640004047a24 */ /* 0x008fe400078e02ff */
[----:B----4-:R-:W-:Y:S02]  /*14390*/  IMAD R18, R18, c[0x0][0x190], RZ ;  /* 0x0000640012127a24 */ /* 0x010fe400078e02ff */
        /* <DEDUP_REMOVED lines=13> */
[----:B------:R-:W-:-:S05]  /*14470*/  IMAD R22, R22, c[0x0][0x190], RZ ;  /* 0x0000640016167a24 */ /* 0x000fca00078e02ff */
[----:B------:R0:W-:Y:S04]  /*14480*/  STL [R1+0xc], R22 ;  /* 0x00000c1601007387 */ /* 0x0001e80000100800 */
[----:B0-----:R-:W2:Y:S04]  /*14490*/  LDL.LU R22, [R1+0x1c5c] ;  /* 0x001c5c0001167983 */ /* 0x001ea80000300800 */
[----:B------:R-:W-:Y:S04]  /*144a0*/  STL [R1+0x1c1c], R28 ;  /* 0x001c1c1c01007387 */ /* 0x000fe80000100800 */
[----:B------:R-:W-:Y:S04]  /*144b0*/  STL [R1+0x1c18], R3 ;  /* 0x001c180301007387 */ /* 0x000fe80000100800 */
[----:B------:R0:W-:Y:S04]  /*144c0*/  STL [R1+0x1c14], R2 ;  /* 0x001c140201007387 */ /* 0x0001e80000100800 */
[----:B0-----:R-:W3:Y:S04]  /*144d0*/  LDL.LU R2, [R1+0x160] ;  /* 0x0001600001027983 */ /* 0x001ee80000300800 */
[----:B------:R-:W-:Y:S04]  /*144e0*/  STL [R1+0x1c10], R7 ;  /* 0x001c100701007387 */ /* 0x000fe80000100800 */
[----:B------:R0:W-:Y:S04]  /*144f0*/  STL [R1+0x1c0c], R9 ;  /* 0x001c0c0901007387 */ /* 0x0001e80000100800 */
[----:B0-----:R-:W4:Y:S04]  /*14500*/  LDL.LU R9, [R1+0x150] ;  /* 0x0001500001097983 */ /* 0x001f280000300800 */
        /* <DEDUP_REMOVED lines=22> */
[----:B------:R-:W-:-:S02]  /*14670*/  IMAD R6, R6, c[0x0][0x190], RZ ;  /* 0x0000640006067a24 */ /* 0x000fc400078e02ff */
[----:B------:R-:W-:Y:S02]  /*14680*/  IMAD R8, R8, c[0x0][0x190], RZ ;  /* 0x0000640008087a24 */ /* 0x000fe400078e02ff */
[----:B------:R-:W-:Y:S02]  /*14690*/  IMAD R11, R11, c[0x0][0x190], RZ ;  /* 0x000064000b0b7a24 */ /* 0x000fe400078e02ff */
[----:B------:R-:W-:Y:S01]  /*146a0*/  IMAD R16, R16, c[0x0][0x190], RZ ;  /* 0x0000640010107a24 */ /* 0x000fe200078e02ff */
[----:B------:R2:W-:Y:S01]  /*146b0*/  STL [R1+0x1c44], R6 ;  /* 0x001c440601007387 */ /* 0x0005e20000100800 */
[----:B------:R-:W-:Y:S02]  /*146c0*/  IMAD R20, R20, c[0x0][0x190], RZ ;  /* 0x0000640014147a24 */ /* 0x000fe400078e02ff */
[----:B------:R-:W-:Y:S01]  /*146d0*/  IMAD R24, R24, c[0x0][0x190], RZ ;  /* 0x0000640018187a24 */ /* 0x000fe200078e02ff */
[----:B------:R-:W-:Y:S04]  /*146e0*/  STL [R1+0x1c48], R8 ;  /* 0x001c480801007387 */ /* 0x000fe80000100800 */
[----:B------:R3:W-:Y:S04]  /*146f0*/  STL [R1+0x1c4c], R11 ;  /* 0x001c4c0b01007387 */ /* 0x0007e80000100800 */
[----:B------:R-:W-:Y:S04]  /*14700*/  STL [R1+0x1c50], R16 ;  /* 0x001c501001007387 */ /* 0x000fe80000100800 */
[----:B------:R-:W-:Y:S04]  /*14710*/  STL [R1+0x1c54], R20 ;  /* 0x001c541401007387 */ /* 0x000fe80000100800 */
[----:B------:R-:W-:Y:S04]  /*14720*/  STL [R1+0x1c58], R24 ;  /* 0x001c581801007387 */ /* 0x000fe80000100800 */
[----:B------:R-:W4:Y:S01]  /*14730*/  LDL.LU R28, [R1+0x170] ;  /* 0x00017000011c7983 */ /* 0x000f220000300800 */
[----:B--2---:R-:W-:-:S05]  /*14740*/  LEA R6, P3, R26, R22, 0x1 ;  /* 0x000000161a067211 */ /* 0x004fca00078608ff */
[----:B------:R0:W-:Y:S01]  /*14750*/  STL [R1+0x13e4], R6 ;  /* 0x0013e40601007387 */ /* 0x0001e20000100800 */
[-C--:B---3--:R-:W-:Y:S02]  /*14760*/  LEA R11, P5, R19, R22.reuse, 0x1 ;  /* 0x00000016130b7211 */ /* 0x088fe400078a08ff */
[-C--:B----4-:R-:W-:Y:S02]  /*14770*/  LEA R8, P4, R23, R22.reuse, 0x1 ;  /* 0x0000001617087211 */ /* 0x090fe400078808ff */
[-C--:B0-----:R-:W-:Y:S02]  /*14780*/  LEA R6, P0, R18, R22.reuse, 0x1 ;  /* 0x0000001612067211 */ /* 0x081fe400078008ff */
[-C--:B------:R-:W-:Y:S02]  /*14790*/  LEA R7, P1, R4, R22.reuse, 0x1 ;  /* 0x0000001604077211 */ /* 0x080fe400078208ff */
[----:B------:R-:W-:-:S05]  /*147a0*/  LEA R3, P2, R5, R22, 0x1 ;  /* 0x0000001605037211 */ /* 0x000fca00078408ff */
[----:B------:R0:W-:Y:S04]  /*147b0*/  STL [R1+0x13ec], R3 ;  /* 0x0013ec0301007387 */ /* 0x0001e80000100800 */
[----:B0-----:R-:W2:Y:S04]  /*147c0*/  LDL.LU R3, [R1+0x174] ;  /* 0x0001740001037983 */ /* 0x001ea80000300800 */
[----:B------:R0:W-:Y:S04]  /*147d0*/  STL [R1+0x13f4], R7 ;  /* 0x0013f40701007387 */ /* 0x0001e80000100800 */
[----:B------:R1:W-:Y:S01]  /*147e0*/  STL [R1+0x13fc], R6 ;  /* 0x0013fc0601007387 */ /* 0x0003e20000100800 */
[----:B0-----:R-:W-:-:S03]  /*147f0*/  LEA R7, P6, R21, R22, 0x1 ;  /* 0x0000001615077211 */ /* 0x001fc600078c08ff */
[----:B-1----:R-:W3:Y:S04]  /*14800*/  LDL.LU R6, [R1+0x178] ;  /* 0x0001780001067983 */ /* 0x002ee80000300800 */
[----:B------:R-:W-:Y:S04]  /*14810*/  STL [R1+0x1404], R8 ;  /* 0x0014040801007387 */ /* 0x000fe80000100800 */
[----:B------:R0:W-:Y:S04]  /*14820*/  STL [R1+0x140c], R7 ;  /* 0x00140c0701007387 */ /* 0x0001e80000100800 */
[----:B0-----:R-:W4:Y:S01]  /*14830*/  LDL.LU R7, [R1+0x1a8] ;  /* 0x0001a80001077983 */ /* 0x001f220000300800 */
[----:B------:R-:W-:-:S03]  /*14840*/  LEA.HI.X.SX32 R8, R26, R14, 0x1, P3 ;  /* 0x0000000e1a087211 */ /* 0x000fc600018f0eff */
[----:B------:R-:W-:Y:S04]  /*14850*/  STL [R1+0x1414], R11 ;  /* 0x0014140b01007387 */ /* 0x000fe80000100800 */
[----:B------:R0:W-:Y:S02]  /*14860*/  STL [R1+0x13e0], R8 ;  /* 0x0013e00801007387 */ /* 0x0001e40000100800 */
[----:B0-----:R-:W-:Y:S02]  /*14870*/  LEA.HI.X.SX32 R8, R5, R14, 0x1, P2 ;  /* 0x0000000e05087211 */ /* 0x001fe400010f0eff */
[----:B------:R-:W4:Y:S01]  /*14880*/  LDL.LU R5, [R1+0x1b0] ;  /* 0x0001b00001057983 */ /* 0x000f220000300800 */
[----:B------:R-:W-:-:S05]  /*14890*/  LEA R11, P3, R17, R22, 0x1 ;  /* 0x00000016110b7211 */ /* 0x000fca00078608ff */
        /* <DEDUP_REMOVED lines=10> */
[----:B------:R0:W-:Y:S04]  /*14940*/  STL [R1+0x142c], R11 ;  /* 0x00142c0b01007387 */ /* 0x0001e80000100800 */
[----:B------:R1:W-:Y:S01]  /*14950*/  STL [R1+0x13f8], R8 ;  /* 0x0013f80801007387 */ /* 0x0003e20000100800 */
[----:B0-----:R-:W-:Y:S02]  /*14960*/  LEA R11, P0, R10, R22, 0x1 ;  /* 0x000000160a0b7211 */ /* 0x001fe400078008ff */
[-C--:B-1----:R-:W-:Y:S02]  /*14970*/  LEA.HI.X.SX32 R8, R23, R14.reuse, 0x1, P4 ;  /* 0x0000000e17087211 */ /* 0x082fe400020f0eff */
[----:B------:R-:W4:Y:S04]  /*14980*/  LDL.LU R23, [R1+0x22c] ;  /* 0x00022c0001177983 */ /* 0x000f280000300800 */
[----:B------:R-:W-:Y:S04]  /*14990*/  STL [R1+0x1434], R11 ;  /* 0x0014340b01007387 */ /* 0x000fe80000100800 */
[----:B------:R0:W-:Y:S02]  /*149a0*/  STL [R1+0x1400], R8 ;  /* 0x0014000801007387 */ /* 0x0001e40000100800 */
[----:B0-----:R-:W-:-:S02]  /*149b0*/  LEA.HI.X.SX32 R8, R21, R14, 0x1, P6 ;  /* 0x0000000e15087211 */ /* 0x001fc400030f0eff */
        /* <DEDUP_REMOVED lines=10> */
[----:B-1----:R-:W-:Y:S02]  /*14a60*/  LEA.HI.X.SX32 R8, R17, R14, 0x1, P3 ;  /* 0x0000000e11087211 */ /* 0x002fe400018f0eff */
[----:B------:R-:W4:Y:S04]  /*14a70*/  LDL.LU R17, [R1+0x370] ;  /* 0x0003700001117983 */ /* 0x000f280000300800 */
[----:B------:R0:W-:Y:S04]  /*14a80*/  STL [R1+0x144c], R11 ;  /* 0x00144c0b01007387 */ /* 0x0001e80000100800 */
[----:B------:R1:W-:Y:S01]  /*14a90*/  STL [R1+0x1418], R8 ;  /* 0x0014180801007387 */ /* 0x0003e20000100800 */
[----:B0-----:R-:W-:-:S02]  /*14aa0*/  LEA R11, P3, R28, R22, 0x1 ;  /* 0x000000161c0b7211 */ /* 0x001fc400078608ff */
[-C--:B-1----:R-:W-:Y:S02]  /*14ab0*/  LEA.HI.X.SX32 R8, R15, R14.reuse, 0x1, P2 ;  /* 0x0000000e0f087211 */ /* 0x082fe400010f0eff */
[----:B------:R-:W4:Y:S04]  /*14ac0*/  LDL.LU R15, [R1+0x39c] ;  /* 0x00039c00010f7983 */ /* 0x000f280000300800 */
[----:B------:R-:W-:Y:S04]  /*14ad0*/  STL [R1+0x1454], R11 ;  /* 0x0014540b01007387 */ /* 0x000fe80000100800 */
[----:B------:R0:W-:Y:S02]  /*14ae0*/  STL [R1+0x1420], R8 ;  /* 0x0014200801007387 */ /* 0x0001e40000100800 */
[----:B0-----:R-:W-:-:S02]  /*14af0*/  LEA.HI.X.SX32 R8, R13, R14, 0x1, P1 ;  /* 0x0000000e0d087211 */ /* 0x001fc400008f0eff */
[----:B------:R-:W4:Y:S01]  /*14b00*/  LDL.LU R13, [R1+0x398] ;  /* 0x00039800010d7983 */ /* 0x000f220000300800 */
[----:B--2---:R-:W-:-:S05]  /*14b10*/  LEA R11, P2, R3, R22, 0x1 ;  /* 0x00000016030b7211 */ /* 0x004fca00078408ff */
[----:B------:R-:W-:Y:S04]  /*14b20*/  STL [R1+0x145c], R11 ;  /* 0x00145c0b01007387 */ /* 0x000fe80000100800 */
[----:B------:R0:W-:Y:S02]  /*14b30*/  STL [R1+0x1428], R8 ;  /* 0x0014280801007387 */ /* 0x0001e40000100800 */
[----:B0-----:R-:W-:Y:S02]  /*14b40*/  LEA.HI.X.SX32 R8, R10, R14, 0x1, P0 ;  /* 0x0000000e0a087211 */ /* 0x001fe400000f0eff */
[----:B------:R-:W2:Y:S01]  /*14b50*/  LDL.LU R10, [R1+0x394] ;  /* 0x00039400010a7983 */ /* 0x000ea20000300800 */
[----:B---3--:R-:W-:-:S05]  /*14b60*/  LEA R11, P1, R6, R22, 0x1 ;  /* 0x00000016060b7211 */ /* 0x008fca00078208ff */
[----:B------:R4:W-:Y:S04]  /*14b70*/  STL [R1+0x1464], R11 ;  /* 0x0014640b01007387 */ /* 0x0009e80000100800 */
[----:B------:R0:W-:Y:S01]  /*14b80*/  STL [R1+0x1430], R8 ;  /* 0x0014300801007387 */ /* 0x0001e20000100800 */
[----:B----4-:R-:W-:Y:S02]  /*14b90*/  LEA R11, P0, R7, R22, 0x1 ;  /* 0x00000016070b7211 */ /* 0x010fe400078008ff */
[-C--:B0-----:R-:W-:Y:S02]  /*14ba0*/  LEA.HI.X.SX32 R8, R12, R14.reuse, 0x1, P4 ;  /* 0x0000000e0c087211 */ /* 0x081fe400020f0eff */
[----:B------:R-:W3:Y:S04]  /*14bb0*/  LDL.LU R12, [R1+0x390] ;  /* 0x00039000010c7983 */ /* 0x000ee80000300800 */
        /* <DEDUP_REMOVED lines=55> */
[----:B------:R-:W-:Y:S04]  /*14f30*/  STL [R1+0x14c4], R11 ;  /* 0x0014c40b01007387 */ /* 0x000fe80000100800 */
[----:B------:R0:W-:Y:S02]  /*14f40*/  STL [R1+0x1490], R8 ;  /* 0x0014900801007387 */ /* 0x0001e40000100800 */
[----:B0-----:R-:W-:Y:S02]  /*14f50*/  LEA.HI.X.SX32 R8, R19, R14, 0x1, P1 ;  /* 0x0000000e13087211 */ /* 0x001fe400008f0eff */
[----:B----4-:R-:W-:Y:S01]  /*14f60*/  LEA R11, P2, R9, R22, 0x1 ;  /* 0x00000016090b7211 */ /* 0x010fe200078408ff */
        /* <DEDUP_REMOVED lines=84> */
[----:B------:R-:W-:Y:S01]  /*154b0*/  LEA R11, P4, R9, R22, 0x1 ;  /* 0x00000016090b7211 */ /* 0x000fe200078808ff */
        /* <DEDUP_REMOVED lines=79> */
[----:B------:R-:W-:Y:S01]  /*159b0*/  LEA R11, P5, R12, R22, 0x1 ;  /* 0x000000160c0b7211 */ /* 0x000fe200078a08ff */
        /* <DEDUP_REMOVED lines=472> */
[----:B------:R0:W-:Y:S01]  /*17740*/  STL [R1+0x1890], R8 ;  /* 0x0018900801007387 */ /* 0x0001e20000100800 */
[-C--:B------:R-:W-:Y:S02]  /*17750*/  LEA.HI.X.SX32 R6, R6, R14.reuse, 0x1, P6 ;  /* 0x0000000e06067211 */ /* 0x080fe400030f0eff */
[----:B0-----:R-:W-:Y:S02]  /*17760*/  LEA.HI.X.SX32 R8, R3, R14, 0x1, P4 ;  /* 0x0000000e03087211 */ /* 0x001fe400020f0eff */
[-C--:B------:R-:W-:Y:S01]  /*17770*/  LEA R11, P0, R23, R22.reuse, 0x1 ;  /* 0x00000016170b7211 */ /* 0x080fe200078008ff */
[----:B------:R-:W4:Y:S04]  /*17780*/  LDL.LU R3, [R1+0x120] ;  /* 0x0001200001037983 */ /* 0x000f280000300800 */
[----:B------:R-:W-:Y:S04]  /*17790*/  STL [R1+0x18cc], R11 ;  /* 0x0018cc0b01007387 */ /* 0x000fe80000100800 */
[----:B------:R0:W-:Y:S04]  /*177a0*/  STL [R1+0x1898], R8 ;  /* 0x0018980801007387 */ /* 0x0001e80000100800 */
[----:B0-----:R-:W4:Y:S01]  /*177b0*/  LDL.LU R8, [R1+0x11c] ;  /* 0x00011c0001087983 */ /* 0x001f220000300800 */
[----:B------:R-:W-:-:S05]  /*177c0*/  LEA R11, P4, R21, R22, 0x1 ;  /* 0x00000016150b7211 */ /* 0x000fca00078808ff */
[----:B------:R-:W-:Y:S04]  /*177d0*/  STL [R1+0x18d4], R11 ;  /* 0x0018d40b01007387 */ /* 0x000fe80000100800 */
[----:B------:R0:W-:Y:S02]  /*177e0*/  STL [R1+0x18a0], R6 ;  /* 0x0018a00601007387 */ /* 0x0001e40000100800 */
[-C--:B0-----:R-:W-:Y:S02]  /*177f0*/  LEA.HI.X.SX32 R6, R7, R14.reuse, 0x1, P5 ;  /* 0x0000000e07067211 */ /* 0x081fe400028f0eff */
[----:B------:R-:W4:Y:S01]  /*17800*/  LDL.LU R7, [R1+0x118] ;  /* 0x0001180001077983 */ /* 0x000f220000300800 */
[-C--:B------:R-:W-:Y:S02]  /*17810*/  LEA.HI.X.SX32 R5, R5, R14.reuse, 0x1, P3 ;  /* 0x0000000e05057211 */ /* 0x080fe400018f0eff */
[----:B------:R-:W-:-:S02]  /*17820*/  LEA.HI.X.SX32 R4, R4, R14, 0x1, P2 ;  /* 0x0000000e04047211 */ /* 0x000fc400010f0eff */
[----:B------:R-:W-:Y:S02]  /*17830*/  LEA.HI.X.SX32 R16, R18, R14, 0x1, P1 ;  /* 0x0000000e12107211 */ /* 0x000fe400008f0eff */
[----:B--2---:R-:W-:-:S05]  /*17840*/  LEA R11, P6, R19, R22, 0x1 ;  /* 0x00000016130b7211 */ /* 0x004fca00078c08ff */
[----:B------:R-:W-:Y:S04]  /*17850*/  STL [R1+0x18dc], R11 ;  /* 0x0018dc0b01007387 */ /* 0x000fe80000100800 */
[----:B------:R0:W-:Y:S04]  /*17860*/  STL [R1+0x18a8], R6 ;  /* 0x0018a80601007387 */ /* 0x0001e80000100800 */
[----:B0-----:R-:W2:Y:S01]  /*17870*/  LDL.LU R6, [R1+0x114] ;  /* 0x0001140001067983 */ /* 0x001ea20000300800 */
[----:B---3--:R-:W-:-:S05]  /*17880*/  LEA R11, P5, R17, R22, 0x1 ;  /* 0x00000016110b7211 */ /* 0x008fca00078a08ff */
[----:B------:R-:W-:Y:S04]  /*17890*/  STL [R1+0x18e4], R11 ;  /* 0x0018e40b01007387 */ /* 0x000fe80000100800 */
[----:B------:R0:W-:Y:S04]  /*178a0*/  STL [R1+0x18b0], R5 ;  /* 0x0018b00501007387 */ /* 0x0001e80000100800 */
[----:B0-----:R-:W3:Y:S01]  /*178b0*/  LDL.LU R5, [R1+0x110] ;  /* 0x0001100001057983 */ /* 0x001ee20000300800 */
[----:B----4-:R-:W-:-:S05]  /*178c0*/  LEA R11, P3, R15, R22, 0x1 ;  /* 0x000000160f0b7211 */ /* 0x010fca00078608ff */
[----:B------:R-:W-:Y:S04]  /*178d0*/  STL [R1+0x18ec], R11 ;  /* 0x0018ec0b01007387 */ /* 0x000fe80000100800 */
[----:B------:R0:W-:Y:S04]  /*178e0*/  STL [R1+0x18b8], R4 ;  /* 0x0018b80401007387 */ /* 0x0001e80000100800 */
[----:B0-----:R-:W4:Y:S01]  /*178f0*/  LDL.LU R4, [R1+0x10c] ;  /* 0x00010c0001047983 */ /* 0x001f220000300800 */
[----:B------:R-:W-:-:S05]  /*17900*/  LEA R11, P2, R13, R22, 0x1 ;  /* 0x000000160d0b7211 */ /* 0x000fca00078408ff */
[----:B------:R-:W-:Y:S04]  /*17910*/  STL [R1+0x18f4], R11 ;  /* 0x0018f40b01007387 */ /* 0x000fe80000100800 */
[----:B------:R0:W-:Y:S04]  /*17920*/  STL [R1+0x18c0], R16 ;  /* 0x0018c01001007387 */ /* 0x0001e80000100800 */
[----:B------:R-:W4:Y:S01]  /*17930*/  LDL.LU R18, [R1+0x108] ;  /* 0x0001080001127983 */ /* 0x000f220000300800 */
[----:B0-----:R-:W-:Y:S02]  /*17940*/  LEA.HI.X.SX32 R16, R23, R14, 0x1, P0 ;  /* 0x0000000e17107211 */ /* 0x001fe400000f0eff */
        /* <DEDUP_REMOVED lines=16> */
[----:B------:R0:W-:Y:S04]  /*17a50*/  STL [R1+0x1914], R11 ;  /* 0x0019140b01007387 */ /* 0x0001e80000100800 */
[----:B------:R-:W-:Y:S04]  /*17a60*/  STL [R1+0x18e0], R16 ;  /* 0x0018e01001007387 */ /* 0x000fe80000100800 */
[----:B------:R-:W4:Y:S01]  /*17a70*/  LDL.LU R17, [R1+0xf8] ;  /* 0x0000f80001117983 */ /* 0x000f220000300800 */
[----:B------:R-:W-:Y:S02]  /*17a80*/  LEA.HI.X.SX32 R15, R15, R14, 0x1, P3 ;  /* 0x0000000e0f0f7211 */ /* 0x000fe400018f0eff */
[----:B0-----:R-:W-:-:S05]  /*17a90*/  LEA R11, P5, R28, R22, 0x1 ;  /* 0x000000161c0b7211 */ /* 0x001fca00078a08ff */
[----:B------:R-:W-:Y:S04]  /*17aa0*/  STL [R1+0x191c], R11 ;  /* 0x00191c0b01007387 */ /* 0x000fe80000100800 */
[----:B------:R0:W-:Y:S04]  /*17ab0*/  STL [R1+0x18e8], R15 ;  /* 0x0018e80f01007387 */ /* 0x0001e80000100800 */
[----:B0-----:R-:W4:Y:S01]  /*17ac0*/  LDL.LU R15, [R1+0xf4] ;  /* 0x0000f400010f7983 */ /* 0x001f220000300800 */
[----:B------:R-:W-:Y:S02]  /*17ad0*/  LEA.HI.X.SX32 R13, R13, R14, 0x1, P2 ;  /* 0x0000000e0d0d7211 */ /* 0x000fe400010f0eff */
[----:B------:R-:W-:-:S02]  /*17ae0*/  LEA R11, P3, R3, R22, 0x1 ;  /* 0x00000016030b7211 */ /* 0x000fc400078608ff */
[----:B------:R-:W-:-:S03]  /*17af0*/  LEA.HI.X.SX32 R10, R10, R14, 0x1, P1 ;  /* 0x0000000e0a0a7211 */ /* 0x000fc600008f0eff */
[----:B------:R0:W-:Y:S04]  /*17b00*/  STL [R1+0x1924], R11 ;  /* 0x0019240b01007387 */ /* 0x0001e80000100800 */
[----:B------:R1:W-:Y:S01]  /*17b10*/  STL [R1+0x18f0], R13 ;  /* 0x0018f00d01007387 */ /* 0x0003e20000100800 */
[----:B0-----:R-:W-:-:S03]  /*17b20*/  LEA R11, P2, R8, R22, 0x1 ;  /* 0x00000016080b7211 */ /* 0x001fc600078408ff */
[----:B-1----:R-:W4:Y:S04]  /*17b30*/  LDL.LU R13, [R1+0xf0] ;  /* 0x0000f000010d7983 */ /* 0x002f280000300800 */
[----:B------:R-:W-:Y:S04]  /*17b40*/  STL [R1+0x192c], R11 ;  /* 0x00192c0b01007387 */ /* 0x000fe80000100800 */
[----:B------:R0:W-:Y:S01]  /*17b50*/  STL [R1+0x18f8], R10 ;  /* 0x0018f80a01007387 */ /* 0x0001e20000100800 */
[----:B------:R-:W-:-:S03]  /*17b60*/  LEA.HI.X.SX32 R12, R12, R14, 0x1, P0 ;  /* 0x0000000e0c0c7211 */ /* 0x000fc600000f0eff */
[----:B0-----:R-:W4:Y:S01]  /*17b70*/  LDL.LU R10, [R1+0xec] ;  /* 0x0000ec00010a7983 */ /* 0x001f220000300800 */
[----:B------:R-:W-:-:S05]  /*17b80*/  LEA R11, P1, R7, R22, 0x1 ;  /* 0x00000016070b7211 */ /* 0x000fca00078208ff */
[----:B------:R-:W-:Y:S04]  /*17b90*/  STL [R1+0x1934], R11 ;  /* 0x0019340b01007387 */ /* 0x000fe80000100800 */
[----:B------:R0:W-:Y:S04]  /*17ba0*/  STL [R1+0x1900], R12 ;  /* 0x0019000c01007387 */ /* 0x0001e80000100800 */
[----:B0-----:R-:W4:Y:S01]  /*17bb0*/  LDL.LU R12, [R1+0xe8] ;  /* 0x0000e800010c7983 */ /* 0x001f220000300800 */
[----:B------:R-:W-:Y:S02]  /*17bc0*/  LEA.HI.X.SX32 R16, R9, R14, 0x1, P4 ;  /* 0x0000000e09107211 */ /* 0x000fe400020f0eff */
[----:B--2---:R-:W-:-:S05]  /*17bd0*/  LEA R11, P0, R6, R22, 0x1 ;  /* 0x00000016060b7211 */ /* 0x004fca00078008ff */
[----:B------:R-:W-:Y:S04]  /*17be0*/  STL [R1+0x193c], R11 ;  /* 0x00193c0b01007387 */ /* 0x000fe80000100800 */
[----:B------:R-:W2:Y:S04]  /*17bf0*/  LDL.LU R9, [R1+0xe4] ;  /* 0x0000e40001097983 */ /* 0x000ea80000300800 */
[----:B------:R0:W-:Y:S02]  /*17c00*/  STL [R1+0x1908], R16 ;  /* 0x0019081001007387 */ /* 0x0001e40000100800 */
[----:B0-----:R-:W-:-:S02]  /*17c10*/  LEA.HI.X.SX32 R16, R2, R14, 0x1, P6 ;  /* 0x0000000e02107211 */ /* 0x001fc400030f0eff */
[----:B---3--:R-:W-:-:S05]  /*17c20*/  LEA R11, P4, R5, R22, 0x1 ;  /* 0x00000016050b7211 */ /* 0x008fca00078808ff */
[----:B------:R4:W-:Y:S04]  /*17c30*/  STL [R1+0x1944], R11 ;  /* 0x0019440b01007387 */ /* 0x0009e80000100800 */
[----:B------:R-:W3:Y:S04]  /*17c40*/  LDL.LU R2, [R1+0xe0] ;  /* 0x0000e00001027983 */ /* 0x000ee80000300800 */
[----:B------:R0:W-:Y:S01]  /*17c50*/  STL [R1+0x1910], R16 ;  /* 0x0019101001007387 */ /* 0x0001e20000100800 */
[----:B----4-:R-:W-:Y:S02]  /*17c60*/  LEA R11, P6, R4, R22, 0x1 ;  /* 0x00000016040b7211 */ /* 0x010fe400078c08ff */
[----:B0-----:R-:W-:-:S03]  /*17c70*/  LEA.HI.X.SX32 R16, R28, R14, 0x1, P5 ;  /* 0x0000000e1c107211 */ /* 0x001fc600028f0eff */
[----:B------:R0:W-:Y:S04]  /*17c80*/  STL [R1+0x194c], R11 ;  /* 0x00194c0b01007387 */ /* 0x0001e80000100800 */
[----:B------:R-:W4:Y:S01]  /*17c90*/  LDL.LU R28, [R1+0xdc] ;  /* 0x0000dc00011c7983 */ /* 0x000f220000300800 */
[----:B0-----:R-:W-:-:S03]  /*17ca0*/  LEA R11, P5, R18, R22, 0x1 ;  /* 0x00000016120b7211 */ /* 0x001fc600078a08ff */
[----:B------:R0:W-:Y:S04]  /*17cb0*/  STL [R1+0x1918], R16 ;  /* 0x0019181001007387 */ /* 0x0001e80000100800 */
[----:B------:R1:W-:Y:S01]  /*17cc0*/  STL [R1+0x1954], R11 ;  /* 0x0019540b01007387 */ /* 0x0003e20000100800 */
[----:B0-----:R-:W-:-:S03]  /*17cd0*/  LEA.HI.X.SX32 R16, R3, R14, 0x1, P3 ;  /* 0x0000000e03107211 */ /* 0x001fc600018f0eff */
[----:B------:R-:W4:Y:S04]  /*17ce0*/  LDL.LU R3, [R1+0xd8] ;  /* 0x0000d80001037983 */ /* 0x000f280000300800 */
[----:B------:R0:W-:Y:S01]  /*17cf0*/  STL [R1+0x1920], R16 ;  /* 0x0019201001007387 */ /* 0x0001e20000100800 */
[----:B-1----:R-:W-:Y:S02]  /*17d00*/  LEA R11, P3, R23, R22, 0x1 ;  /* 0x00000016170b7211 */ /* 0x002fe400078608ff */
[----:B0-----:R-:W-:-:S03]  /*17d10*/  LEA.HI.X.SX32 R16, R8, R14, 0x1, P2 ;  /* 0x0000000e08107211 */ /* 0x001fc600010f0eff */
[----:B------:R0:W-:Y:S01]  /*17d20*/  STL [R1+0x195c], R11 ;  /* 0x00195c0b01007387 */ /* 0x0001e20000100800 */
[----:B------:R-:W-:-:S03]  /*17d30*/  LEA.HI.X.SX32 R8, R7, R14, 0x1, P1 ;  /* 0x0000000e07087211 */ /* 0x000fc600008f0eff */
[----:B------:R-:W-:Y:S04]  /*17d40*/  STL [R1+0x1928], R16 ;  /* 0x0019281001007387 */ /* 0x000fe80000100800 */
[----:B------:R-:W4:Y:S01]  /*17d50*/  LDL.LU R7, [R1+0xd4] ;  /* 0x0000d40001077983 */ /* 0x000f220000300800 */
[----:B0-----:R-:W-:-:S05]  /*17d60*/  LEA R11, P2, R21, R22, 0x1 ;  /* 0x00000016150b7211 */ /* 0x001fca00078408ff */
[----:B------:R0:W-:Y:S04]  /*17d70*/  STL [R1+0x1964], R11 ;  /* 0x0019640b01007387 */ /* 0x0001e80000100800 */
[----:B------:R1:W-:Y:S04]  /*17d80*/  STL [R1+0x1930], R8 ;  /* 0x0019300801007387 */ /* 0x0003e80000100800 */
[----:B0-----:R-:W4:Y:S01]  /*17d90*/  LDL.LU R11, [R1+0xcc] ;  /* 0x0000cc00010b7983 */ /* 0x001f220000300800 */
[----:B-1----:R-:W-:Y:S02]  /*17da0*/  LEA.HI.X.SX32 R8, R6, R14, 0x1, P0 ;  /* 0x0000000e06087211 */ /* 0x002fe400000f0eff */
[----:B------:R-:W-:-:S02]  /*17db0*/  LEA R16, P1, R19, R22, 0x1 ;  /* 0x0000001613107211 */ /* 0x000fc400078208ff */
[----:B------:R-:W-:-:S03]  /*17dc0*/  LEA.HI.X.SX32 R5, R5, R14, 0x1, P4 ;  /* 0x0000000e05057211 */ /* 0x000fc600020f0eff */
[----:B------:R-:W-:Y:S04]  /*17dd0*/  STL [R1+0x196c], R16 ;  /* 0x00196c1001007387 */ /* 0x000fe80000100800 */
[----:B------:R0:W-:Y:S04]  /*17de0*/  STL [R1+0x1938], R8 ;  /* 0x0019380801007387 */ /* 0x0001e80000100800 */
[----:B0-----:R-:W4:Y:S01]  /*17df0*/  LDL.LU R8, [R1+0xc8] ;  /* 0x0000c80001087983 */ /* 0x001f220000300800 */
[----:B------:R-:W-:-:S05]  /*17e00*/  LEA R6, P0, R17, R22, 0x1 ;  /* 0x0000001611067211 */ /* 0x000fca00078008ff */
[----:B------:R0:W-:Y:S04]  /*17e10*/  STL [R1+0x1974], R6 ;  /* 0x0019740601007387 */ /* 0x0001e80000100800 */
[----:B------:R1:W-:Y:S04]  /*17e20*/  STL [R1+0x1940], R5 ;  /* 0x0019400501007387 */ /* 0x0003e80000100800 */
[----:B0-----:R-:W4:Y:S01]  /*17e30*/  LDL.LU R6, [R1+0xc4] ;  /* 0x0000c40001067983 */ /* 0x001f220000300800 */
[----:B-1----:R-:W-:Y:S02]  /*17e40*/  LEA.HI.X.SX32 R5, R4, R14, 0x1, P6 ;  /* 0x0000000e04057211 */ /* 0x002fe400030f0eff */
[----:B------:R-:W-:-:S05]  /*17e50*/  LEA R16, P4, R15, R22, 0x1 ;  /* 0x000000160f107211 */ /* 0x000fca00078808ff */
[----:B------:R-:W-:Y:S04]  /*17e60*/  STL [R1+0x197c], R16 ;  /* 0x00197c1001007387 */ /* 0x000fe80000100800 */
[----:B------:R0:W-:Y:S04]  /*17e70*/  STL [R1+0x1948], R5 ;  /* 0x0019480501007387 */ /* 0x0001e80000100800 */
[----:B0-----:R-:W4:Y:S01]  /*17e80*/  LDL.LU R5, [R1+0xc0] ;  /* 0x0000c00001057983 */ /* 0x001f220000300800 */
[----:B------:R-:W-:Y:S02]  /*17e90*/  LEA R4, P6, R13, R22, 0x1 ;  /* 0x000000160d047211 */ /* 0x000fe400078c08ff */
[----:B------:R-:W-:-:S03]  /*17ea0*/  LEA.HI.X.SX32 R16, R18, R14, 0x1, P5 ;  /* 0x0000000e12107211 */ /* 0x000fc600028f0eff */
[----:B------:R0:W-:Y:S04]  /*17eb0*/  STL [R1+0x1984], R4 ;  /* 0x0019840401007387 */ /* 0x0001e80000100800 */
[----:B------:R-:W-:Y:S01]  /*17ec0*/  STL [R1+0x1950], R16 ;  /* 0x0019501001007387 */ /* 0x000fe20000100800 */
[----:B------:R-:W-:Y:S02]  /*17ed0*/  LEA.HI.X.SX32 R18, R23, R14, 0x1, P3 ;  /* 0x0000000e17127211 */ /* 0x000fe400018f0eff */
[----:B0-----:R-:W-:-:S05]  /*17ee0*/  LEA R4, P5, R10, R22, 0x1 ;  /* 0x000000160a047211 */ /* 0x001fca00078a08ff */
[----:B------:R0:W-:Y:S04]  /*17ef0*/  STL [R1+0x198c], R4 ;  /* 0x00198c0401007387 */ /* 0x0001e80000100800 */
[----:B0-----:R-:W4:Y:S01]  /*17f00*/  LDL.LU R4, [R1+0xbc] ;  /* 0x0000bc0001047983 */ /* 0x001f220000300800 */
[----:B------:R-:W-:-:S03]  /*17f10*/  LEA R16, P3, R12, R22, 0x1 ;  /* 0x000000160c107211 */ /* 0x000fc600078608ff */
[----:B------:R0:W-:Y:S04]  /*17f20*/  STL [R1+0x1958], R18 ;  /* 0x0019581201007387 */ /* 0x0001e80000100800 */
[----:B------:R2:W-:Y:S04]  /*17f30*/  STL [R1+0x1994], R16 ;  /* 0x0019941001007387 */ /* 0x0005e80000100800 */
[----:B0-----:R-:W4:Y:S01]  /*17f40*/  LDL.LU R18, [R1+0xb8] ;  /* 0x0000b80001127983 */ /* 0x001f220000300800 */
[----:B------:R-:W-:-:S05]  /*17f50*/  LEA.HI.X.SX32 R20, R21, R14, 0x1, P2 ;  /* 0x0000000e15147211 */ /* 0x000fca00010f0eff */
[----:B------:R-:W-:Y:S01]  /*17f60*/  STL [R1+0x1960], R20 ;  /* 0x0019601401007387 */ /* 0x000fe20000100800 */
[-C--:B------:R-:W-:Y:S02]  /*17f70*/  LEA.HI.X.SX32 R19, R19, R14.reuse, 0x1, P1 ;  /* 0x0000000e13137211 */ /* 0x080fe400008f0eff */
[-C--:B------:R-:W-:Y:S02]  /*17f80*/  LEA.HI.X.SX32 R17, R17, R14.reuse, 0x1, P0 ;  /* 0x0000000e11117211 */ /* 0x080fe400000f0eff */
[----:B------:R-:W-:Y:S02]  /*17f90*/  LEA.HI.X.SX32 R15, R15, R14, 0x1, P4 ;  /* 0x0000000e0f0f7211 */ /* 0x000fe400020f0eff */
[----:B--2---:R-:W-:-:S05]  /*17fa0*/  LEA R16, P2, R9, R22, 0x1 ;  /* 0x0000001609107211 */ /* 0x004fca00078408ff */
[----:B------:R3:W-:Y:S04]  /*17fb0*/  STL [R1+0x199c], R16 ;  /* 0x00199c1001007387 */ /* 0x0007e80000100800 */
[----:B------:R-:W2:Y:S04]  /*17fc0*/  LDL.LU R23, [R1+0xb4] ;  /* 0x0000b40001177983 */ /* 0x000ea80000300800 */
[----:B------:R-:W-:Y:S01]  /*17fd0*/  STL [R1+0x1968], R19 ;  /* 0x0019681301007387 */ /* 0x000fe20000100800 */
[----:B---3--:R-:W-:-:S05]  /*17fe0*/  LEA R16, P1, R2, R22, 0x1 ;  /* 0x0000001602107211 */ /* 0x008fca00078208ff */
[----:B------:R4:W-:Y:S04]  /*17ff0*/  STL [R1+0x19a4], R16 ;  /* 0x0019a41001007387 */ /* 0x0009e80000100800 */
[----:B------:R-:W3:Y:S04]  /*18000*/  LDL.LU R21, [R1+0xb0] ;  /* 0x0000b00001157983 */ /* 0x000ee80000300800 */
[----:B------:R-:W-:Y:S01]  /*18010*/  STL [R1+0x1970], R17 ;  /* 0x0019701101007387 */ /* 0x000fe20000100800 */
[----:B----4-:R-:W-:-:S05]  /*18020*/  LEA R16, P0, R28, R22, 0x1 ;  /* 0x000000161c107211 */ /* 0x010fca00078008ff */
[----:B------:R0:W-:Y:S04]  /*18030*/  STL [R1+0x19ac], R16 ;  /* 0x0019ac1001007387 */ /* 0x0001e80000100800 */
[----:B------:R-:W4:Y:S04]  /*18040*/  LDL.LU R19, [R1+0xac] ;  /* 0x0000ac0001137983 */ /* 0x000f280000300800 */
[----:B------:R1:W-:Y:S01]  /*18050*/  STL [R1+0x1978], R15 ;  /* 0x0019780f01007387 */ /* 0x0003e20000100800 */
[----:B0-----:R-:W-:-:S05]  /*18060*/  LEA R16, P4, R3, R22, 0x1 ;  /* 0x0000001603107211 */ /* 0x001fca00078808ff */
[----:B------:R-:W-:Y:S04]  /*18070*/  STL [R1+0x19b4], R16 ;  /* 0x0019b41001007387 */ /* 0x000fe80000100800 */
[----:B------:R-:W4:Y:S01]  /*18080*/  LDL.LU R17, [R1+0xa8] ;  /* 0x0000a80001117983 */ /* 0x000f220000300800 */
[-C--:B-1----:R-:W-:Y:S02]  /*18090*/  LEA.HI.X.SX32 R15, R13, R14.reuse, 0x1, P6 ;  /* 0x0000000e0d0f7211 */ /* 0x082fe400030f0eff */
[----:B------:R-:W-:-:S03]  /*180a0*/  LEA.HI.X.SX32 R10, R10, R14, 0x1, P5 ;  /* 0x0000000e0a0a7211 */ /* 0x000fc600028f0eff */
[----:B------:R0:W-:Y:S01]  /*180b0*/  STL [R1+0x1980], R15 ;  /* 0x0019800f01007387 */ /* 0x0001e20000100800 */
[----:B------:R-:W-:-:S03]  /*180c0*/  LEA R13, P6, R7, R22, 0x1 ;  /* 0x00000016070d7211 */ /* 0x000fc600078c08ff */
[----:B0-----:R-:W4:Y:S04]  /*180d0*/  LDL.LU R15, [R1+0xa4] ;  /* 0x0000a400010f7983 */ /* 0x001f280000300800 */
[----:B------:R0:W-:Y:S04]  /*180e0*/  STL [R1+0x19bc], R13 ;  /* 0x0019bc0d01007387 */ /* 0x0001e80000100800 */
[----:B------:R1:W-:Y:S04]  /*180f0*/  STL [R1+0x1988], R10 ;  /* 0x0019880a01007387 */ /* 0x0003e80000100800 */
[----:B0-----:R-:W4:Y:S01]  /*18100*/  LDL.LU R13, [R1+0xa0] ;  /* 0x0000a000010d7983 */ /* 0x001f220000300800 */
[----:B-1----:R-:W-:-:S02]  /*18110*/  LEA.HI.X.SX32 R10, R12, R14, 0x1, P3 ;  /* 0x0000000e0c0a7211 */ /* 0x002fc400018f0eff */
[----:B------:R-:W-:-:S05]  /*18120*/  LEA R16, P5, R11, R22, 0x1 ;  /* 0x000000160b107211 */ /* 0x000fca00078a08ff */
[----:B------:R-:W-:Y:S04]  /*18130*/  STL [R1+0x19c4], R16 ;  /* 0x0019c41001007387 */ /* 0x000fe80000100800 */
[----:B------:R0:W-:Y:S04]  /*18140*/  STL [R1+0x1990], R10 ;  /* 0x0019900a01007387 */ /* 0x0001e80000100800 */
[----:B0-----:R-:W4:Y:S01]  /*18150*/  LDL.LU R10, [R1+0x9c] ;  /* 0x00009c00010a7983 */ /* 0x001f220000300800 */
[----:B------:R-:W-:Y:S02]  /*18160*/  LEA.HI.X.SX32 R12, R9, R14, 0x1, P2 ;  /* 0x0000000e090c7211 */ /* 0x000fe400010f0eff */
[----:B------:R-:W-:-:S05]  /*18170*/  LEA R16, P3, R8, R22, 0x1 ;  /* 0x0000001608107211 */ /* 0x000fca00078608ff */
[----:B------:R0:W-:Y:S04]  /*18180*/  STL [R1+0x19cc], R16 ;  /* 0x0019cc1001007387 */ /* 0x0001e80000100800 */
[----:B------:R-:W4:Y:S04]  /*18190*/  LDL.LU R9, [R1+0x98] ;  /* 0x0000980001097983 */ /* 0x000f280000300800 */
[----:B------:R1:W-:Y:S01]  /*181a0*/  STL [R1+0x1998], R12 ;  /* 0x0019980c01007387 */ /* 0x0003e20000100800 */
[----:B0-----:R-:W-:-:S05]  /*181b0*/  LEA R16, P2, R6, R22, 0x1 ;  /* 0x0000001606107211 */ /* 0x001fca00078408ff */
[----:B------:R-:W-:Y:S01]  /*181c0*/  STL [R1+0x19d4], R16 ;  /* 0x0019d41001007387 */ /* 0x000fe20000100800 */
[----:B-1----:R-:W-:-:S03]  /*181d0*/  LEA.HI.X.SX32 R12, R2, R14, 0x1, P1 ;  /* 0x0000000e020c7211 */ /* 0x002fc600008f0eff */
[----:B------:R-:W4:Y:S04]  /*181e0*/  LDL.LU R2, [R1+0x94] ;  /* 0x0000940001027983 */ /* 0x000f280000300800 */
[----:B------:R0:W-:Y:S02]  /*181f0*/  STL [R1+0x19a0], R12 ;  /* 0x0019a00c01007387 */ /* 0x0001e40000100800 */
[----:B0-----:R-:W-:Y:S02]  /*18200*/  LEA.HI.X.SX32 R12, R28, R14, 0x1, P0 ;  /* 0x0000000e1c0c7211 */ /* 0x001fe400000f0eff */
[----:B------:R-:W-:-:S05]  /*18210*/  LEA R16, P1, R5, R22, 0x1 ;  /* 0x0000001605107211 */ /* 0x000fca00078208ff */
[----:B------:R-:W-:Y:S04]  /*18220*/  STL [R1+0x19dc], R16 ;  /* 0x0019dc1001007387 */ /* 0x000fe80000100800 */
[----:B------:R-:W4:Y:S04]  /*18230*/  LDL.LU R28, [R1+0x8c] ;  /* 0x00008c00011c7983 */ /* 0x000f280000300800 */
        /* <DEDUP_REMOVED lines=10> */
[----:B------:R0:W-:Y:S04]  /*182e0*/  STL [R1+0x19b8], R12 ;  /* 0x0019b80c01007387 */ /* 0x0001e80000100800 */
[----:B0-----:R-:W4:Y:S01]  /*182f0*/  LDL.LU R12, [R1+0x80] ;  /* 0x00008000010c7983 */ /* 0x001f220000300800 */
[-C--:B------:R-:W-:Y:S02]  /*18300*/  LEA.HI.X.SX32 R16, R11, R14.reuse, 0x1, P5 ;  /* 0x0000000e0b107211 */ /* 0x080fe400028f0eff */
[----:B------:R-:W-:-:S02]  /*18310*/  LEA.HI.X.SX32 R8, R8, R14, 0x1, P3 ;  /* 0x0000000e08087211 */ /* 0x000fc400018f0eff */
[----:B------:R-:W-:Y:S02]  /*18320*/  LEA.HI.X.SX32 R6, R6, R14, 0x1, P2 ;  /* 0x0000000e06067211 */ /* 0x000fe400010f0eff */
[----:B--2---:R-:W-:-:S05]  /*18330*/  LEA R20, P6, R23, R22, 0x1 ;  /* 0x0000001617147211 */ /* 0x004fca00078c08ff */
[----:B------:R-:W-:Y:S04]  /*18340*/  STL [R1+0x19f4], R20 ;  /* 0x0019f41401007387 */ /* 0x000fe80000100800 */
[----:B------:R-:W-:Y:S04]  /*18350*/  STL [R1+0x19c0], R16 ;  /* 0x0019c01001007387 */ /* 0x000fe80000100800 */
[----:B------:R-:W2:Y:S01]  /*18360*/  LDL.LU R24, [R1+0x7c] ;  /* 0x00007c0001187983 */ /* 0x000ea20000300800 */
[----:B---3--:R-:W-:-:S05]  /*18370*/  LEA R11, P5, R21, R22, 0x1 ;  /* 0x00000016150b7211 */ /* 0x008fca00078a08ff */
[----:B------:R4:W-:Y:S04]  /*18380*/  STL [R1+0x19fc], R11 ;  /* 0x0019fc0b01007387 */ /* 0x0009e80000100800 */
[----:B------:R0:W-:Y:S01]  /*18390*/  STL [R1+0x19c8], R8 ;  /* 0x0019c80801007387 */ /* 0x0001e20000100800 */
[----:B----4-:R-:W-:-:S05]  /*183a0*/  LEA R11, P3, R19, R22, 0x1 ;  /* 0x00000016130b7211 */ /* 0x010fca00078608ff */
[----:B------:R-:W-:Y:S04]  /*183b0*/  STL [R1+0x1a04], R11 ;  /* 0x001a040b01007387 */ /* 0x000fe80000100800 */
[----:B------:R-:W3:Y:S04]  /*183c0*/  LDL.LU R20, [R1+0x6c] ;  /* 0x00006c0001147983 */ /* 0x000ee80000300800 */
[----:B------:R1:W-:Y:S01]  /*183d0*/  STL [R1+0x19d0], R6 ;  /* 0x0019d00601007387 */ /* 0x0003e20000100800 */
[----:B0-----:R-:W-:Y:S02]  /*183e0*/  LEA R8, P2, R17, R22, 0x1 ;  /* 0x0000001611087211 */ /* 0x001fe400078408ff */
[----:B-1----:R-:W-:-:S03]  /*183f0*/  LEA.HI.X.SX32 R6, R5, R14, 0x1, P1 ;  /* 0x0000000e05067211 */ /* 0x002fc600008f0eff */
[----:B------:R-:W-:Y:S04]  /*18400*/  STL [R1+0x1a0c], R8 ;  /* 0x001a0c0801007387 */ /* 0x000fe80000100800 */
[----:B------:R0:W-:Y:S04]  /*18410*/  STL [R1+0x19d8], R6 ;  /* 0x0019d80601007387 */ /* 0x0001e80000100800 */
[----:B------:R-:W4:Y:S01]  /*18420*/  LDL.LU R16, [R1+0x64] ;  /* 0x0000640001107983 */ /* 0x000f220000300800 */
[----:B------:R-:W-:Y:S02]  /*18430*/  LEA.HI.X.SX32 R4, R4, R14, 0x1, P0 ;  /* 0x0000000e04047211 */ /* 0x000fe400000f0eff */
[----:B------:R-:W-:-:S05]  /*18440*/  LEA R5, P1, R15, R22, 0x1 ;  /* 0x000000160f057211 */ /* 0x000fca00078208ff */
[----:B------:R1:W-:Y:S04]  /*18450*/  STL [R1+0x1a14], R5 ;  /* 0x001a140501007387 */ /* 0x0003e80000100800 */
[----:B------:R-:W-:Y:S01]  /*18460*/  STL [R1+0x19e0], R4 ;  /* 0x0019e00401007387 */ /* 0x000fe20000100800 */
[----:B0-----:R-:W-:-:S05]  /*18470*/  LEA R6, P0, R13, R22, 0x1 ;  /* 0x000000160d067211 */ /* 0x001fca00078008ff */
[----:B------:R0:W-:Y:S04]  /*18480*/  STL [R1+0x1a1c], R6 ;  /* 0x001a1c0601007387 */ /* 0x0001e80000100800 */
[----:B------:R-:W4:Y:S01]  /*18490*/  LDL.LU R11, [R1+0x60] ;  /* 0x00006000010b7983 */ /* 0x000f220000300800 */
[-C--:B-1----:R-:W-:Y:S02]  /*184a0*/  LEA.HI.X.SX32 R5, R18, R14.reuse, 0x1, P4 ;  /* 0x0000000e12057211 */ /* 0x082fe400020f0eff */
[----:B0-----:R-:W-:-:S03]  /*184b0*/  LEA.HI.X.SX32 R6, R23, R14, 0x1, P6 ;  /* 0x0000000e17067211 */ /* 0x001fc600030f0eff */
[----:B------:R-:W-:Y:S01]  /*184c0*/  STL [R1+0x19e8], R5 ;  /* 0x0019e80501007387 */ /* 0x000fe20000100800 */
[----:B------:R-:W-:-:S05]  /*184d0*/  LEA R4, P4, R10, R22, 0x1 ;  /* 0x000000160a047211 */ /* 0x000fca00078808ff */
[----:B------:R0:W-:Y:S04]  /*184e0*/  STL [R1+0x1a24], R4 ;  /* 0x001a240401007387 */ /* 0x0001e80000100800 */
[----:B------:R1:W-:Y:S04]  /*184f0*/  STL [R1+0x19f0], R6 ;  /* 0x0019f00601007387 */ /* 0x0003e80000100800 */
[----:B------:R-:W4:Y:S01]  /*18500*/  LDL.LU R8, [R1+0x5c] ;  /* 0x00005c0001087983 */ /* 0x000f220000300800 */
[----:B0-----:R-:W-:Y:S02]  /*18510*/  LEA.HI.X.SX32 R4, R21, R14, 0x1, P5 ;  /* 0x0000000e15047211 */ /* 0x001fe400028f0eff */
[----:B------:R-:W-:-:S05]  /*18520*/  LEA R5, P6, R9, R22, 0x1 ;  /* 0x0000001609057211 */ /* 0x000fca00078c08ff */
[----:B------:R0:W-:Y:S04]  /*18530*/  STL [R1+0x1a2c], R5 ;  /* 0x001a2c0501007387 */ /* 0x0001e80000100800 */
[----:B------:R-:W-:Y:S01]  /*18540*/  STL [R1+0x19f8], R4 ;  /* 0x0019f80401007387 */ /* 0x000fe20000100800 */
[----:B-1----:R-:W-:-:S05]  /*18550*/  LEA R6, P5, R2, R22, 0x1 ;  /* 0x0000001602067211 */ /* 0x002fca00078a08ff */
[----:B------:R1:W-:Y:S01]  /*18560*/  STL [R1+0x1a34], R6 ;  /* 0x001a340601007387 */ /* 0x0003e20000100800 */
[----:B0-----:R-:W-:-:S03]  /*18570*/  LEA.HI.X.SX32 R5, R19, R14, 0x1, P3 ;  /* 0x0000000e13057211 */ /* 0x001fc600018f0eff */
[----:B-1----:R-:W4:Y:S04]  /*18580*/  LDL.LU R6, [R1+0x58] ;  /* 0x0000580001067983 */ /* 0x002f280000300800 */
[----:B------:R0:W-:Y:S02]  /*18590*/  STL [R1+0x1a00], R5 ;  /* 0x001a000501007387 */ /* 0x0001e40000100800 */
[----:B0-----:R-:W-:Y:S02]  /*185a0*/  LEA.HI.X.SX32 R5, R17, R14, 0x1, P2 ;  /* 0x0000000e11057211 */ /* 0x001fe400010f0eff */
[----:B------:R-:W-:-:S05]  /*185b0*/  LEA R4, P3, R28, R22, 0x1 ;  /* 0x000000161c047211 */ /* 0x000fca00078608ff */
[----:B------:R-:W-:Y:S04]  /*185c0*/  STL [R1+0x1a3c], R4 ;  /* 0x001a3c0401007387 */ /* 0x000fe80000100800 */
[----:B------:R0:W-:Y:S04]  /*185d0*/  STL [R1+0x1a08], R5 ;  /* 0x001a080501007387 */ /* 0x0001e80000100800 */
[----:B0-----:R-:W4:Y:S01]  /*185e0*/  LDL.LU R5, [R1+0x54] ;  /* 0x0000540001057983 */ /* 0x001f220000300800 */
[----:B------:R-:W-:Y:S02]  /*185f0*/  LEA R4, P2, R3, R22, 0x1 ;  /* 0x0000001603047211 */ /* 0x000fe400078408ff */
[----:B------:R-:W-:-:S03]  /*18600*/  LEA.HI.X.SX32 R15, R15, R14, 0x1, P1 ;  /* 0x0000000e0f0f7211 */ /* 0x000fc600008f0eff */
[----:B------:R-:W-:Y:S04]  /*18610*/  STL [R1+0x1a44], R4 ;  /* 0x001a440401007387 */ /* 0x000fe80000100800 */
[----:B------:R0:W-:Y:S01]  /*18620*/  STL [R1+0x1a10], R15 ;  /* 0x001a100f01007387 */ /* 0x0001e20000100800 */
[-C--:B------:R-:W-:Y:S02]  /*18630*/  LEA.HI.X.SX32 R10, R10, R14.reuse, 0x1, P4 ;  /* 0x0000000e0a0a7211 */ /* 0x080fe400020f0eff */
[----:B0-----:R-:W-:Y:S02]  /*18640*/  LEA.HI.X.SX32 R15, R13, R14, 0x1, P0 ;  /* 0x0000000e0d0f7211 */ /* 0x001fe400000f0eff */
[----:B------:R-:W-:-:S05]  /*18650*/  LEA R4, P1, R7, R22, 0x1 ;  /* 0x0000001607047211 */ /* 0x000fca00078208ff */
[----:B------:R0:W-:Y:S04]  /*18660*/  STL [R1+0x1a4c], R4 ;  /* 0x001a4c0401007387 */ /* 0x0001e80000100800 */
[----:B0-----:R-:W4:Y:S01]  /*18670*/  LDL.LU R4, [R1+0x50] ;  /* 0x0000500001047983 */ /* 0x001f220000300800 */
[----:B------:R-:W-:-:S03]  /*18680*/  LEA R13, P0, R12, R22, 0x1 ;  /* 0x000000160c0d7211 */ /* 0x000fc600078008ff */
[----:B------:R-:W-:Y:S04]  /*18690*/  STL [R1+0x1a18], R15 ;  /* 0x001a180f01007387 */ /* 0x000fe80000100800 */
[----:B------:R-:W-:Y:S04]  /*186a0*/  STL [R1+0x1a54], R13 ;  /* 0x001a540d01007387 */ /* 0x000fe80000100800 */
[----:B------:R-:W4:Y:S04]  /*186b0*/  LDL.LU R18, [R1+0x48] ;  /* 0x0000480001127983 */ /* 0x000f280000300800 */
[----:B------:R0:W-:Y:S04]  /*186c0*/  STL [R1+0x1a20], R10 ;  /* 0x001a200a01007387 */ /* 0x0001e80000100800 */
[----:B------:R-:W4:Y:S01]  /*186d0*/  LDL.LU R23, [R1+0x44] ;  /* 0x0000440001177983 */ /* 0x000f220000300800 */
[----:B0-----:R-:W-:-:S02]  /*186e0*/  LEA.HI.X.SX32 R10, R9, R14, 0x1, P6 ;  /* 0x0000000e090a7211 */ /* 0x001fc400030f0eff */
[----:B--2---:R-:W-:-:S05]  /*186f0*/  LEA R13, P4, R24, R22, 0x1 ;  /* 0x00000016180d7211 */ /* 0x004fca00078808ff */
[----:B------:R-:W-:Y:S04]  /*18700*/  STL [R1+0x1a5c], R13 ;  /* 0x001a5c0d01007387 */ /* 0x000fe80000100800 */
[----:B------:R-:W2:Y:S04]  /*18710*/  LDL.LU R21, [R1+0x3c] ;  /* 0x00003c0001157983 */ /* 0x000ea80000300800 */
[----:B------:R-:W-:Y:S04]  /*18720*/  STL [R1+0x1a28], R10 ;  /* 0x001a280a01007387 */ /* 0x000fe80000100800 */
[----:B------:R-:W2:Y:S01]  /*18730*/  LDL.LU R19, [R1+0x38] ;  /* 0x0000380001137983 */ /* 0x000ea20000300800 */
[----:B------:R-:W-:-:S02]  /*18740*/  LEA.HI.X.SX32 R2, R2, R14, 0x1, P5 ;  /* 0x0000000e02027211 */ /* 0x000fc400028f0eff */
[----:B---3--:R-:W-:-:S05]  /*18750*/  LEA R9, P6, R20, R22, 0x1 ;  /* 0x0000001614097211 */ /* 0x008fca00078c08ff */
[----:B------:R4:W-:Y:S04]  /*18760*/  STL [R1+0x1a64], R9 ;  /* 0x001a640901007387 */ /* 0x0009e80000100800 */
[----:B------:R-:W3:Y:S04]  /*18770*/  LDL.LU R17, [R1+0x34] ;  /* 0x0000340001117983 */ /* 0x000ee80000300800 */
[----:B------:R0:W-:Y:S04]  /*18780*/  STL [R1+0x1a30], R2 ;  /* 0x001a300201007387 */ /* 0x0001e80000100800 */
[----:B------:R-:W3:Y:S01]  /*18790*/  LDL.LU R15, [R1+0x30] ;  /* 0x00003000010f7983 */ /* 0x000ee20000300800 */
[----:B----4-:R-:W-:-:S02]  /*187a0*/  LEA R9, P5, R16, R22, 0x1 ;  /* 0x0000001610097211 */ /* 0x010fc400078a08ff */
[----:B0-----:R-:W-:-:S03]  /*187b0*/  LEA.HI.X.SX32 R2, R28, R14, 0x1, P3 ;  /* 0x0000000e1c027211 */ /* 0x001fc600018f0eff */
[----:B------:R0:W-:Y:S04]  /*187c0*/  STL [R1+0x1a6c], R9 ;  /* 0x001a6c0901007387 */ /* 0x0001e80000100800 */
[----:B------:R-:W4:Y:S04]  /*187d0*/  LDL.LU R13, [R1+0x2c] ;  /* 0x00002c00010d7983 */ /* 0x000f280000300800 */
[----:B------:R1:W-:Y:S04]  /*187e0*/  STL [R1+0x1a38], R2 ;  /* 0x001a380201007387 */ /* 0x0003e80000100800 */
[----:B------:R-:W3:Y:S01]  /*187f0*/  LDL.LU R28, [R1+0x28] ;  /* 0x00002800011c7983 */ /* 0x000ee20000300800 */
[----:B0-----:R-:W-:-:S02]  /*18800*/  LEA R9, P3, R11, R22, 0x1 ;  /* 0x000000160b097211 */ /* 0x001fc400078608ff */
[----:B-1----:R-:W-:-:S03]  /*18810*/  LEA.HI.X.SX32 R2, R3, R14, 0x1, P2 ;  /* 0x0000000e03027211 */ /* 0x002fc600010f0eff */
[----:B------:R0:W-:Y:S04]  /*18820*/  STL [R1+0x1a74], R9 ;  /* 0x001a740901007387 */ /* 0x0001e80000100800 */
[----:B------:R-:W4:Y:S04]  /*18830*/  LDL.LU R3, [R1+0x24] ;  /* 0x0000240001037983 */ /* 0x000f280000300800 */
[----:B------:R1:W-:Y:S01]  /*18840*/  STL [R1+0x1a40], R2 ;  /* 0x001a400201007387 */ /* 0x0003e20000100800 */
[----:B0-----:R-:W-:-:S03]  /*18850*/  LEA.HI.X.SX32 R9, R7, R14, 0x1, P1 ;  /* 0x0000000e07097211 */ /* 0x001fc600008f0eff */
[----:B-1----:R-:W4:Y:S01]  /*18860*/  LDL.LU R2, [R1+0x20] ;  /* 0x0000200001027983 */ /* 0x002f220000300800 */
[----:B------:R-:W-:-:S05]  /*18870*/  LEA R10, P2, R8, R22, 0x1 ;  /* 0x00000016080a7211 */ /* 0x000fca00078408ff */
[----:B------:R0:W-:Y:S04]  /*18880*/  STL [R1+0x1a7c], R10 ;  /* 0x001a7c0a01007387 */ /* 0x0001e80000100800 */
[----:B------:R-:W4:Y:S04]  /*18890*/  LDL.LU R7, [R1+0x1c] ;  /* 0x00001c0001077983 */ /* 0x000f280000300800 */
[----:B------:R1:W-:Y:S01]  /*188a0*/  STL [R1+0x1a48], R9 ;  /* 0x001a480901007387 */ /* 0x0003e20000100800 */
[----:B0-----:R-:W-:-:S03]  /*188b0*/  LEA.HI.X.SX32 R10, R12, R14, 0x1, P0 ;  /* 0x0000000e0c0a7211 */ /* 0x001fc600000f0eff */
[----:B-1----:R-:W4:Y:S01]  /*188c0*/  LDL.LU R9, [R1+0x18] ;  /* 0x0000180001097983 */ /* 0x002f220000300800 */
[----:B------:R-:W-:-:S05]  /*188d0*/  LEA R26, P1, R6, R22, 0x1 ;  /* 0x00000016061a7211 */ /* 0x000fca00078208ff */
[----:B------:R-:W-:Y:S04]  /*188e0*/  STL [R1+0x1a84], R26 ;  /* 0x001a841a01007387 */ /* 0x000fe80000100800 */
[----:B------:R-:W4:Y:S04]  /*188f0*/  LDL.LU R12, [R1+0x14] ;  /* 0x00001400010c7983 */ /* 0x000f280000300800 */
[----:B------:R0:W-:Y:S04]  /*18900*/  STL [R1+0x1a50], R10 ;  /* 0x001a500a01007387 */ /* 0x0001e80000100800 */
[----:B0-----:R-:W4:Y:S01]  /*18910*/  LDL.LU R10, [R1+0x10] ;  /* 0x00001000010a7983 */ /* 0x001f220000300800 */
[----:B------:R-:W-:-:S05]  /*18920*/  LEA R26, P0, R5, R22, 0x1 ;  /* 0x00000016051a7211 */ /* 0x000fca00078008ff */
[----:B------:R0:W-:Y:S04]  /*18930*/  STL [R1+0x1a8c], R26 ;  /* 0x001a8c1a01007387 */ /* 0x0001e80000100800 */
[----:B0-----:R-:W4:Y:S01]  /*18940*/  LDL.LU R26, [R1+0xc] ;  /* 0x00000c00011a7983 */ /* 0x001f220000300800 */
[-C--:B------:R-:W-:Y:S02]  /*18950*/  LEA.HI.X.SX32 R24, R24, R14.reuse, 0x1, P4 ;  /* 0x0000000e18187211 */ /* 0x080fe400020f0eff */
[----:B------:R-:W-:-:S03]  /*18960*/  LEA.HI.X.SX32 R20, R20, R14, 0x1, P6 ;  /* 0x0000000e14147211 */ /* 0x000fc600030f0eff */
[----:B------:R0:W-:Y:S01]  /*18970*/  STL [R1+0x1a58], R24 ;  /* 0x001a581801007387 */ /* 0x0001e20000100800 */
[-C--:B------:R-:W-:Y:S02]  /*18980*/  LEA.HI.X.SX32 R16, R16, R14.reuse, 0x1, P5 ;  /* 0x0000000e10107211 */ /* 0x080fe400028f0eff */
[----:B------:R-:W-:Y:S02]  /*18990*/  LEA.HI.X.SX32 R11, R11, R14, 0x1, P3 ;  /* 0x0000000e0b0b7211 */ /* 0x000fe400018f0eff */
[----:B0-----:R-:W-:-:S05]  /*189a0*/  LEA R24, P4, R4, R22, 0x1 ;  /* 0x0000001604187211 */ /* 0x001fca00078808ff */
[----:B------:R0:W-:Y:S04]  /*189b0*/  STL [R1+0x1a94], R24 ;  /* 0x001a941801007387 */ /* 0x0001e80000100800 */
[----:B0-----:R-:W4:Y:S04]  /*189c0*/  LDL.LU R24, [R1+0x1c58] ;  /* 0x001c580001187983 */ /* 0x001f280000300800 */
[----:B------:R0:W-:Y:S02]  /*189d0*/  STL [R1+0x1a60], R20 ;  /* 0x001a601401007387 */ /* 0x0001e40000100800 */
[----:B0-----:R-:W-:-:S05]  /*189e0*/  LEA R20, P6, R18, R22, 0x1 ;  /* 0x0000001612147211 */ /* 0x001fca00078c08ff */
[----:B------:R0:W-:Y:S04]  /*189f0*/  STL [R1+0x1a9c], R20 ;  /* 0x001a9c1401007387 */ /* 0x0001e80000100800 */
[----:B0-----:R-:W4:Y:S04]  /*18a00*/  LDL.LU R20, [R1+0x1c54] ;  /* 0x001c540001147983 */ /* 0x001f280000300800 */
[----:B------:R0:W-:Y:S02]  /*18a10*/  STL [R1+0x1a68], R16 ;  /* 0x001a681001007387 */ /* 0x0001e40000100800 */
[----:B0-----:R-:W-:-:S05]  /*18a20*/  LEA R16, P5, R23, R22, 0x1 ;  /* 0x0000001617107211 */ /* 0x001fca00078a08ff */
[----:B------:R0:W-:Y:S01]  /*18a30*/  STL [R1+0x1aa4], R16 ;  /* 0x001aa41001007387 */ /* 0x0001e20000100800 */
[----:B------:R-:W-:-:S03]  /*18a40*/  LEA.HI.X.SX32 R8, R8, R14, 0x1, P2 ;  /* 0x0000000e08087211 */ /* 0x000fc600010f0eff */
[----:B0-----:R-:W4:Y:S04]  /*18a50*/  LDL.LU R16, [R1+0x1c50] ;  /* 0x001c500001107983 */ /* 0x001f280000300800 */
[----:B------:R2:W-:Y:S02]  /*18a60*/  STL [R1+0x1a70], R11 ;  /* 0x001a700b01007387 */ /* 0x0005e40000100800 */
[----:B--2---:R-:W-:-:S05]  /*18a70*/  LEA R11, P3, R21, R22, 0x1 ;  /* 0x00000016150b7211 */ /* 0x004fca00078608ff */
[----:B------:R0:W-:Y:S01]  /*18a80*/  STL [R1+0x1aac], R11 ;  /* 0x001aac0b01007387 */ /* 0x0001e20000100800 */
[----:B------:R-:W-:-:S03]  /*18a90*/  LEA.HI.X.SX32 R6, R6, R14, 0x1, P1 ;  /* 0x0000000e06067211 */ /* 0x000fc600008f0eff */
[----:B0-----:R-:W2:Y:S04]  /*18aa0*/  LDL.LU R11, [R1+0x1c4c] ;  /* 0x001c4c00010b7983 */ /* 0x001ea80000300800 */
[----:B------:R0:W-:Y:S02]  /*18ab0*/  STL [R1+0x1a78], R8 ;  /* 0x001a780801007387 */ /* 0x0001e40000100800 */
[----:B0-----:R-:W-:-:S05]  /*18ac0*/  LEA R8, P2, R19, R22, 0x1 ;  /* 0x0000001613087211 */ /* 0x001fca00078408ff */
[----:B------:R0:W-:Y:S01]  /*18ad0*/  STL [R1+0x1ab4], R8 ;  /* 0x001ab40801007387 */ /* 0x0001e20000100800 */
[----:B------:R-:W-:-:S03]  /*18ae0*/  LEA.HI.X.SX32 R5, R5, R14, 0x1, P0 ;  /* 0x0000000e05057211 */ /* 0x000fc600000f0eff */
[----:B0-----:R-:W2:Y:S04]  /*18af0*/  LDL.LU R8, [R1+0x1c48] ;  /* 0x001c480001087983 */ /* 0x001ea80000300800 */
[----:B------:R3:W-:Y:S02]  /*18b00*/  STL [R1+0x1a80], R6 ;  /* 0x001a800601007387 */ /* 0x0007e40000100800 */
[----:B---3--:R-:W-:-:S05]  /*18b10*/  LEA R6, P1, R17, R22, 0x1 ;  /* 0x0000001611067211 */ /* 0x008fca00078208ff */
[----:B------:R0:W-:Y:S01]  /*18b20*/  STL [R1+0x1abc], R6 ;  /* 0x001abc0601007387 */ /* 0x0001e20000100800 */
[----:B------:R-:W-:-:S03]  /*18b30*/  LEA.HI.X.SX32 R4, R4, R14, 0x1, P4 ;  /* 0x0000000e04047211 */ /* 0x000fc600020f0eff */
[----:B0-----:R-:W3:Y:S04]  /*18b40*/  LDL.LU R6, [R1+0x1c44] ;  /* 0x001c440001067983 */ /* 0x001ee80000300800 */
[----:B------:R0:W-:Y:S02]  /*18b50*/  STL [R1+0x1a88], R5 ;  /* 0x001a880501007387 */ /* 0x0001e40000100800 */
[----:B0-----:R-:W-:-:S05]  /*18b60*/  LEA R5, P0, R15, R22, 0x1 ;  /* 0x000000160f057211 */ /* 0x001fca00078008ff */
[----:B------:R0:W-:Y:S01]  /*18b70*/  STL [R1+0x1ac4], R5 ;  /* 0x001ac40501007387 */ /* 0x0001e20000100800 */
[----:B------:R-:W-:-:S03]  /*18b80*/  LEA.HI.X.SX32 R18, R18, R14, 0x1, P6 ;  /* 0x0000000e12127211 */ /* 0x000fc600030f0eff */
[----:B0-----:R-:W2:Y:S04]  /*18b90*/  LDL.LU R5, [R1+0x1c40] ;  /* 0x001c400001057983 */ /* 0x001ea80000300800 */
[----:B------:R4:W-:Y:S02]  /*18ba0*/  STL [R1+0x1a90], R4 ;  /* 0x001a900401007387 */ /* 0x0009e40000100800 */
[----:B----4-:R-:W-:-:S05]  /*18bb0*/  LEA R4, P4, R13, R22, 0x1 ;  /* 0x000000160d047211 */ /* 0x010fca00078808ff */
[----:B------:R0:W-:Y:S01]  /*18bc0*/  STL [R1+0x1acc], R4 ;  /* 0x001acc0401007387 */ /* 0x0001e20000100800 */
[----:B------:R-:W-:-:S03]  /*18bd0*/  LEA.HI.X.SX32 R23, R23, R14, 0x1, P5 ;  /* 0x0000000e17177211 */ /* 0x000fc600028f0eff */
[----:B0-----:R-:W4:Y:S04]  /*18be0*/  LDL.LU R4, [R1+0x1c3c] ;  /* 0x001c3c0001047983 */ /* 0x001f280000300800 */
[----:B------:R0:W-:Y:S02]  /*18bf0*/  STL [R1+0x1a98], R18 ;  /* 0x001a981201007387 */ /* 0x0001e40000100800 */
[----:B0-----:R-:W-:-:S05]  /*18c00*/  LEA R18, P6, R28, R22, 0x1 ;  /* 0x000000161c127211 */ /* 0x001fca00078c08ff */
        /* <DEDUP_REMOVED lines=30> */
[----:B------:R0:W-:Y:S04]  /*18df0*/  STL [R1+0x1b04], R13 ;  /* 0x001b040d01007387 */ /* 0x0001e80000100800 */
[----:B0-----:R-:W2:Y:S04]  /*18e00*/  LDL.LU R13, [R1+0x1c20] ;  /* 0x001c2000010d7983 */ /* 0x001ea80000300800 */
[----:B------:R0:W-:Y:S02]  /*18e10*/  STL [R1+0x1ad0], R28 ;  /* 0x001ad01c01007387 */ /* 0x0001e40000100800 */
[----:B0-----:R-:W-:-:S05]  /*18e20*/  LEA R28, P6, R26, R22, 0x1 ;  /* 0x000000161a1c7211 */ /* 0x001fca00078c08ff */
[----:B------:R0:W-:Y:S04]  /*18e30*/  STL [R1+0x1b0c], R28 ;  /* 0x001b0c1c01007387 */ /* 0x0001e80000100800 */
[----:B0-----:R-:W2:Y:S01]  /*18e40*/  LDL.LU R28, [R1+0x1c1c] ;  /* 0x001c1c00011c7983 */ /* 0x001ea20000300800 */
[----:B------:R-:W-:-:S05]  /*18e50*/  LEA.HI.X.SX32 R3, R3, R14, 0x1, P5 ;  /* 0x0000000e03037211 */ /* 0x000fca00028f0eff */
[----:B------:R2:W-:Y:S02]  /*18e60*/  STL [R1+0x1ad8], R3 ;  /* 0x001ad80301007387 */ /* 0x0005e40000100800 */
[----:B--2---:R-:W-:-:S05]  /*18e70*/  LEA R3, P5, R28, R22, 0x1 ;  /* 0x000000161c037211 */ /* 0x004fca00078a08ff */
        /* <DEDUP_REMOVED lines=28> */
[----:B------:R2:W-:Y:S01]  /*19040*/  STL [R1+0x1b08], R26 ;  /* 0x001b081a01007387 */ /* 0x0005e20000100800 */
[----:B------:R-:W-:Y:S01]  /*19050*/  LEA.HI.X.SX32 R7, R7, R14, 0x1, P1 ;  /* 0x0000000e07077211 */ /* 0x000fe200008f0eff */
[----:B------:R-:W-:Y:S02]  /*19060*/  IMAD R0, R0, c[0x0][0x190], RZ ;  /* 0x0000640000007a24 */ /* 0x000fe400078e02ff */
[----:B------:R-:W-:Y:S02]  /*19070*/  IMAD R29, R29, c[0x0][0x190], RZ ;  /* 0x000064001d1d7a24 */ /* 0x000fe400078e02ff */
[----:B------:R-:W-:Y:S02]  /*19080*/  IMAD R27, R27, c[0x0][0x190], RZ ;  /* 0x000064001b1b7a24 */ /* 0x000fe400078e02ff */
[----:B------:R-:W-:Y:S01]  /*19090*/  IMAD R25, R25, c[0x0][0x190], RZ ;  /* 0x0000640019197a24 */ /* 0x000fe200078e02ff */
[----:B--2---:R-:W-:-:S05]  /*190a0*/  LEA R26, P6, R10, R22, 0x1 ;  /* 0x000000160a1a7211 */ /* 0x004fca00078c08ff */
[----:B------:R0:W-:Y:S02]  /*190b0*/  STL [R1+0x1b44], R26 ;  /* 0x001b441a01007387 */ /* 0x0001e40000100800 */
[----:B0-----:R-:W-:Y:S02]  /*190c0*/  LEA.HI.X.SX32 R26, R28, R14, 0x1, P5 ;  /* 0x0000000e1c1a7211 */ /* 0x001fe400028f0eff */
[----:B------:R0:W5:Y:S04]  /*190d0*/  LDL.LU R28, [R1+0x1c00] ;  /* 0x001c0000011c7983 */ /* 0x0001680000300800 */
[----:B------:R1:W-:Y:S02]  /*190e0*/  STL [R1+0x1b10], R26 ;  /* 0x001b101a01007387 */ /* 0x0003e40000100800 */
[----:B-1----:R-:W-:-:S05]  /*190f0*/  LEA R26, P5, R13, R22, 0x1 ;  /* 0x000000160d1a7211 */ /* 0x002fca00078a08ff */
[----:B------:R1:W-:Y:S02]  /*19100*/  STL [R1+0x1b4c], R26 ;  /* 0x001b4c1a01007387 */ /* 0x0003e40000100800 */
[----:B-1----:R-:W-:Y:S02]  /*19110*/  LEA.HI.X.SX32 R26, R3, R14, 0x1, P3 ;  /* 0x0000000e031a7211 */ /* 0x002fe400018f0eff */
        /* <DEDUP_REMOVED lines=8> */
[----:B------:R1:W-:Y:S04]  /*191a0*/  STL [R1+0x1b54], R26 ;  /* 0x001b541a01007387 */ /* 0x0003e80000100800 */
[----:B------:R2:W-:Y:S01]  /*191b0*/  STL [R1+0x1b28], R7 ;  /* 0x001b280701007387 */ /* 0x0005e20000100800 */
[----:B-1----:R-:W-:Y:S02]  /*191c0*/  LEA R26, P1, R19, R22, 0x1 ;  /* 0x00000016131a7211 */ /* 0x002fe400078208ff */
[----:B--2---:R-:W-:-:S03]  /*191d0*/  LEA.HI.X.SX32 R7, R9, R14, 0x1, P0 ;  /* 0x0000000e09077211 */ /* 0x004fc600000f0eff */
[----:B------:R1:W-:Y:S01]  /*191e0*/  STL [R1+0x1b5c], R26 ;  /* 0x001b5c1a01007387 */ /* 0x0003e20000100800 */
[----:B------:R-:W-:-:S03]  /*191f0*/  LEA.HI.X.SX32 R9, R12, R14, 0x1, P4 ;  /* 0x0000000e0c097211 */ /* 0x000fc600020f0eff */
[----:B------:R2:W-:Y:S01]  /*19200*/  STL [R1+0x1b30], R7 ;  /* 0x001b300701007387 */ /* 0x0005e20000100800 */
[----:B------:R-:W-:Y:S02]  /*19210*/  LEA.HI.X.SX32 R10, R10, R14, 0x1, P6 ;  /* 0x0000000e0a0a7211 */ /* 0x000fe400030f0eff */
[-C--:B-1----:R-:W-:Y:S02]  /*19220*/  LEA R26, P0, R21, R22.reuse, 0x1 ;  /* 0x00000016151a7211 */ /* 0x082fe400078008ff */
[----:B--2---:R-:W-:-:S03]  /*19230*/  LEA R7, P4, R23, R22, 0x1 ;  /* 0x0000001617077211 */ /* 0x004fc600078808ff */
[----:B------:R-:W-:Y:S04]  /*19240*/  STL [R1+0x1b64], R26 ;  /* 0x001b641a01007387 */ /* 0x000fe80000100800 */
[----:B------:R1:W-:Y:S04]  /*19250*/  STL [R1+0x1b38], R9 ;  /* 0x001b380901007387 */ /* 0x0003e80000100800 */
[----:B------:R2:W-:Y:S01]  /*19260*/  STL [R1+0x1b6c], R7 ;  /* 0x001b6c0701007387 */ /* 0x0005e20000100800 */
[----:B-1----:R-:W-:-:S03]  /*19270*/  LEA R9, P6, R18, R22, 0x1 ;  /* 0x0000001612097211 */ /* 0x002fc600078c08ff */
[----:B------:R1:W-:Y:S01]  /*19280*/  STL [R1+0x1b40], R10 ;  /* 0x001b400a01007387 */ /* 0x0003e20000100800 */
[----:B--2---:R-:W-:-:S03]  /*19290*/  LEA.HI.X.SX32 R7, R13, R14, 0x1, P5 ;  /* 0x0000000e0d077211 */ /* 0x004fc600028f0eff */
[----:B------:R-:W2:Y:S04]  /*192a0*/  LDL R26, [R1+0x1bf4] ;  /* 0x001bf400011a7983 */ /* 0x000ea80000100800 */
[----:B------:R4:W-:Y:S01]  /*192b0*/  STL [R1+0x1b74], R9 ;  /* 0x001b740901007387 */ /* 0x0009e20000100800 */
[----:B-1----:R-:W-:-:S03]  /*192c0*/  LEA.HI.X.SX32 R10, R15, R14, 0x1, P3 ;  /* 0x0000000e0f0a7211 */ /* 0x002fc600018f0eff */
[----:B------:R1:W-:Y:S01]  /*192d0*/  STL [R1+0x1b48], R7 ;  /* 0x001b480701007387 */ /* 0x0003e20000100800 */
[-C--:B----4-:R-:W-:Y:S02]  /*192e0*/  LEA R9, P5, R4, R22.reuse, 0x1 ;  /* 0x0000001604097211 */ /* 0x090fe400078a08ff */
[----:B-1----:R-:W-:-:S03]  /*192f0*/  LEA R7, P3, R5, R22, 0x1 ;  /* 0x0000001605077211 */ /* 0x002fc600078608ff */
[----:B------:R1:W-:Y:S04]  /*19300*/  STL [R1+0x1b7c], R9 ;  /* 0x001b7c0901007387 */ /* 0x0003e80000100800 */
[----:B------:R3:W-:Y:S01]  /*19310*/  STL [R1+0x1bb8], R10 ;  /* 0x001bb80a01007387 */ /* 0x0007e20000100800 */
[----:B-1----:R-:W-:-:S03]  /*19320*/  LEA.HI.X.SX32 R9, R17, R14, 0x1, P2 ;  /* 0x0000000e11097211 */ /* 0x002fc600010f0eff */
[----:B------:R1:W-:Y:S01]  /*19330*/  STL [R1+0x1b84], R7 ;  /* 0x001b840701007387 */ /* 0x0003e20000100800 */
[----:B---3--:R-:W-:-:S03]  /*19340*/  LEA R10, P2, R6, R22, 0x1 ;  /* 0x00000016060a7211 */ /* 0x008fc600078408ff */
[----:B------:R3:W-:Y:S01]  /*19350*/  STL [R1+0x1b50], R9 ;  /* 0x001b500901007387 */ /* 0x0007e20000100800 */
[----:B-1----:R-:W-:-:S03]  /*19360*/  LEA.HI.X.SX32 R7, R19, R14, 0x1, P1 ;  /* 0x0000000e13077211 */ /* 0x002fc600008f0eff */
[----:B------:R1:W-:Y:S01]  /*19370*/  STL [R1+0x1b8c], R10 ;  /* 0x001b8c0a01007387 */ /* 0x0003e20000100800 */
[----:B---3--:R-:W-:-:S03]  /*19380*/  LEA R9, P1, R8, R22, 0x1 ;  /* 0x0000001608097211 */ /* 0x008fc600078208ff */
[----:B------:R3:W-:Y:S04]  /*19390*/  STL [R1+0x1b58], R7 ;  /* 0x001b580701007387 */ /* 0x0007e80000100800 */
[----:B------:R4:W-:Y:S01]  /*193a0*/  STL [R1+0x1b94], R9 ;  /* 0x001b940901007387 */ /* 0x0009e20000100800 */
[----:B-1----:R-:W-:Y:S02]  /*193b0*/  LEA.HI.X.SX32 R10, R21, R14, 0x1, P0 ;  /* 0x0000000e150a7211 */ /* 0x002fe400000f0eff */
[----:B---3--:R-:W-:-:S03]  /*193c0*/  LEA R7, P0, R11, R22, 0x1 ;  /* 0x000000160b077211 */ /* 0x008fc600078008ff */
[----:B------:R1:W-:Y:S01]  /*193d0*/  STL [R1+0x1b60], R10 ;  /* 0x001b600a01007387 */ /* 0x0003e20000100800 */
[----:B----4-:R-:W-:-:S03]  /*193e0*/  LEA.HI.X.SX32 R9, R23, R14, 0x1, P4 ;  /* 0x0000000e17097211 */ /* 0x010fc600020f0eff */
[----:B------:R3:W-:Y:S01]  /*193f0*/  STL [R1+0x1b9c], R7 ;  /* 0x001b9c0701007387 */ /* 0x0007e20000100800 */
[----:B------:R-:W-:-:S03]  /*19400*/  LEA.HI.X.SX32 R4, R4, R14, 0x1, P5 ;  /* 0x0000000e04047211 */ /* 0x000fc600028f0eff */
[----:B------:R4:W-:Y:S01]  /*19410*/  STL [R1+0x1b68], R9 ;  /* 0x001b680901007387 */ /* 0x0009e20000100800 */
[----:B-1----:R-:W-:Y:S02]  /*19420*/  LEA R10, P4, R16, R22, 0x1 ;  /* 0x00000016100a7211 */ /* 0x002fe400078808ff */
[----:B---3--:R-:W-:-:S03]  /*19430*/  LEA.HI.X.SX32 R7, R18, R14, 0x1, P6 ;  /* 0x0000000e12077211 */ /* 0x008fc600030f0eff */
[----:B------:R-:W-:Y:S01]  /*19440*/  STL [R1+0x1ba0], R10 ;  /* 0x001ba00a01007387 */ /* 0x000fe20000100800 */
[----:B----4-:R-:W-:-:S03]  /*19450*/  LEA R9, P6, R20, R22, 0x1 ;  /* 0x0000001614097211 */ /* 0x010fc600078c08ff */
[----:B------:R1:W-:Y:S01]  /*19460*/  STL [R1+0x1b70], R7 ;  /* 0x001b700701007387 */ /* 0x0003e20000100800 */
[----:B------:R-:W-:-:S03]  /*19470*/  LEA.HI.X.SX32 R5, R5, R14, 0x1, P3 ;  /* 0x0000000e05057211 */ /* 0x000fc600018f0eff */
[----:B------:R-:W-:Y:S04]  /*19480*/  STL [R1+0x1ba4], R9 ;  /* 0x001ba40901007387 */ /* 0x000fe80000100800 */
[----:B------:R3:W-:Y:S01]  /*19490*/  STL [R1+0x1b78], R4 ;  /* 0x001b780401007387 */ /* 0x0007e20000100800 */
[----:B-1----:R-:W-:Y:S02]  /*194a0*/  LEA R7, P5, R24, R22, 0x1 ;  /* 0x0000001618077211 */ /* 0x002fe400078a08ff */
[----:B------:R-:W-:-:S03]  /*194b0*/  LEA.HI.X.SX32 R6, R6, R14, 0x1, P2 ;  /* 0x0000000e06067211 */ /* 0x000fc600010f0eff */
[----:B------:R-:W-:Y:S01]  /*194c0*/  STL [R1+0x1ba8], R7 ;  /* 0x001ba80701007387 */ /* 0x000fe20000100800 */
[----:B---3--:R-:W-:-:S03]  /*194d0*/  LEA R4, P3, R0, R22, 0x1 ;  /* 0x0000001600047211 */ /* 0x008fc600078608ff */
[----:B------:R1:W-:Y:S04]  /*194e0*/  STL [R1+0x1b80], R5 ;  /* 0x001b800501007387 */ /* 0x0003e80000100800 */
[----:B------:R3:W-:Y:S01]  /*194f0*/  STL [R1+0x1bac], R4 ;  /* 0x001bac0401007387 */ /* 0x0007e20000100800 */
[----:B-1----:R-:W-:-:S03]  /*19500*/  LEA R5, P2, R29, R22, 0x1 ;  /* 0x000000161d057211 */ /* 0x002fc600078408ff */
[----:B------:R1:W-:Y:S01]  /*19510*/  STL [R1+0x1b88], R6 ;  /* 0x001b880601007387 */ /* 0x0003e20000100800 */
[----:B---3--:R-:W-:-:S03]  /*19520*/  LEA.HI.X.SX32 R4, R8, R14, 0x1, P1 ;  /* 0x0000000e08047211 */ /* 0x008fc600008f0eff */
[----:B------:R3:W-:Y:S04]  /*19530*/  STL [R1+0x1bb0], R5 ;  /* 0x001bb00501007387 */ /* 0x0007e80000100800 */
[----:B------:R4:W-:Y:S01]  /*19540*/  STL [R1+0x1b90], R4 ;  /* 0x001b900401007387 */ /* 0x0009e20000100800 */
[----:B-1----:R-:W-:Y:S02]  /*19550*/  LEA R6, P1, R27, R22, 0x1 ;  /* 0x000000161b067211 */ /* 0x002fe400078208ff */
[----:B---3--:R-:W-:-:S03]  /*19560*/  LEA.HI.X.SX32 R5, R11, R14, 0x1, P0 ;  /* 0x0000000e0b057211 */ /* 0x008fc600000f0eff */
[----:B------:R1:W-:Y:S01]  /*19570*/  STL [R1+0x1bb4], R6 ;  /* 0x001bb40601007387 */ /* 0x0003e20000100800 */
[----:B----4-:R-:W-:-:S03]  /*19580*/  LEA R4, P0, R25, R22, 0x1 ;  /* 0x0000001619047211 */ /* 0x010fc600078008ff */
[----:B------:R3:W-:Y:S01]  /*19590*/  STL [R1+0x1b98], R5 ;  /* 0x001b980501007387 */ /* 0x0007e20000100800 */
[----:B------:R-:W-:-:S03]  /*195a0*/  LEA.HI.X.SX32 R0, R0, R14, 0x1, P3 ;  /* 0x0000000e00007211 */ /* 0x000fc600018f0eff */
[----:B------:R4:W-:Y:S01]  /*195b0*/  STL [R1+0x13dc], R4 ;  /* 0x0013dc0401007387 */ /* 0x0009e20000100800 */
[-C--:B-1----:R-:W-:Y:S02]  /*195c0*/  LEA.HI.X.SX32 R6, R16, R14.reuse, 0x1, P4 ;  /* 0x0000000e10067211 */ /* 0x082fe400020f0eff */
[----:B---3--:R-:W-:-:S03]  /*195d0*/  LEA.HI.X.SX32 R5, R20, R14, 0x1, P6 ;  /* 0x0000000e14057211 */ /* 0x008fc600030f0eff */
[----:B------:R-:W-:Y:S01]  /*195e0*/  STL [R1+0x13c4], R6 ;  /* 0x0013c40601007387 */ /* 0x000fe20000100800 */
[----:B----4-:R-:W-:-:S03]  /*195f0*/  LEA.HI.X.SX32 R4, R24, R14, 0x1, P5 ;  /* 0x0000000e18047211 */ /* 0x010fc600028f0eff */
[----:B------:R1:W-:Y:S04]  /*19600*/  STL [R1+0x13c8], R5 ;  /* 0x0013c80501007387 */ /* 0x0003e80000100800 */
[----:B------:R3:W-:Y:S04]  /*19610*/  STL [R1+0x13cc], R4 ;  /* 0x0013cc0401007387 */ /* 0x0007e80000100800 */
[----:B------:R4:W-:Y:S01]  /*19620*/  STL [R1+0x13d0], R0 ;  /* 0x0013d00001007387 */ /* 0x0009e20000100800 */
[-C--:B-1----:R-:W-:Y:S02]  /*19630*/  LEA.HI.X.SX32 R5, R29, R14.reuse, 0x1, P2 ;  /* 0x0000000e1d057211 */ /* 0x082fe400010f0eff */
[----:B---3--:R-:W-:-:S03]  /*19640*/  LEA.HI.X.SX32 R4, R27, R14, 0x1, P1 ;  /* 0x0000000e1b047211 */ /* 0x008fc600008f0eff */
[----:B------:R-:W-:Y:S01]  /*19650*/  STL [R1+0x13d4], R5 ;  /* 0x0013d40501007387 */ /* 0x000fe20000100800 */
[----:B----4-:R-:W-:-:S03]  /*19660*/  LEA.HI.X.SX32 R0, R25, R14, 0x1, P0 ;  /* 0x0000000e19007211 */ /* 0x010fc600000f0eff */
        /* <DEDUP_REMOVED lines=451> */
[----:B--2---:R-:W-:Y:S01]  /*1b2a0*/  ISETP.GE.AND P1, PT, R26, RZ, PT ;  /* 0x000000ff1a00720c */ /* 0x004fe20003f26270 */
[----:B-1----:R-:W-:Y:S01]  /*1b2b0*/  IMAD.MOV.U32 R4, RZ, RZ, c[0x0][0x188] ;  /* 0x00006200ff047624 */ /* 0x002fe200078e00ff */
[----:B------:R-:W-:Y:S01]  /*1b2c0*/  ISETP.NE.AND P0, PT, RZ, c[0x0][0x178], PT ;  /* 0x00005e00ff007a0c */ /* 0x000fe20003f05270 */
[----:B------:R-:W-:-:S02]  /*1b2d0*/  ULDC UR4, c[0x0][0x18c] ;  /* 0x0000630000047ab9 */ /* 0x000fc40000000800 */
[----:B-----5:R1:W-:Y:S01]  /*1b2e0*/  STL [R1+0x1c00], R2 ;  /* 0x001c000201007387 */ /* 0x0203e20000100800 */
[C---:B------:R-:W-:Y:S01]  /*1b2f0*/  IMAD R26, R4.reuse, 0x5b, RZ ;  /* 0x0000005b041a7824 */ /* 0x040fe200078e02ff */
[----:B------:R-:W-:Y:S01]  /*1b300*/  USHF.L.U32 UR4, UR4, 0x7, URZ ;  /* 0x0000000704047899 */ /* 0x000fe2000800063f */
[C---:B------:R-:W-:Y:S01]  /*1b310*/  IMAD R23, R4.reuse, 0x57, RZ ;  /* 0x0000005704177824 */ /* 0x040fe200078e02ff */
[----:B------:R2:W-:Y:S01]  /*1b320*/  STL [R1+0x1bfc], R3 ;  /* 0x001bfc0301007387 */ /* 0x0005e20000100800 */
[----:B------:R-:W-:-:S02]  /*1b330*/  IMAD R20, R4, 0x53, RZ ;  /* 0x0000005304147824 */ /* 0x000fc400078e02ff */
[C---:B------:R-:W-:Y:S01]  /*1b340*/  IMAD R29, R4.reuse, 0xa2, RZ ;  /* 0x000000a2041d7824 */ /* 0x040fe200078e02ff */
[----:B------:R-:W-:Y:S01]  /*1b350*/  STL [R1+0x1bf8], R28 ;  /* 0x001bf81c01007387 */ /* 0x000fe20000100800 */
[C---:B------:R-:W-:Y:S02]  /*1b360*/  IMAD R17, R4.reuse, 0x4f, RZ ;  /* 0x0000004f04117824 */ /* 0x040fe400078e02ff */
[C---:B-1----:R-:W-:Y:S02]  /*1b370*/  IMAD R2, R4.reuse, 0x63, RZ ;  /* 0x0000006304027824 */ /* 0x042fe400078e02ff */
[C---:B------:R-:W-:Y:S02]  /*1b380*/  IMAD.SHL.U32 R6, R4.reuse, 0x80, RZ ;  /* 0x0000008004067824 */ /* 0x040fe400078e00ff */
[C---:B--2---:R-:W-:Y:S01]  /*1b390*/  IMAD R3, R4.reuse, 0xa6, RZ ;  /* 0x000000a604037824 */ /* 0x044fe200078e02ff */
[----:B------:R1:W-:Y:S01]  /*1b3a0*/  STL [R1+0x1c04], R2 ;  /* 0x001c040201007387 */ /* 0x0003e20000100800 */
[----:B------:R-:W-:-:S02]  /*1b3b0*/  IMAD R27, R4, 0x9e, RZ ;  /* 0x0000009e041b7824 */ /* 0x000fc400078e02ff */
[C---:B------:R-:W-:Y:S01]  /*1b3c0*/  IMAD R25, R4.reuse, 0x9a, RZ ;  /* 0x0000009a04197824 */ /* 0x040fe200078e02ff */
[----:B------:R2:W-:Y:S01]  /*1b3d0*/  STL [R1+0x1c08], R26 ;  /* 0x001c081a01007387 */ /* 0x0005e20000100800 */
[C---:B------:R-:W-:Y:S02]  /*1b3e0*/  IMAD R14, R4.reuse, 0x4b, RZ ;  /* 0x0000004b040e7824 */ /* 0x040fe400078e02ff */
[C---:B------:R-:W-:Y:S01]  /*1b3f0*/  IMAD R24, R4.reuse, 0x96, RZ ;  /* 0x0000009604187824 */ /* 0x040fe200078e02ff */
[----:B------:R3:W-:Y:S01]  /*1b400*/  STL [R1+0x1c0c], R23 ;  /* 0x001c0c1701007387 */ /* 0x0007e20000100800 */
[C---:B------:R-:W-:Y:S02]  /*1b410*/  IMAD R22, R4.reuse, 0x92, RZ ;  /* 0x0000009204167824 */ /* 0x040fe400078e02ff */
[C---:B-1----:R-:W-:Y:S01]  /*1b420*/  IMAD R2, R4.reuse, 0xae, RZ ;  /* 0x000000ae04027824 */ /* 0x042fe200078e02ff */
[----:B------:R-:W3:Y:S01]  /*1b430*/  LDL.LU R28, [R1+0x410] ;  /* 0x00041000011c7983 */ /* 0x000ee20000300800 */
[----:B------:R-:W-:-:S02]  /*1b440*/  IMAD R11, R4, 0x47, RZ ;  /* 0x00000047040b7824 */ /* 0x000fc400078e02ff */
[C---:B------:R-:W-:Y:S01]  /*1b450*/  IMAD R21, R4.reuse, 0x8e, RZ ;  /* 0x0000008e04157824 */ /* 0x040fe200078e02ff */
[----:B0-----:R-:W4:Y:S01]  /*1b460*/  LDL.LU R0, [R1+0x40c] ;  /* 0x00040c0001007983 */ /* 0x001f220000300800 */
[C---:B--2---:R-:W-:Y:S02]  /*1b470*/  IMAD R26, R4.reuse, 0xf6, RZ ;  /* 0x000000f6041a7824 */ /* 0x044fe400078e02ff */
[C---:B------:R-:W-:Y:S02]  /*1b480*/  IMAD R19, R4.reuse, 0x8a, RZ ;  /* 0x0000008a04137824 */ /* 0x040fe400078e02ff */
[C---:B------:R-:W-:Y:S02]  /*1b490*/  IMAD R8, R4.reuse, 0x43, RZ ;  /* 0x0000004304087824 */ /* 0x040fe400078e02ff */
[C---:B------:R-:W-:Y:S02]  /*1b4a0*/  IMAD R18, R4.reuse, 0x86, RZ ;  /* 0x0000008604127824 */ /* 0x040fe400078e02ff */
[----:B------:R-:W-:-:S02]  /*1b4b0*/  IMAD R16, R4, 0x82, RZ ;  /* 0x0000008204107824 */ /* 0x000fc400078e02ff */
[C---:B------:R-:W-:Y:S02]  /*1b4c0*/  IMAD R15, R4.reuse, 0xfc, RZ ;  /* 0x000000fc040f7824 */ /* 0x040fe400078e02ff */
[C---:B------:R-:W-:Y:S02]  /*1b4d0*/  IMAD R13, R4.reuse, 0xf4, RZ ;  /* 0x000000f4040d7824 */ /* 0x040fe400078e02ff */
[C---:B------:R-:W-:Y:S02]  /*1b4e0*/  IMAD R12, R4.reuse, 0xec, RZ ;  /* 0x000000ec040c7824 */ /* 0x040fe400078e02ff */
[C---:B------:R-:W-:Y:S02]  /*1b4f0*/  IMAD R10, R4.reuse, 0xe4, RZ ;  /* 0x000000e4040a7824 */ /* 0x040fe400078e02ff */
[C---:B------:R-:W-:Y:S02]  /*1b500*/  IMAD R7, R4.reuse, 0xdc, RZ ;  /* 0x000000dc04077824 */ /* 0x040fe400078e02ff */
[----:B------:R-:W-:-:S02]  /*1b510*/  IMAD R9, R4, 0xd4, RZ ;  /* 0x000000d404097824 */ /* 0x000fc400078e02ff */
[----:B----4-:R-:W-:Y:S01]  /*1b520*/  @!P1 IMAD.MOV R0, RZ, RZ, -R0 ;  /* 0x000000ffff009224 */ /* 0x010fe200078e0a00 */
[----:B------:R-:W-:Y:S02]  /*1b530*/  @!P0 LOP3.LUT R0, RZ, c[0x0][0x178], RZ, 0x33, !PT ;  /* 0x00005e00ff008a12 */ /* 0x000fe400078e33ff */
[----:B---3--:R-:W-:-:S03]  /*1b540*/  SHF.R.S32.HI R23, RZ, 0x7, R28 ;  /* 0x00000007ff177819 */ /* 0x008fc6000001141c */
[----:B------:R-:W-:Y:S01]  /*1b550*/  IMAD R5, R0, c[0x0][0x184], RZ ;  /* 0x0000610000057a24 */ /* 0x000fe200078e02ff */
[----:B------:R-:W-:Y:S01]  /*1b560*/  SHF.R.S32.HI R0, RZ, 0x1f, R6 ;  /* 0x0000001fff007819 */ /* 0x000fe20000011406 */
[----:B------:R0:W-:Y:S03]  /*1b570*/  STL [R1+0x1bd4], R23 ;  /* 0x001bd41701007387 */ /* 0x0001e60000100800 */
[----:B------:R-:W-:Y:S01]  /*1b580*/  SHF.L.U64.HI R0, R6, 0x1, R0 ;  /* 0x0000000106007819 */ /* 0x000fe20000010200 */
[C---:B------:R-:W-:Y:S01]  /*1b590*/  IMAD R6, R4.reuse, 0xfe, RZ ;  /* 0x000000fe04067824 */ /* 0x040fe200078e02ff */
[----:B------:R-:W-:Y:S01]  /*1b5a0*/  LEA R28, P0, R5, c[0x0][0x160], 0x1 ;  /* 0x00005800051c7a11 */ /* 0x000fe200078008ff */
[----:B0-----:R-:W-:-:S03]  /*1b5b0*/  IMAD R23, R4, 0xfa, RZ ;  /* 0x000000fa04177824 */ /* 0x001fc600078e02ff */
[-C--:B------:R-:W-:Y:S02]  /*1b5c0*/  IADD3 R6, P2, R6, R28.reuse, RZ ;  /* 0x0000001c06067210 */ /* 0x080fe40007f5e0ff */
[-C--:B------:R-:W-:Y:S02]  /*1b5d0*/  IADD3 R26, P5, R26, R28.reuse, RZ ;  /* 0x0000001c1a1a7210 */ /* 0x080fe40007fbe0ff */
[----:B------:R-:W-:Y:S01]  /*1b5e0*/  IADD3 R23, P4, R23, R28, RZ ;  /* 0x0000001c17177210 */ /* 0x000fe20007f9e0ff */
[----:B------:R-:W-:Y:S04]  /*1b5f0*/  STL [R1+0xfc0], R28 ;  /* 0x000fc01c01007387 */ /* 0x000fe80000100800 */
[----:B------:R0:W-:Y:S04]  /*1b600*/  STL [R1+0xfd0], R6 ;  /* 0x000fd00601007387 */ /* 0x0001e80000100800 */
[----:B------:R1:W-:Y:S01]  /*1b610*/  STL [R1+0xfe0], R23 ;  /* 0x000fe01701007387 */ /* 0x0003e20000100800 */
[----:B------:R-:W-:-:S03]  /*1b620*/  LEA.HI.X.SX32 R5, R5, c[0x0][0x164], 0x1, P0 ;  /* 0x0000590005057a11 */ /* 0x000fc600000f0eff */
[----:B------:R2:W-:Y:S01]  /*1b630*/  STL [R1+0xff0], R26 ;  /* 0x000ff01a01007387 */ /* 0x0005e20000100800 */
[C---:B0-----:R-:W-:Y:S02]  /*1b640*/  IMAD R6, R4.reuse, 0xf2, RZ ;  /* 0x000000f204067824 */ /* 0x041fe400078e02ff */
[----:B-1----:R-:W-:-:S03]  /*1b650*/  IMAD R23, R4, 0xee, RZ ;  /* 0x000000ee04177824 */ /* 0x002fc600078e02ff */
[-C--:B------:R-:W-:Y:S01]  /*1b660*/  IADD3 R6, P6, R6, R28.reuse, RZ ;  /* 0x0000001c06067210 */ /* 0x080fe20007fde0ff */
[----:B--2---:R-:W-:Y:S01]  /*1b670*/  IMAD R26, R4, 0xea, RZ ;  /* 0x000000ea041a7824 */ /* 0x004fe200078e02ff */
[-C--:B------:R-:W-:Y:S01]  /*1b680*/  IADD3 R23, P0, R23, R28.reuse, RZ ;  /* 0x0000001c17177210 */ /* 0x080fe20007f1e0ff */
[----:B------:R-:W-:Y:S03]  /*1b690*/  STL [R1+0xfbc], R5 ;  /* 0x000fbc0501007387 */ /* 0x000fe60000100800 */
[----:B------:R-:W-:Y:S01]  /*1b6a0*/  IADD3 R26, P3, R26, R28, RZ ;  /* 0x0000001c1a1a7210 */ /* 0x000fe20007f7e0ff */
[----:B------:R0:W-:Y:S04]  /*1b6b0*/  STL [R1+0x1000], R6 ;  /* 0x0010000601007387 */ /* 0x0001e80000100800 */
[----:B------:R1:W-:Y:S04]  /*1b6c0*/  STL [R1+0x1010], R23 ;  /* 0x0010101701007387 */ /* 0x0003e80000100800 */
[----:B------:R2:W-:Y:S01]  /*1b6d0*/  STL [R1+0x1020], R26 ;  /* 0x0010201a01007387 */ /* 0x0005e20000100800 */
[----:B0-----:R-:W-:-:S02]  /*1b6e0*/  IMAD R6, R4, 0x7f, RZ ;  /* 0x0000007f04067824 */ /* 0x001fc400078e02ff */
[C---:B-1----:R-:W-:Y:S02]  /*1b6f0*/  IMAD R23, R4.reuse, 0xe2, RZ ;  /* 0x000000e204177824 */ /* 0x042fe400078e02ff */
[----:B--2---:R-:W-:Y:S02]  /*1b700*/  IMAD R26, R4, 0x7d, RZ ;  /* 0x0000007d041a7824 */ /* 0x004fe400078e02ff */
[----:B------:R-:W-:-:S04]  /*1b710*/  IMAD.MOV.U32 R4, RZ, RZ, c[0x0][0x188] ;  /* 0x00006200ff047624 */ /* 0x000fc800078e00ff */
[----:B------:R-:W-:Y:S01]  /*1b720*/  IMAD R4, R4, 0xe6, RZ ;  /* 0x000000e604047824 */ /* 0x000fe200078e02ff */
[----:B------:R-:W-:-:S04]  /*1b730*/  LEA.HI.X.SX32 R6, R6, R5, 0x1, P2 ;  /* 0x0000000506067211 */ /* 0x000fc800010f0eff */
[-C--:B------:R-:W-:Y:S02]  /*1b740*/  IADD3 R4, P1, R4, R28.reuse, RZ ;  /* 0x0000001c04047210 */ /* 0x080fe40007f3e0ff */
[----:B------:R-:W-:Y:S02]  /*1b750*/  IADD3 R23, P2, R23, R28, RZ ;  /* 0x0000001c17177210 */ /* 0x000fe40007f5e0ff */
[----:B------:R-:W-:Y:S01]  /*1b760*/  LEA.HI.X.SX32 R26, R26, R5, 0x1, P4 ;  /* 0x000000051a1a7211 */ /* 0x000fe200020f0eff */
[----:B------:R0:W-:Y:S04]  /*1b770*/  STL [R1+0x1030], R4 ;  /* 0x0010300401007387 */ /* 0x0001e80000100800 */
[----:B------:R1:W-:Y:S04]  /*1b780*/  STL [R1+0xfcc], R6 ;  /* 0x000fcc0601007387 */ /* 0x0003e80000100800 */
[----:B------:R2:W-:Y:S01]  /*1b790*/  STL [R1+0x1040], R23 ;  /* 0x0010401701007387 */ /* 0x0005e20000100800 */
[----:B0-----:R-:W-:-:S03]  /*1b7a0*/  IMAD.MOV.U32 R4, RZ, RZ, c[0x0][0x188] ;  /* 0x00006200ff047624 */ /* 0x001fc600078e00ff */
[----:B------:R0:W-:Y:S01]  /*1b7b0*/  STL [R1+0xfdc], R26 ;  /* 0x000fdc1a01007387 */ /* 0x0001e20000100800 */
[C---:B-1----:R-:W-:Y:S02]  /*1b7c0*/  IMAD R6, R4.reuse, 0x7b, RZ ;  /* 0x0000007b04067824 */ /* 0x042fe400078e02ff */
[C---:B--2---:R-:W-:Y:S02]  /*1b7d0*/  IMAD R23, R4.reuse, 0xda, RZ ;  /* 0x000000da04177824 */ /* 0x044fe400078e02ff */
[C---:B0-----:R-:W-:Y:S02]  /*1b7e0*/  IMAD R26, R4.reuse, 0x79, RZ ;  /* 0x00000079041a7824 */ /* 0x041fe400078e02ff */
        /* <DEDUP_REMOVED lines=54> */
[----:B------:R-:W-:-:S05]  /*1bb50*/  IADD3 R4, P5, R4, R28, RZ ;  /* 0x0000001c04047210 */ /* 0x000fca0007fbe0ff */
[----:B------:R-:W-:Y:S04]  /*1bb60*/  STL [R1+0x10d0], R4 ;  /* 0x0010d00401007387 */ /* 0x000fe80000100800 */
[----:B------:R0:W-:Y:S02]  /*1bb70*/  STL [R1+0x106c], R6 ;  /* 0x00106c0601007387 */ /* 0x0001e40000100800 */
[----:B0-----:R-:W-:Y:S02]  /*1bb80*/  IADD3 R6, P6, R23, R28, RZ ;  /* 0x0000001c17067210 */ /* 0x001fe40007fde0ff */
[----:B------:R-:W-:-:S03]  /*1bb90*/  LEA.HI.X.SX32 R23, R26, R5, 0x1, P0 ;  /* 0x000000051a177211 */ /* 0x000fc600000f0eff */
[----:B------:R-:W-:Y:S01]  /*1bba0*/  STL [R1+0x10e0], R6 ;  /* 0x0010e00601007387 */ /* 0x000fe20000100800 */
[----:B------:R-:W-:-:S03]  /*1bbb0*/  IMAD.MOV.U32 R26, RZ, RZ, c[0x0][0x188] ;  /* 0x00006200ff1a7624 */ /* 0x000fc600078e00ff */
[----:B------:R0:W-:Y:S01]  /*1bbc0*/  STL [R1+0x107c], R23 ;  /* 0x00107c1701007387 */ /* 0x0001e20000100800 */
[----:B------:R-:W-:Y:S02]  /*1bbd0*/  IMAD.MOV.U32 R4, RZ, RZ, c[0x0][0x188] ;  /* 0x00006200ff047624 */ /* 0x000fe400078e00ff */
[----:B------:R-:W-:Y:S02]  /*1bbe0*/  IMAD R26, R26, 0x67, RZ ;  /* 0x000000671a1a7824 */ /* 0x000fe400078e02ff */
[----:B0-----:R-:W-:-:S04]  /*1bbf0*/  IMAD.MOV.U32 R23, RZ, RZ, c[0x0][0x188] ;  /* 0x00006200ff177624 */ /* 0x001fc800078e00ff */
[----:B------:R-:W-:Y:S02]  /*1bc00*/  IMAD R23, R23, 0xb6, RZ ;  /* 0x000000b617177824 */ /* 0x000fe400078e02ff */
[C---:B------:R-:W-:Y:S02]  /*1bc10*/  IMAD R6, R4.reuse, 0x65, RZ ;  /* 0x0000006504067824 */ /* 0x040fe400078e02ff */
[----:B------:R-:W-:Y:S01]  /*1bc20*/  IMAD R4, R4, 0xb2, RZ ;  /* 0x000000b204047824 */ /* 0x000fe200078e02ff */
[-C--:B------:R-:W-:Y:S02]  /*1bc30*/  IADD3 R23, P0, R23, R28.reuse, RZ ;  /* 0x0000001c17177210 */ /* 0x080fe40007f1e0ff */
[-C--:B------:R-:W-:Y:S02]  /*1bc40*/  LEA.HI.X.SX32 R26, R26, R5.reuse, 0x1, P3 ;  /* 0x000000051a1a7211 */ /* 0x080fe400018f0eff */
[----:B------:R-:W-:Y:S01]  /*1bc50*/  IADD3 R4, P3, R4, R28, RZ ;  /* 0x0000001c04047210 */ /* 0x000fe20007f7e0ff */
[----:B------:R0:W-:Y:S01]  /*1bc60*/  STL [R1+0x10f0], R23 ;  /* 0x0010f01701007387 */ /* 0x0001e20000100800 */
[----:B------:R-:W-:-:S02]  /*1bc70*/  LEA.HI.X.SX32 R6, R6, R5, 0x1, P1 ;  /* 0x0000000506067211 */ /* 0x000fc400008f0eff */
[----:B------:R-:W-:Y:S01]  /*1bc80*/  IADD3 R2, P1, R2, R28, RZ ;  /* 0x0000001c02027210 */ /* 0x000fe20007f3e0ff */
[----:B0-----:R-:W2:Y:S04]  /*1bc90*/  LDL.LU R23, [R1+0x1c0c] ;  /* 0x001c0c0001177983 */ /* 0x001ea80000300800 */
[----:B------:R0:W-:Y:S04]  /*1bca0*/  STL [R1+0x108c], R26 ;  /* 0x00108c1a01007387 */ /* 0x0001e80000100800 */
[----:B0-----:R-:W3:Y:S04]  /*1bcb0*/  LDL.LU R26, [R1+0x1c08] ;  /* 0x001c0800011a7983 */ /* 0x001ee80000300800 */
[----:B------:R-:W-:Y:S04]  /*1bcc0*/  STL [R1+0x1100], R4 ;  /* 0x0011000401007387 */ /* 0x000fe80000100800 */
[----:B------:R-:W-:Y:S04]  /*1bcd0*/  STL [R1+0x109c], R6 ;  /* 0x00109c0601007387 */ /* 0x000fe80000100800 */
[----:B------:R0:W-:Y:S04]  /*1bce0*/  STL [R1+0x1110], R2 ;  /* 0x0011100201007387 */ /* 0x0001e80000100800 */
[----:B0-----:R-:W4:Y:S01]  /*1bcf0*/  LDL.LU R2, [R1+0x1c04] ;  /* 0x001c040001027983 */ /* 0x001f220000300800 */
[----:B------:R-:W-:-:S04]  /*1bd00*/  IMAD.MOV.U32 R4, RZ, RZ, c[0x0][0x188] ;  /* 0x00006200ff047624 */ /* 0x000fc800078e00ff */
[C---:B------:R-:W-:Y:S02]  /*1bd10*/  IMAD R6, R4.reuse, 0x61, RZ ;  /* 0x0000006104067824 */ /* 0x040fe400078e02ff */
[----:B------:R-:W-:-:S03]  /*1bd20*/  IMAD R4, R4, 0xaa, RZ ;  /* 0x000000aa04047824 */ /* 0x000fc600078e02ff */
[----:B------:R-:W-:Y:S02]  /*1bd30*/  LEA.HI.X.SX32 R6, R6, R5, 0x1, P4 ;  /* 0x0000000506067211 */ /* 0x000fe400020f0eff */
[----:B------:R-:W-:-:S04]  /*1bd40*/  IADD3 R3, P4, R3, R28, RZ ;  /* 0x0000001c03037210 */ /* 0x000fc80007f9e0ff */
[-C--:B------:R-:W-:Y:S02]  /*1bd50*/  LEA.HI.X.SX32 R20, R20, R5.reuse, 0x1, P4 ;  /* 0x0000000514147211 */ /* 0x080fe400020f0eff */
[-C--:B------:R-:W-:Y:S02]  /*1bd60*/  IADD3 R19, P4, R19, R28.reuse, RZ ;  /* 0x0000001c13137210 */ /* 0x080fe40007f9e0ff */
[----:B----4-:R-:W-:Y:S02]  /*1bd70*/  LEA.HI.X.SX32 R2, R2, R5, 0x1, P2 ;  /* 0x0000000502027211 */ /* 0x010fe400010f0eff */
[----:B------:R-:W-:-:S03]  /*1bd80*/  IADD3 R4, P2, R4, R28, RZ ;  /* 0x0000001c04047210 */ /* 0x000fc60007f5e0ff */
[----:B------:R0:W-:Y:S04]  /*1bd90*/  STL [R1+0x10ac], R2 ;  /* 0x0010ac0201007387 */ /* 0x0001e80000100800 */
[----:B0-----:R-:W4:Y:S04]  /*1bda0*/  LDL.LU R2, [R1+0x1c00] ;  /* 0x001c000001027983 */ /* 0x001f280000300800 */
[----:B------:R0:W-:Y:S04]  /*1bdb0*/  STL [R1+0x1120], R4 ;  /* 0x0011200401007387 */ /* 0x0001e80000100800 */
[----:B------:R1:W-:Y:S01]  /*1bdc0*/  STL [R1+0x10bc], R6 ;  /* 0x0010bc0601007387 */ /* 0x0003e20000100800 */
[----:B0-----:R-:W-:-:S04]  /*1bdd0*/  IMAD.MOV.U32 R4, RZ, RZ, c[0x0][0x188] ;  /* 0x00006200ff047624 */ /* 0x001fc800078e00ff */
[C---:B-1----:R-:W-:Y:S02]  /*1bde0*/  IMAD R6, R4.reuse, 0x5d, RZ ;  /* 0x0000005d04067824 */ /* 0x042fe400078e02ff */
[----:B------:R-:W-:Y:S01]  /*1bdf0*/  IMAD R4, R4, 0x5f, RZ ;  /* 0x0000005f04047824 */ /* 0x000fe200078e02ff */
[----:B------:R0:W-:Y:S04]  /*1be00*/  STL [R1+0x1130], R3 ;  /* 0x0011300301007387 */ /* 0x0001e80000100800 */
[-C--:B------:R-:W-:Y:S02]  /*1be10*/  LEA.HI.X.SX32 R4, R4, R5.reuse, 0x1, P5 ;  /* 0x0000000504047211 */ /* 0x080fe400028f0eff */
[----:B------:R-:W-:Y:S02]  /*1be20*/  IADD3 R29, P5, R29, R28, RZ ;  /* 0x0000001c1d1d7210 */ /* 0x000fe40007fbe0ff */
[----:B------:R-:W-:Y:S01]  /*1be30*/  LEA.HI.X.SX32 R6, R6, R5, 0x1, P6 ;  /* 0x0000000506067211 */ /* 0x000fe200030f0eff */
[----:B0-----:R-:W4:Y:S04]  /*1be40*/  LDL.LU R3, [R1+0x1bfc] ;  /* 0x001bfc0001037983 */ /* 0x001f280000300800 */
[----:B------:R0:W-:Y:S04]  /*1be50*/  STL [R1+0x10cc], R4 ;  /* 0x0010cc0401007387 */ /* 0x0001e80000100800 */
[----:B------:R-:W-:Y:S01]  /*1be60*/  STL [R1+0x1140], R29 ;  /* 0x0011401d01007387 */ /* 0x000fe20000100800 */
[----:B0-----:R-:W-:-:S03]  /*1be70*/  IMAD.MOV.U32 R4, RZ, RZ, c[0x0][0x188] ;  /* 0x00006200ff047624 */ /* 0x001fc600078e00ff */
[----:B------:R0:W-:Y:S01]  /*1be80*/  STL [R1+0x10dc], R6 ;  /* 0x0010dc0601007387 */ /* 0x0001e20000100800 */
[-C--:B------:R-:W-:Y:S02]  /*1be90*/  IADD3 R27, P6, R27, R28.reuse, RZ ;  /* 0x0000001c1b1b7210 */ /* 0x080fe40007fde0ff */
[-C--:B---3--:R-:W-:Y:S02]  /*1bea0*/  LEA.HI.X.SX32 R26, R26, R5.reuse, 0x1, P0 ;  /* 0x000000051a1a7211 */ /* 0x088fe400000f0eff */
[-C--:B------:R-:W-:Y:S01]  /*1beb0*/  IADD3 R25, P0, R25, R28.reuse, RZ ;  /* 0x0000001c19197210 */ /* 0x080fe20007f1e0ff */
[----:B0-----:R-:W-:Y:S01]  /*1bec0*/  IMAD R6, R4, 0x59, RZ ;  /* 0x0000005904067824 */ /* 0x001fe200078e02ff */
[----:B------:R-:W-:Y:S04]  /*1bed0*/  STL [R1+0x1150], R27 ;  /* 0x0011501b01007387 */ /* 0x000fe80000100800 */
[----:B------:R-:W-:Y:S01]  /*1bee0*/  LEA.HI.X.SX32 R6, R6, R5, 0x1, P3 ;  /* 0x0000000506067211 */ /* 0x000fe200018f0eff */
[----:B------:R-:W-:Y:S04]  /*1bef0*/  STL [R1+0x10ec], R26 ;  /* 0x0010ec1a01007387 */ /* 0x000fe80000100800 */
[----:B------:R-:W-:Y:S01]  /*1bf00*/  STL [R1+0x1160], R25 ;  /* 0x0011601901007387 */ /* 0x000fe20000100800 */
[----:B------:R-:W-:-:S03]  /*1bf10*/  IADD3 R24, P3, R24, R28, RZ ;  /* 0x0000001c18187210 */ /* 0x000fc60007f7e0ff */
[----:B------:R0:W-:Y:S01]  /*1bf20*/  STL [R1+0x10fc], R6 ;  /* 0x0010fc0601007387 */ /* 0x0001e20000100800 */
[-C--:B--2---:R-:W-:Y:S02]  /*1bf30*/  LEA.HI.X.SX32 R23, R23, R5.reuse, 0x1, P1 ;  /* 0x0000000517177211 */ /* 0x084fe400008f0eff */
[-C--:B------:R-:W-:Y:S01]  /*1bf40*/  IADD3 R22, P1, R22, R28.reuse, RZ ;  /* 0x0000001c16167210 */ /* 0x080fe20007f3e0ff */
[----:B0-----:R-:W-:Y:S01]  /*1bf50*/  IMAD R6, R4, 0x55, RZ ;  /* 0x0000005504067824 */ /* 0x001fe200078e02ff */
[----:B------:R-:W-:Y:S04]  /*1bf60*/  STL [R1+0x1170], R24 ;  /* 0x0011701801007387 */ /* 0x000fe80000100800 */
[----:B------:R-:W-:Y:S01]  /*1bf70*/  LEA.HI.X.SX32 R6, R6, R5, 0x1, P2 ;  /* 0x0000000506067211 */ /* 0x000fe200010f0eff */
[----:B------:R-:W-:Y:S04]  /*1bf80*/  STL [R1+0x110c], R23 ;  /* 0x00110c1701007387 */ /* 0x000fe80000100800 */
[----:B------:R-:W-:Y:S01]  /*1bf90*/  STL [R1+0x1180], R22 ;  /* 0x0011801601007387 */ /* 0x000fe20000100800 */
[----:B------:R-:W-:-:S03]  /*1bfa0*/  IADD3 R21, P2, R21, R28, RZ ;  /* 0x0000001c15157210 */ /* 0x000fc60007f5e0ff */
[----:B------:R0:W-:Y:S02]  /*1bfb0*/  STL [R1+0x111c], R6 ;  /* 0x00111c0601007387 */ /* 0x0001e40000100800 */
[----:B0-----:R-:W-:Y:S02]  /*1bfc0*/  IMAD R6, R4, 0x51, RZ ;  /* 0x0000005104067824 */ /* 0x001fe400078e02ff */
[----:B------:R-:W-:Y:S03]  /*1bfd0*/  STL [R1+0x1190], R21 ;  /* 0x0011901501007387 */ /* 0x000fe60000100800 */
[----:B------:R-:W-:Y:S01]  /*1bfe0*/  LEA.HI.X.SX32 R6, R6, R5, 0x1, P5 ;  /* 0x0000000506067211 */ /* 0x000fe200028f0eff */
[----:B------:R-:W-:Y:S04]  /*1bff0*/  STL [R1+0x112c], R20 ;  /* 0x00112c1401007387 */ /* 0x000fe80000100800 */
[----:B------:R-:W-:Y:S01]  /*1c000*/  STL [R1+0x11a0], R19 ;  /* 0x0011a01301007387 */ /* 0x000fe20000100800 */
[----:B------:R-:W-:-:S03]  /*1c010*/  IADD3 R18, P5, R18, R28, RZ ;  /* 0x0000001c12127210 */ /* 0x000fc60007fbe0ff */
[----:B------:R0:W-:Y:S01]  /*1c020*/  STL [R1+0x113c], R6 ;  /* 0x00113c0601007387 */ /* 0x0001e20000100800 */
[-C--:B------:R-:W-:Y:S02]  /*1c030*/  LEA.HI.X.SX32 R17, R17, R5.reuse, 0x1, P6 ;  /* 0x0000000511117211 */ /* 0x080fe400030f0eff */
        /* <DEDUP_REMOVED lines=21> */
[-C--:B------:R-:W-:Y:S02]  /*1c190*/  LEA.HI.X.SX32 R6, R6, R5.reuse, 0x1, P4 ;  /* 0x0000000506067211 */ /* 0x080fe400020f0eff */
[----:B------:R-:W-:Y:S01]  /*1c1a0*/  IADD3 R7, P4, R7, R28, RZ ;  /* 0x0000001c07077210 */ /* 0x000fe20007f9e0ff */
[----:B------:R-:W-:Y:S01]  /*1c1b0*/  STL [R1+0x118c], R11 ;  /* 0x00118c0b01007387 */ /* 0x000fe20000100800 */
[----:B------:R-:W-:-:S03]  /*1c1c0*/  LEA.HI.X.SX32 R8, R8, R5, 0x1, P5 ;  /* 0x0000000508087211 */ /* 0x000fc600028f0eff */
[----:B------:R-:W-:Y:S04]  /*1c1d0*/  STL [R1+0x1038], R10 ;  /* 0x0010380a01007387 */ /* 0x000fe80000100800 */
[----:B------:R0:W-:Y:S04]  /*1c1e0*/  STL [R1+0x119c], R6 ;  /* 0x00119c0601007387 */ /* 0x0001e80000100800 */
[----:B------:R1:W-:Y:S01]  /*1c1f0*/  STL [R1+0x1058], R7 ;  /* 0x0010580701007387 */ /* 0x0003e20000100800 */
[C---:B0-----:R-:W-:Y:S02]  /*1c200*/  IMAD R6, R4.reuse, 0x41, RZ ;  /* 0x0000004104067824 */ /* 0x041fe400078e02ff */
[----:B-1----:R-:W-:Y:S01]  /*1c210*/  IMAD R7, R4, 0x7e, RZ ;  /* 0x0000007e04077824 */ /* 0x002fe200078e02ff */
[----:B------:R0:W-:Y:S02]  /*1c220*/  STL [R1+0x11ac], R8 ;  /* 0x0011ac0801007387 */ /* 0x0001e40000100800 */
[----:B------:R-:W-:-:S02]  /*1c230*/  LEA.HI.X.SX32 R6, R6, R5, 0x1, P6 ;  /* 0x0000000506067211 */ /* 0x000fc400030f0eff */
[-C--:B------:R-:W-:Y:S02]  /*1c240*/  IADD3 R9, P6, R9, R28.reuse, RZ ;  /* 0x0000001c09097210 */ /* 0x080fe40007fde0ff */
[----:B0-----:R-:W-:-:S05]  /*1c250*/  IADD3 R8, P5, R7, R28, RZ ;  /* 0x0000001c07087210 */ /* 0x001fca0007fbe0ff */
[----:B------:R0:W-:Y:S04]  /*1c260*/  STL [R1+0x11d0], R8 ;  /* 0x0011d00801007387 */ /* 0x0001e80000100800 */
[----:B------:R-:W-:Y:S04]  /*1c270*/  STL [R1+0x11bc], R6 ;  /* 0x0011bc0601007387 */ /* 0x000fe80000100800 */
[----:B------:R1:W-:Y:S01]  /*1c280*/  STL [R1+0x1078], R9 ;  /* 0x0010780901007387 */ /* 0x0003e20000100800 */
[C---:B0-----:R-:W-:Y:S01]  /*1c290*/  IMAD R8, R4.reuse, 0x7a, RZ ;  /* 0x0000007a04087824 */ /* 0x041fe200078e02ff */
[----:B-1----:R-:W-:Y:S01]  /*1c2a0*/  LEA.HI.X.SX32 R9, R7, R5, 0x1, P0 ;  /* 0x0000000507097211 */ /* 0x002fe200000f0eff */
[----:B------:R-:W-:-:S02]  /*1c2b0*/  IMAD R7, R4, 0x3f, RZ ;  /* 0x0000003f04077824 */ /* 0x000fc400078e02ff */
[----:B------:R-:W-:Y:S02]  /*1c2c0*/  IMAD R6, R4, 0xcc, RZ ;  /* 0x000000cc04067824 */ /* 0x000fe400078e02ff */
[----:B------:R0:W-:Y:S01]  /*1c2d0*/  STL [R1+0xfd4], R9 ;  /* 0x000fd40901007387 */ /* 0x0001e20000100800 */
[-C--:B------:R-:W-:Y:S02]  /*1c2e0*/  LEA.HI.X.SX32 R7, R7, R5.reuse, 0x1, P5 ;  /* 0x0000000507077211 */ /* 0x080fe400028f0eff */
[-C--:B------:R-:W-:Y:S02]  /*1c2f0*/  IADD3 R6, P5, R6, R28.reuse, RZ ;  /* 0x0000001c06067210 */ /* 0x080fe40007fbe0ff */
[C---:B0-----:R-:W-:Y:S02]  /*1c300*/  IADD3 R9, P0, R8.reuse, R28, RZ ;  /* 0x0000001c08097210 */ /* 0x041fe40007f1e0ff */
[----:B------:R-:W-:-:S03]  /*1c310*/  LEA.HI.X.SX32 R8, R8, R5, 0x1, P3 ;  /* 0x0000000508087211 */ /* 0x000fc600018f0eff */
[----:B------:R0:W-:Y:S04]  /*1c320*/  STL [R1+0x11e0], R9 ;  /* 0x0011e00901007387 */ /* 0x0001e80000100800 */
[----:B------:R1:W-:Y:S01]  /*1c330*/  STL [R1+0x11cc], R7 ;  /* 0x0011cc0701007387 */ /* 0x0003e20000100800 */
[----:B0-----:R-:W-:-:S03]  /*1c340*/  IMAD R9, R4, 0x76, RZ ;  /* 0x0000007604097824 */ /* 0x001fc600078e02ff */
[----:B------:R0:W-:Y:S01]  /*1c350*/  STL [R1+0x1098], R6 ;  /* 0x0010980601007387 */ /* 0x0001e20000100800 */
[----:B-1----:R-:W-:-:S03]  /*1c360*/  IMAD R7, R4, 0x3d, RZ ;  /* 0x0000003d04077824 */ /* 0x002fc600078e02ff */
[----:B------:R1:W-:Y:S01]  /*1c370*/  STL [R1+0xff4], R8 ;  /* 0x000ff40801007387 */ /* 0x0003e20000100800 */
[C---:B0-----:R-:W-:Y:S01]  /*1c380*/  IMAD R6, R4.reuse, 0xc4, RZ ;  /* 0x000000c404067824 */ /* 0x041fe200078e02ff */
[----:B-1----:R-:W-:Y:S02]  /*1c390*/  IADD3 R8, P3, R9, R28, RZ ;  /* 0x0000001c09087210 */ /* 0x002fe40007f7e0ff */
[-C--:B------:R-:W-:Y:S01]  /*1c3a0*/  LEA.HI.X.SX32 R7, R7, R5.reuse, 0x1, P0 ;  /* 0x0000000507077211 */ /* 0x080fe200000f0eff */
[----:B------:R-:W-:Y:S02]  /*1c3b0*/  IMAD R10, R4, 0x72, RZ ;  /* 0x00000072040a7824 */ /* 0x000fe400078e02ff */
[----:B------:R0:W-:Y:S01]  /*1c3c0*/  STL [R1+0x11f0], R8 ;  /* 0x0011f00801007387 */ /* 0x0001e20000100800 */
[----:B------:R-:W-:-:S03]  /*1c3d0*/  LEA.HI.X.SX32 R9, R9, R5, 0x1, P1 ;  /* 0x0000000509097211 */ /* 0x000fc600008f0eff */
[----:B------:R1:W-:Y:S01]  /*1c3e0*/  STL [R1+0x11dc], R7 ;  /* 0x0011dc0701007387 */ /* 0x0003e20000100800 */
[-C--:B0-----:R-:W-:Y:S01]  /*1c3f0*/  IADD3 R8, P0, R6, R28.reuse, RZ ;  /* 0x0000001c06087210 */ /* 0x081fe20007f1e0ff */
[C---:B------:R-:W-:Y:S02]  /*1c400*/  IMAD R6, R4.reuse, 0xbc, RZ ;  /* 0x000000bc04067824 */ /* 0x040fe400078e02ff */
[----:B-1----:R-:W-:Y:S02]  /*1c410*/  IMAD R7, R4, 0x3b, RZ ;  /* 0x0000003b04077824 */ /* 0x002fe400078e02ff */
[----:B------:R0:W-:Y:S04]  /*1c420*/  STL [R1+0x10b8], R8 ;  /* 0x0010b80801007387 */ /* 0x0001e80000100800 */
[----:B------:R1:W-:Y:S01]  /*1c430*/  STL [R1+0x1014], R9 ;  /* 0x0010140901007387 */ /* 0x0003e20000100800 */
[----:B0-----:R-:W-:-:S02]  /*1c440*/  IADD3 R8, P1, R10, R28, RZ ;  /* 0x0000001c0a087210 */ /* 0x001fc40007f3e0ff */
[----:B-1----:R-:W-:-:S03]  /*1c450*/  LEA.HI.X.SX32 R9, R7, R5, 0x1, P3 ;  /* 0x0000000507097211 */ /* 0x002fc600018f0eff */
[----:B------:R0:W-:Y:S01]  /*1c460*/  STL [R1+0x1200], R8 ;  /* 0x0012000801007387 */ /* 0x0001e20000100800 */
[----:B------:R-:W-:-:S03]  /*1c470*/  IMAD R11, R4, 0x6e, RZ ;  /* 0x0000006e040b7824 */ /* 0x000fc600078e02ff */
[----:B------:R1:W-:Y:S01]  /*1c480*/  STL [R1+0x11ec], R9 ;  /* 0x0011ec0901007387 */ /* 0x0003e20000100800 */
[-C--:B0-----:R-:W-:Y:S01]  /*1c490*/  IADD3 R8, P3, R6, R28.reuse, RZ ;  /* 0x0000001c06087210 */ /* 0x081fe20007f7e0ff */
[C---:B------:R-:W-:Y:S02]  /*1c4a0*/  IMAD R7, R4.reuse, 0x39, RZ ;  /* 0x0000003904077824 */ /* 0x040fe400078e02ff */
[----:B------:R-:W-:Y:S02]  /*1c4b0*/  IMAD R6, R4, 0xb4, RZ ;  /* 0x000000b404067824 */ /* 0x000fe400078e02ff */
[----:B------:R0:W-:Y:S01]  /*1c4c0*/  STL [R1+0x10d8], R8 ;  /* 0x0010d80801007387 */ /* 0x0001e20000100800 */
[-C--:B-1----:R-:W-:Y:S02]  /*1c4d0*/  LEA.HI.X.SX32 R9, R7, R5.reuse, 0x1, P1 ;  /* 0x0000000507097211 */ /* 0x082fe400008f0eff */
[----:B0-----:R-:W-:Y:S02]  /*1c4e0*/  LEA.HI.X.SX32 R8, R10, R5, 0x1, P2 ;  /* 0x000000050a087211 */ /* 0x001fe400010f0eff */
[----:B------:R-:W-:-:S03]  /*1c4f0*/  IADD3 R10, P2, R11, R28, RZ ;  /* 0x0000001c0b0a7210 */ /* 0x000fc60007f5e0ff */
[----:B------:R0:W-:Y:S01]  /*1c500*/  STL [R1+0x1034], R8 ;  /* 0x0010340801007387 */ /* 0x0001e20000100800 */
[----:B------:R-:W-:-:S03]  /*1c510*/  IMAD R12, R4, 0x6a, RZ ;  /* 0x0000006a040c7824 */ /* 0x000fc600078e02ff */
[----:B------:R-:W-:Y:S01]  /*1c520*/  STL [R1+0x1210], R10 ;  /* 0x0012100a01007387 */ /* 0x000fe20000100800 */
[----:B0-----:R-:W-:-:S03]  /*1c530*/  IADD3 R8, P1, R6, R28, RZ ;  /* 0x0000001c06087210 */ /* 0x001fc60007f3e0ff */
[----:B------:R-:W-:Y:S01]  /*1c540*/  STL [R1+0x11fc], R9 ;  /* 0x0011fc0901007387 */ /* 0x000fe20000100800 */
[----:B------:R-:W-:-:S03]  /*1c550*/  IMAD R7, R4, 0x37, RZ ;  /* 0x0000003704077824 */ /* 0x000fc600078e02ff */
[----:B------:R0:W-:Y:S01]  /*1c560*/  STL [R1+0x10f8], R8 ;  /* 0x0010f80801007387 */ /* 0x0001e20000100800 */
[----:B------:R-:W-:Y:S01]  /*1c570*/  IMAD R6, R4, 0xac, RZ ;  /* 0x000000ac04067824 */ /* 0x000fe200078e02ff */
[-C--:B0-----:R-:W-:Y:S02]  /*1c580*/  LEA.HI.X.SX32 R8, R11, R5.reuse, 0x1, P4 ;  /* 0x000000050b087211 */ /* 0x081fe400020f0eff */
[----:B------:R-:W-:Y:S02]  /*1c590*/  IADD3 R10, P4, R12, R28, RZ ;  /* 0x0000001c0c0a7210 */ /* 0x000fe40007f9e0ff */
[----:B------:R-:W-:Y:S01]  /*1c5a0*/  LEA.HI.X.SX32 R9, R7, R5, 0x1, P2 ;  /* 0x0000000507097211 */ /* 0x000fe200010f0eff */
        /* <DEDUP_REMOVED lines=84> */
[C---:B------:R-:W-:Y:S02]  /*1caf0*/  IMAD R6, R4.reuse, 0xd8, RZ ;  /* 0x000000d804067824 */ /* 0x040fe400078e02ff */
[----:B------:R-:W-:Y:S01]  /*1cb00*/  IMAD R21, R4, 0x46, RZ ;  /* 0x0000004604157824 */ /* 0x000fe200078e02ff */
[-C--:B0-----:R-:W-:Y:S02]  /*1cb10*/  LEA.HI.X.SX32 R8, R19, R5.reuse, 0x1, P6 ;  /* 0x0000000513087211 */ /* 0x081fe400030f0eff */
[----:B------:R-:W-:Y:S02]  /*1cb20*/  IADD3 R10, P6, R20, R28, RZ ;  /* 0x0000001c140a7210 */ /* 0x000fe40007fde0ff */
[----:B------:R-:W-:Y:S01]  /*1cb30*/  LEA.HI.X.SX32 R9, R7, R5, 0x1, P4 ;  /* 0x0000000507097211 */ /* 0x000fe200020f0eff */
[----:B------:R0:W-:Y:S01]  /*1cb40*/  STL [R1+0x1154], R8 ;  /* 0x0011540801007387 */ /* 0x0001e20000100800 */
[----:B------:R-:W-:-:S03]  /*1cb50*/  IMAD R7, R4, 0x25, RZ ;  /* 0x0000002504077824 */ /* 0x000fc600078e02ff */
[----:B------:R1:W-:Y:S01]  /*1cb60*/  STL [R1+0x12a0], R10 ;  /* 0x0012a00a01007387 */ /* 0x0003e20000100800 */
[----:B0-----:R-:W-:-:S03]  /*1cb70*/  IADD3 R8, P4, R6, R28, RZ ;  /* 0x0000001c06087210 */ /* 0x001fc60007f9e0ff */
[----:B------:R0:W-:Y:S01]  /*1cb80*/  STL [R1+0x128c], R9 ;  /* 0x00128c0901007387 */ /* 0x0001e20000100800 */
[----:B------:R-:W-:Y:S01]  /*1cb90*/  IMAD R6, R4, 0xc8, RZ ;  /* 0x000000c804067824 */ /* 0x000fe200078e02ff */
[-C--:B-1----:R-:W-:Y:S02]  /*1cba0*/  LEA.HI.X.SX32 R10, R20, R5.reuse, 0x1, P5 ;  /* 0x00000005140a7211 */ /* 0x082fe400028f0eff */
[----:B------:R1:W-:Y:S01]  /*1cbb0*/  STL [R1+0x1068], R8 ;  /* 0x0010680801007387 */ /* 0x0003e20000100800 */
[----:B------:R-:W-:Y:S01]  /*1cbc0*/  IMAD R22, R4, 0x42, RZ ;  /* 0x0000004204167824 */ /* 0x000fe200078e02ff */
[----:B0-----:R-:W-:Y:S02]  /*1cbd0*/  IADD3 R9, P5, R21, R28, RZ ;  /* 0x0000001c15097210 */ /* 0x001fe40007fbe0ff */
[----:B------:R-:W-:Y:S01]  /*1cbe0*/  STL [R1+0x1174], R10 ;  /* 0x0011740a01007387 */ /* 0x000fe20000100800 */
[----:B-1----:R-:W-:-:S03]  /*1cbf0*/  LEA.HI.X.SX32 R8, R7, R5, 0x1, P6 ;  /* 0x0000000507087211 */ /* 0x002fc600030f0eff */
[----:B------:R-:W-:Y:S01]  /*1cc00*/  STL [R1+0x12b0], R9 ;  /* 0x0012b00901007387 */ /* 0x000fe20000100800 */
[-C--:B------:R-:W-:Y:S01]  /*1cc10*/  IADD3 R7, P6, R6, R28.reuse, RZ ;  /* 0x0000001c06077210 */ /* 0x080fe20007fde0ff */
[----:B------:R-:W-:Y:S02]  /*1cc20*/  IMAD R6, R4, 0x23, RZ ;  /* 0x0000002304067824 */ /* 0x000fe400078e02ff */
[----:B------:R0:W-:Y:S04]  /*1cc30*/  STL [R1+0x129c], R8 ;  /* 0x00129c0801007387 */ /* 0x0001e80000100800 */
[----:B------:R1:W-:Y:S01]  /*1cc40*/  STL [R1+0x10a8], R7 ;  /* 0x0010a80701007387 */ /* 0x0003e20000100800 */
[----:B0-----:R-:W-:Y:S02]  /*1cc50*/  LEA.HI.X.SX32 R8, R21, R5, 0x1, P0 ;  /* 0x0000000515087211 */ /* 0x001fe400000f0eff */
[----:B------:R-:W-:Y:S01]  /*1cc60*/  IADD3 R9, P0, R22, R28, RZ ;  /* 0x0000001c16097210 */ /* 0x000fe20007f1e0ff */
[----:B-1----:R-:W-:-:S02]  /*1cc70*/  IMAD R7, R4, 0xb8, RZ ;  /* 0x000000b804077824 */ /* 0x002fc400078e02ff */
[----:B------:R0:W-:Y:S01]  /*1cc80*/  STL [R1+0x1194], R8 ;  /* 0x0011940801007387 */ /* 0x0001e20000100800 */
[----:B------:R-:W-:-:S03]  /*1cc90*/  IMAD R23, R4, 0x7c, RZ ;  /* 0x0000007c04177824 */ /* 0x000fc600078e02ff */
[----:B------:R1:W-:Y:S01]  /*1cca0*/  STL [R1+0x12c0], R9 ;  /* 0x0012c00901007387 */ /* 0x0003e20000100800 */
[----:B------:R-:W-:Y:S01]  /*1ccb0*/  IMAD R24, R4, 0x3e, RZ ;  /* 0x0000003e04187824 */ /* 0x000fe200078e02ff */
[-C--:B0-----:R-:W-:Y:S01]  /*1ccc0*/  LEA.HI.X.SX32 R8, R6, R5.reuse, 0x1, P5 ;  /* 0x0000000506087211 */ /* 0x081fe200028f0eff */
[----:B------:R-:W-:Y:S01]  /*1ccd0*/  IMAD R6, R4, 0x21, RZ ;  /* 0x0000002104067824 */ /* 0x000fe200078e02ff */
[----:B-1----:R-:W-:Y:S02]  /*1cce0*/  IADD3 R9, P5, R7, R28, RZ ;  /* 0x0000001c07097210 */ /* 0x002fe40007fbe0ff */
[-C--:B------:R-:W-:Y:S01]  /*1ccf0*/  LEA.HI.X.SX32 R7, R22, R5.reuse, 0x1, P3 ;  /* 0x0000000516077211 */ /* 0x080fe200018f0eff */
[----:B------:R0:W-:Y:S01]  /*1cd00*/  STL [R1+0x12ac], R8 ;  /* 0x0012ac0801007387 */ /* 0x0001e20000100800 */
[----:B------:R-:W-:-:S03]  /*1cd10*/  LEA.HI.X.SX32 R6, R6, R5, 0x1, P0 ;  /* 0x0000000506067211 */ /* 0x000fc600000f0eff */
[----:B------:R1:W-:Y:S04]  /*1cd20*/  STL [R1+0x10e8], R9 ;  /* 0x0010e80901007387 */ /* 0x0003e80000100800 */
[----:B------:R2:W-:Y:S01]  /*1cd30*/  STL [R1+0x11b4], R7 ;  /* 0x0011b40701007387 */ /* 0x0005e20000100800 */
[-C--:B0-----:R-:W-:Y:S02]  /*1cd40*/  IADD3 R8, P3, R23, R28.reuse, RZ ;  /* 0x0000001c17087210 */ /* 0x081fe40007f7e0ff */
[----:B-1----:R-:W-:-:S03]  /*1cd50*/  IADD3 R9, P0, R24, R28, RZ ;  /* 0x0000001c18097210 */ /* 0x002fc60007f1e0ff */
[----:B------:R0:W-:Y:S01]  /*1cd60*/  STL [R1+0x11d8], R8 ;  /* 0x0011d80801007387 */ /* 0x0001e20000100800 */
[----:B--2---:R-:W-:-:S03]  /*1cd70*/  IMAD R7, R4, 0xa8, RZ ;  /* 0x000000a804077824 */ /* 0x004fc600078e02ff */
[----:B------:R1:W-:Y:S01]  /*1cd80*/  STL [R1+0x12bc], R6 ;  /* 0x0012bc0601007387 */ /* 0x0003e20000100800 */
[----:B------:R-:W-:-:S03]  /*1cd90*/  IMAD R25, R4, 0x74, RZ ;  /* 0x0000007404197824 */ /* 0x000fc600078e02ff */
[----:B------:R2:W-:Y:S01]  /*1cda0*/  STL [R1+0x12d0], R9 ;  /* 0x0012d00901007387 */ /* 0x0005e20000100800 */
[-C--:B0-----:R-:W-:Y:S01]  /*1cdb0*/  LEA.HI.X.SX32 R8, R23, R5.reuse, 0x1, P1 ;  /* 0x0000000517087211 */ /* 0x081fe200008f0eff */
[C---:B------:R-:W-:Y:S02]  /*1cdc0*/  IMAD R26, R4.reuse, 0x3a, RZ ;  /* 0x0000003a041a7824 */ /* 0x040fe400078e02ff */
[----:B-1----:R-:W-:Y:S01]  /*1cdd0*/  IMAD R6, R4, 0x1f, RZ ;  /* 0x0000001f04067824 */ /* 0x002fe200078e02ff */
[----:B--2---:R-:W-:Y:S02]  /*1cde0*/  IADD3 R9, P1, R7, R28, RZ ;  /* 0x0000001c07097210 */ /* 0x004fe40007f3e0ff */
[-C--:B------:R-:W-:Y:S01]  /*1cdf0*/  LEA.HI.X.SX32 R7, R24, R5.reuse, 0x1, P3 ;  /* 0x0000000518077211 */ /* 0x080fe200018f0eff */
[----:B------:R0:W-:Y:S01]  /*1ce00*/  STL [R1+0xfe4], R8 ;  /* 0x000fe40801007387 */ /* 0x0001e20000100800 */
[----:B------:R-:W-:-:S03]  /*1ce10*/  LEA.HI.X.SX32 R6, R6, R5, 0x1, P0 ;  /* 0x0000000506067211 */ /* 0x000fc600000f0eff */
[----:B------:R1:W-:Y:S04]  /*1ce20*/  STL [R1+0x1128], R9 ;  /* 0x0011280901007387 */ /* 0x0003e80000100800 */
[----:B------:R2:W-:Y:S01]  /*1ce30*/  STL [R1+0x11d4], R7 ;  /* 0x0011d40701007387 */ /* 0x0005e20000100800 */
[-C--:B0-----:R-:W-:Y:S01]  /*1ce40*/  IADD3 R8, P3, R25, R28.reuse, RZ ;  /* 0x0000001c19087210 */ /* 0x081fe20007f7e0ff */
[----:B------:R-:W-:Y:S01]  /*1ce50*/  IMAD R27, R4, 0x6c, RZ ;  /* 0x0000006c041b7824 */ /* 0x000fe200078e02ff */
[----:B-1----:R-:W-:-:S03]  /*1ce60*/  IADD3 R9, P0, R26, R28, RZ ;  /* 0x0000001c1a097210 */ /* 0x002fc60007f1e0ff */
[----:B------:R0:W-:Y:S01]  /*1ce70*/  STL [R1+0x11f8], R8 ;  /* 0x0011f80801007387 */ /* 0x0001e20000100800 */
[----:B--2---:R-:W-:-:S03]  /*1ce80*/  IMAD R7, R4, 0x98, RZ ;  /* 0x0000009804077824 */ /* 0x004fc600078e02ff */
[----:B------:R1:W-:Y:S01]  /*1ce90*/  STL [R1+0x12cc], R6 ;  /* 0x0012cc0601007387 */ /* 0x0003e20000100800 */
[C---:B------:R-:W-:Y:S01]  /*1cea0*/  IMAD R29, R4.reuse, 0x36, RZ ;  /* 0x00000036041d7824 */ /* 0x040fe200078e02ff */
[----:B0-----:R-:W-:Y:S02]  /*1ceb0*/  LEA.HI.X.SX32 R8, R25, R5, 0x1, P2 ;  /* 0x0000000519087211 */ /* 0x001fe400010f0eff */
[----:B------:R-:W-:Y:S01]  /*1cec0*/  IADD3 R7, P2, R7, R28, RZ ;  /* 0x0000001c07077210 */ /* 0x000fe20007f5e0ff */
[----:B------:R0:W-:Y:S01]  /*1ced0*/  STL [R1+0x12e0], R9 ;  /* 0x0012e00901007387 */ /* 0x0001e20000100800 */
[----:B-1----:R-:W-:-:S03]  /*1cee0*/  IMAD R6, R4, 0x1d, RZ ;  /* 0x0000001d04067824 */ /* 0x002fc600078e02ff */
[----:B------:R1:W-:Y:S04]  /*1cef0*/  STL [R1+0x1024], R8 ;  /* 0x0010240801007387 */ /* 0x0003e80000100800 */
[----:B------:R2:W-:Y:S01]  /*1cf00*/  STL [R1+0x1168], R7 ;  /* 0x0011680701007387 */ /* 0x0005e20000100800 */
[----:B0-----:R-:W-:Y:S02]  /*1cf10*/  LEA.HI.X.SX32 R9, R26, R5, 0x1, P3 ;  /* 0x000000051a097211 */ /* 0x001fe400018f0eff */
[----:B-1----:R-:W-:-:S03]  /*1cf20*/  IADD3 R8, P3, R27, R28, RZ ;  /* 0x0000001c1b087210 */ /* 0x002fc60007f7e0ff */
[----:B------:R0:W-:Y:S01]  /*1cf30*/  STL [R1+0x11f4], R9 ;  /* 0x0011f40901007387 */ /* 0x0001e20000100800 */
[----:B--2---:R-:W-:Y:S01]  /*1cf40*/  LEA.HI.X.SX32 R7, R6, R5, 0x1, P0 ;  /* 0x0000000506077211 */ /* 0x004fe200000f0eff */
[----:B------:R-:W-:Y:S02]  /*1cf50*/  IMAD R6, R4, 0x88, RZ ;  /* 0x0000008804067824 */ /* 0x000fe400078e02ff */
[----:B------:R1:W-:Y:S01]  /*1cf60*/  STL [R1+0x1218], R8 ;  /* 0x0012180801007387 */ /* 0x0003e20000100800 */
[----:B0-----:R-:W-:-:S03]  /*1cf70*/  IADD3 R9, P0, R29, R28, RZ ;  /* 0x0000001c1d097210 */ /* 0x001fc60007f1e0ff */
[----:B------:R0:W-:Y:S01]  /*1cf80*/  STL [R1+0x12dc], R7 ;  /* 0x0012dc0701007387 */ /* 0x0001e20000100800 */
[----:B-1----:R-:W-:-:S03]  /*1cf90*/  LEA.HI.X.SX32 R8, R27, R5, 0x1, P4 ;  /* 0x000000051b087211 */ /* 0x002fc600020f0eff */
[----:B------:R1:W-:Y:S01]  /*1cfa0*/  STL [R1+0x12f0], R9 ;  /* 0x0012f00901007387 */ /* 0x0003e20000100800 */
[-C--:B------:R-:W-:Y:S01]  /*1cfb0*/  LEA.HI.X.SX32 R11, R29, R5.reuse, 0x1, P3 ;  /* 0x000000051d0b7211 */ /* 0x080fe200018f0eff */
[----:B0-----:R-:W-:Y:S02]  /*1cfc0*/  IMAD R7, R4, 0x64, RZ ;  /* 0x0000006404077824 */ /* 0x001fe400078e02ff */
[----:B------:R0:W-:Y:S01]  /*1cfd0*/  STL [R1+0x1064], R8 ;  /* 0x0010640801007387 */ /* 0x0001e20000100800 */
[-C--:B-1----:R-:W-:Y:S01]  /*1cfe0*/  IADD3 R9, P4, R6, R28.reuse, RZ ;  /* 0x0000001c06097210 */ /* 0x082fe20007f9e0ff */
[C---:B------:R-:W-:Y:S01]  /*1cff0*/  IMAD R6, R4.reuse, 0x1b, RZ ;  /* 0x0000001b04067824 */ /* 0x040fe200078e02ff */
[-C--:B------:R-:W-:Y:S01]  /*1d000*/  IADD3 R10, P3, R7, R28.reuse, RZ ;  /* 0x0000001c070a7210 */ /* 0x080fe20007f7e0ff */
[----:B0-----:R-:W-:Y:S02]  /*1d010*/  IMAD R8, R4, 0x32, RZ ;  /* 0x0000003204087824 */ /* 0x001fe400078e02ff */
[----:B------:R0:W-:Y:S04]  /*1d020*/  STL [R1+0x11a8], R9 ;  /* 0x0011a80901007387 */ /* 0x0001e80000100800 */
[----:B------:R-:W-:Y:S04]  /*1d030*/  STL [R1+0x1214], R11 ;  /* 0x0012140b01007387 */ /* 0x000fe80000100800 */
[----:B------:R1:W-:Y:S01]  /*1d040*/  STL [R1+0x1238], R10 ;  /* 0x0012380a01007387 */ /* 0x0003e20000100800 */
[----:B0-----:R-:W-:Y:S01]  /*1d050*/  LEA.HI.X.SX32 R9, R6, R5, 0x1, P0 ;  /* 0x0000000506097211 */ /* 0x001fe200000f0eff */
[----:B------:R-:W-:Y:S01]  /*1d060*/  IMAD R6, R4, 0xf0, RZ ;  /* 0x000000f004067824 */ /* 0x000fe200078e02ff */
[----:B-1----:R-:W-:-:S03]  /*1d070*/  IADD3 R10, P0, R8, R28, RZ ;  /* 0x0000001c080a7210 */ /* 0x002fc60007f1e0ff */
[----:B------:R0:W-:Y:S04]  /*1d080*/  STL [R1+0x12ec], R9 ;  /* 0x0012ec0901007387 */ /* 0x0001e80000100800 */
[----:B------:R1:W-:Y:S01]  /*1d090*/  STL [R1+0x1300], R10 ;  /* 0x0013000a01007387 */ /* 0x0003e20000100800 */
[----:B0-----:R-:W-:Y:S01]  /*1d0a0*/  LEA.HI.X.SX32 R9, R7, R5, 0x1, P6 ;  /* 0x0000000507097211 */ /* 0x001fe200030f0eff */
[----:B------:R-:W-:Y:S01]  /*1d0b0*/  IMAD R7, R4, 0x5c, RZ ;  /* 0x0000005c04077824 */ /* 0x000fe200078e02ff */
[----:B-1----:R-:W-:-:S03]  /*1d0c0*/  IADD3 R10, P6, R6, R28, RZ ;  /* 0x0000001c060a7210 */ /* 0x002fc60007fde0ff */
[----:B------:R0:W-:Y:S01]  /*1d0d0*/  STL [R1+0x10a4], R9 ;  /* 0x0010a40901007387 */ /* 0x0001e20000100800 */
[-C--:B------:R-:W-:Y:S01]  /*1d0e0*/  LEA.HI.X.SX32 R11, R8, R5.reuse, 0x1, P3 ;  /* 0x00000005080b7211 */ /* 0x080fe200018f0eff */
[C---:B------:R-:W-:Y:S02]  /*1d0f0*/  IMAD R6, R4.reuse, 0x19, RZ ;  /* 0x0000001904067824 */ /* 0x040fe400078e02ff */
[----:B------:R1:W-:Y:S01]  /*1d100*/  STL [R1+0x1008], R10 ;  /* 0x0010080a01007387 */ /* 0x0003e20000100800 */
[----:B0-----:R-:W-:Y:S01]  /*1d110*/  IMAD R9, R4, 0x2e, RZ ;  /* 0x0000002e04097824 */ /* 0x001fe200078e02ff */
[----:B-1----:R-:W-:Y:S02]  /*1d120*/  IADD3 R10, P3, R7, R28, RZ ;  /* 0x0000001c070a7210 */ /* 0x002fe40007f7e0ff */
[----:B------:R-:W-:Y:S01]  /*1d130*/  STL [R1+0x1234], R11 ;  /* 0x0012340b01007387 */ /* 0x000fe20000100800 */
[----:B------:R-:W-:Y:S01]  /*1d140*/  LEA.HI.X.SX32 R8, R6, R5, 0x1, P0 ;  /* 0x0000000506087211 */ /* 0x000fe200000f0eff */
[----:B------:R-:W-:-:S02]  /*1d150*/  IMAD R6, R4, 0xd0, RZ ;  /* 0x000000d004067824 */ /* 0x000fc400078e02ff */
[----:B------:R0:W-:Y:S04]  /*1d160*/  STL [R1+0x1258], R10 ;  /* 0x0012580a01007387 */ /* 0x0001e80000100800 */
[----:B------:R1:W-:Y:S01]  /*1d170*/  STL [R1+0x12fc], R8 ;  /* 0x0012fc0801007387 */ /* 0x0003e20000100800 */
[----:B0-----:R-:W-:Y:S02]  /*1d180*/  IADD3 R10, P0, R9, R28, RZ ;  /* 0x0000001c090a7210 */ /* 0x001fe40007f1e0ff */
[----:B-1----:R-:W-:-:S03]  /*1d190*/  LEA.HI.X.SX32 R8, R7, R5, 0x1, P5 ;  /* 0x0000000507087211 */ /* 0x002fc600028f0eff */
[----:B------:R0:W-:Y:S01]  /*1d1a0*/  STL [R1+0x1310], R10 ;  /* 0x0013100a01007387 */ /* 0x0001e20000100800 */
[----:B------:R-:W-:Y:S01]  /*1d1b0*/  IMAD R7, R4, 0x54, RZ ;  /* 0x0000005404077824 */ /* 0x000fe200078e02ff */
[----:B------:R-:W-:Y:S02]  /*1d1c0*/  LEA.HI.X.SX32 R11, R9, R5, 0x1, P3 ;  /* 0x00000005090b7211 */ /* 0x000fe400018f0eff */
[----:B------:R1:W-:Y:S01]  /*1d1d0*/  STL [R1+0x10e4], R8 ;  /* 0x0010e40801007387 */ /* 0x0003e20000100800 */
[----:B0-----:R-:W-:Y:S01]  /*1d1e0*/  IADD3 R10, P5, R6, R28, RZ ;  /* 0x0000001c060a7210 */ /* 0x001fe20007fbe0ff */
[----:B------:R-:W-:-:S04]  /*1d1f0*/  IMAD R6, R4, 0x17, RZ ;  /* 0x0000001704067824 */ /* 0x000fc800078e02ff */
[----:B------:R0:W-:Y:S01]  /*1d200*/  STL [R1+0x1088], R10 ;  /* 0x0010880a01007387 */ /* 0x0001e20000100800 */
[----:B-1----:R-:W-:Y:S01]  /*1d210*/  IMAD R8, R4, 0x2a, RZ ;  /* 0x0000002a04087824 */ /* 0x002fe200078e02ff */
[----:B------:R-:W-:Y:S02]  /*1d220*/  LEA.HI.X.SX32 R9, R6, R5, 0x1, P0 ;  /* 0x0000000506097211 */ /* 0x000fe400000f0eff */
[----:B------:R-:W-:Y:S01]  /*1d230*/  STL [R1+0x1254], R11 ;  /* 0x0012540b01007387 */ /* 0x000fe20000100800 */
[----:B0-----:R-:W-:Y:S01]  /*1d240*/  IADD3 R10, P3, R7, R28, RZ ;  /* 0x0000001c070a7210 */ /* 0x001fe20007f7e0ff */
[----:B------:R-:W-:-:S04]  /*1d250*/  IMAD R6, R4, 0xb0, RZ ;  /* 0x000000b004067824 */ /* 0x000fc800078e02ff */
        /* <DEDUP_REMOVED lines=21> */
[----:B------:R-:W-:-:S03]  /*1d3b0*/  IMAD R7, R4, 0x44, RZ ;  /* 0x0000004404077824 */ /* 0x000fc600078e02ff */
[----:B------:R1:W-:Y:S01]  /*1d3c0*/  STL [R1+0x1164], R8 ;  /* 0x0011640801007387 */ /* 0x0003e20000100800 */
[----:B------:R-:W-:Y:S02]  /*1d3d0*/  LEA.HI.X.SX32 R11, R9, R5, 0x1, P3 ;  /* 0x00000005090b7211 */ /* 0x000fe400018f0eff */
[----:B0-----:R-:W-:Y:S01]  /*1d3e0*/  IADD3 R10, P2, R6, R28, RZ ;  /* 0x0000001c060a7210 */ /* 0x001fe20007f5e0ff */
[----:B-1----:R-:W-:-:S04]  /*1d3f0*/  IMAD R8, R4, 0x13, RZ ;  /* 0x0000001304087824 */ /* 0x002fc800078e02ff */
[----:B------:R0:W-:Y:S01]  /*1d400*/  STL [R1+0x1188], R10 ;  /* 0x0011880a01007387 */ /* 0x0001e20000100800 */
[----:B------:R-:W-:Y:S01]  /*1d410*/  IMAD R6, R4, 0x22, RZ ;  /* 0x0000002204067824 */ /* 0x000fe200078e02ff */
[----:B------:R-:W-:Y:S01]  /*1d420*/  LEA.HI.X.SX32 R9, R8, R5, 0x1, P0 ;  /* 0x0000000508097211 */ /* 0x000fe200000f0eff */
[----:B------:R-:W-:Y:S01]  /*1d430*/  IMAD R8, R4, 0xe0, RZ ;  /* 0x000000e004087824 */ /* 0x000fe200078e02ff */
[----:B------:R-:W-:Y:S01]  /*1d440*/  STL [R1+0x1294], R11 ;  /* 0x0012940b01007387 */ /* 0x000fe20000100800 */
[----:B0-----:R-:W-:-:S05]  /*1d450*/  IADD3 R10, P3, R7, R28, RZ ;  /* 0x0000001c070a7210 */ /* 0x001fca0007f7e0ff */
[----:B------:R0:W-:Y:S04]  /*1d460*/  STL [R1+0x12b8], R10 ;  /* 0x0012b80a01007387 */ /* 0x0001e80000100800 */
[----:B------:R1:W-:Y:S01]  /*1d470*/  STL [R1+0x132c], R9 ;  /* 0x00132c0901007387 */ /* 0x0003e20000100800 */
[-C--:B0-----:R-:W-:Y:S02]  /*1d480*/  IADD3 R10, P0, R6, R28.reuse, RZ ;  /* 0x0000001c060a7210 */ /* 0x081fe40007f1e0ff */
[-C--:B-1----:R-:W-:Y:S01]  /*1d490*/  LEA.HI.X.SX32 R9, R7, R5.reuse, 0x1, P4 ;  /* 0x0000000507097211 */ /* 0x082fe200020f0eff */
[----:B------:R-:W-:Y:S01]  /*1d4a0*/  IMAD R7, R4, 0x78, RZ ;  /* 0x0000007804077824 */ /* 0x000fe200078e02ff */
[----:B------:R-:W-:Y:S01]  /*1d4b0*/  IADD3 R8, P4, R8, R28, RZ ;  /* 0x0000001c08087210 */ /* 0x000fe20007f9e0ff */
[----:B------:R0:W-:Y:S01]  /*1d4c0*/  STL [R1+0x1340], R10 ;  /* 0x0013400a01007387 */ /* 0x0001e20000100800 */
[----:B------:R-:W-:-:S03]  /*1d4d0*/  LEA.HI.X.SX32 R6, R6, R5, 0x1, P3 ;  /* 0x0000000506067211 */ /* 0x000fc600018f0eff */
[----:B------:R1:W-:Y:S04]  /*1d4e0*/  STL [R1+0x11a4], R9 ;  /* 0x0011a40901007387 */ /* 0x0003e80000100800 */
[----:B------:R2:W-:Y:S01]  /*1d4f0*/  STL [R1+0x1048], R8 ;  /* 0x0010480801007387 */ /* 0x0005e20000100800 */
[----:B0-----:R-:W-:Y:S01]  /*1d500*/  IADD3 R10, P3, R7, R28, RZ ;  /* 0x0000001c070a7210 */ /* 0x001fe20007f7e0ff */
[C---:B-1----:R-:W-:Y:S02]  /*1d510*/  IMAD R9, R4.reuse, 0x11, RZ ;  /* 0x0000001104097824 */ /* 0x042fe400078e02ff */
[----:B------:R0:W-:Y:S01]  /*1d520*/  STL [R1+0x12b4], R6 ;  /* 0x0012b40601007387 */ /* 0x0001e20000100800 */
[C---:B--2---:R-:W-:Y:S02]  /*1d530*/  IMAD R8, R4.reuse, 0x3c, RZ ;  /* 0x0000003c04087824 */ /* 0x044fe400078e02ff */
[-C--:B------:R-:W-:Y:S01]  /*1d540*/  LEA.HI.X.SX32 R11, R9, R5.reuse, 0x1, P0 ;  /* 0x00000005090b7211 */ /* 0x080fe200000f0eff */
[----:B------:R1:W-:Y:S01]  /*1d550*/  STL [R1+0x11e8], R10 ;  /* 0x0011e80a01007387 */ /* 0x0003e20000100800 */
[----:B------:R-:W-:Y:S01]  /*1d560*/  LEA.HI.X.SX32 R9, R7, R5, 0x1, P6 ;  /* 0x0000000507097211 */ /* 0x000fe200030f0eff */
[----:B------:R-:W-:-:S02]  /*1d570*/  IMAD R7, R4, 0xa0, RZ ;  /* 0x000000a004077824 */ /* 0x000fc400078e02ff */
[----:B0-----:R-:W-:Y:S01]  /*1d580*/  IMAD R6, R4, 0x1e, RZ ;  /* 0x0000001e04067824 */ /* 0x001fe200078e02ff */
[----:B------:R-:W-:Y:S01]  /*1d590*/  STL [R1+0x133c], R11 ;  /* 0x00133c0b01007387 */ /* 0x000fe20000100800 */
[----:B-1----:R-:W-:-:S05]  /*1d5a0*/  IADD3 R10, P0, R8, R28, RZ ;  /* 0x0000001c080a7210 */ /* 0x002fca0007f1e0ff */
        /* <DEDUP_REMOVED lines=13> */
[----:B--2---:R-:W-:Y:S02]  /*1d680*/  IMAD R7, R4, 0x34, RZ ;  /* 0x0000003404077824 */ /* 0x004fe400078e02ff */
[-C--:B------:R-:W-:Y:S01]  /*1d690*/  LEA.HI.X.SX32 R11, R9, R5.reuse, 0x1, P6 ;  /* 0x00000005090b7211 */ /* 0x080fe200030f0eff */
[----:B------:R1:W-:Y:S01]  /*1d6a0*/  STL [R1+0x1228], R10 ;  /* 0x0012280a01007387 */ /* 0x0003e20000100800 */
[----:B------:R-:W-:Y:S01]  /*1d6b0*/  LEA.HI.X.SX32 R9, R8, R5, 0x1, P5 ;  /* 0x0000000508097211 */ /* 0x000fe200028f0eff */
[----:B0-----:R-:W-:-:S02]  /*1d6c0*/  IMAD R6, R4, 0x1a, RZ ;  /* 0x0000001a04067824 */ /* 0x001fc400078e02ff */
[----:B------:R-:W-:Y:S01]  /*1d6d0*/  STL [R1+0x134c], R11 ;  /* 0x00134c0b01007387 */ /* 0x000fe20000100800 */
[----:B-1----:R-:W-:Y:S01]  /*1d6e0*/  IADD3 R10, P6, R7, R28, RZ ;  /* 0x0000001c070a7210 */ /* 0x002fe20007fde0ff */
        /* <DEDUP_REMOVED lines=8> */
[----:B0-----:R-:W-:Y:S01]  /*1d770*/  IADD3 R10, P0, R8, R28, RZ ;  /* 0x0000001c080a7210 */ /* 0x001fe20007f1e0ff */
[----:B------:R-:W-:Y:S01]  /*1d780*/  IMAD R8, R4, 0xd, RZ ;  /* 0x0000000d04087824 */ /* 0x000fe200078e02ff */
[----:B-1----:R-:W-:-:S03]  /*1d790*/  LEA.HI.X.SX32 R9, R6, R5, 0x1, P6 ;  /* 0x0000000506097211 */ /* 0x002fc600030f0eff */
[----:B------:R0:W-:Y:S01]  /*1d7a0*/  STL [R1+0x10c8], R10 ;  /* 0x0010c80a01007387 */ /* 0x0001e20000100800 */
[----:B------:R-:W-:Y:S01]  /*1d7b0*/  IMAD R6, R4, 0x2c, RZ ;  /* 0x0000002c04067824 */ /* 0x000fe200078e02ff */
[-C--:B------:R-:W-:Y:S02]  /*1d7c0*/  LEA.HI.X.SX32 R8, R8, R5.reuse, 0x1, P5 ;  /* 0x0000000508087211 */ /* 0x080fe400028f0eff */
[----:B------:R1:W-:Y:S01]  /*1d7d0*/  STL [R1+0x12f4], R9 ;  /* 0x0012f40901007387 */ /* 0x0003e20000100800 */
[C---:B0-----:R-:W-:Y:S02]  /*1d7e0*/  IADD3 R10, P6, R7.reuse, R28, RZ ;  /* 0x0000001c070a7210 */ /* 0x041fe40007fde0ff */
[----:B------:R-:W-:-:S03]  /*1d7f0*/  LEA.HI.X.SX32 R7, R7, R5, 0x1, P1 ;  /* 0x0000000507077211 */ /* 0x000fc600008f0eff */
[----:B------:R0:W-:Y:S01]  /*1d800*/  STL [R1+0x1268], R10 ;  /* 0x0012680a01007387 */ /* 0x0001e20000100800 */
[----:B-1----:R-:W-:-:S03]  /*1d810*/  IMAD R9, R4, 0x16, RZ ;  /* 0x0000001604097824 */ /* 0x002fc600078e02ff */
[----:B------:R1:W-:Y:S01]  /*1d820*/  STL [R1+0x135c], R8 ;  /* 0x00135c0801007387 */ /* 0x0003e20000100800 */
[----:B0-----:R-:W-:Y:S01]  /*1d830*/  IADD3 R10, P5, R6, R28, RZ ;  /* 0x0000001c060a7210 */ /* 0x001fe20007fbe0ff */
[----:B-1----:R-:W-:-:S04]  /*1d840*/  IMAD R8, R4, 0x48, RZ ;  /* 0x0000004804087824 */ /* 0x002fc800078e02ff */
[----:B------:R0:W-:Y:S04]  /*1d850*/  STL [R1+0x1318], R10 ;  /* 0x0013180a01007387 */ /* 0x0001e80000100800 */
[----:B------:R1:W-:Y:S01]  /*1d860*/  STL [R1+0x1104], R7 ;  /* 0x0011040701007387 */ /* 0x0003e20000100800 */
[CC--:B0-----:R-:W-:Y:S02]  /*1d870*/  IADD3 R10, P1, R9.reuse, R28.reuse, RZ ;  /* 0x0000001c090a7210 */ /* 0x0c1fe40007f3e0ff */
[-C--:B-1----:R-:W-:Y:S01]  /*1d880*/  LEA.HI.X.SX32 R7, R6, R5.reuse, 0x1, P6 ;  /* 0x0000000506077211 */ /* 0x082fe200030f0eff */
[----:B------:R-:W-:Y:S01]  /*1d890*/  IMAD R6, R4, 0x24, RZ ;  /* 0x0000002404067824 */ /* 0x000fe200078e02ff */
[----:B------:R-:W-:Y:S01]  /*1d8a0*/  IADD3 R11, P6, R8, R28, RZ ;  /* 0x0000001c080b7210 */ /* 0x000fe20007fde0ff */
[----:B------:R0:W-:Y:S04]  /*1d8b0*/  STL [R1+0x1370], R10 ;  /* 0x0013700a01007387 */ /* 0x0001e80000100800 */
[----:B------:R1:W-:Y:S04]  /*1d8c0*/  STL [R1+0x1264], R7 ;  /* 0x0012640701007387 */ /* 0x0003e80000100800 */
[----:B------:R2:W-:Y:S01]  /*1d8d0*/  STL [R1+0x12a8], R11 ;  /* 0x0012a80b01007387 */ /* 0x0005e20000100800 */
[----:B0-----:R-:W-:Y:S01]  /*1d8e0*/  LEA.HI.X.SX32 R10, R9, R5, 0x1, P5 ;  /* 0x00000005090a7211 */ /* 0x001fe200028f0eff */
[----:B------:R-:W-:-:S02]  /*1d8f0*/  IMAD R9, R4, 0x12, RZ ;  /* 0x0000001204097824 */ /* 0x000fc400078e02ff */
[----:B-1----:R-:W-:Y:S01]  /*1d900*/  IMAD R7, R4, 0xb, RZ ;  /* 0x0000000b04077824 */ /* 0x002fe200078e02ff */
[-C--:B--2---:R-:W-:Y:S01]  /*1d910*/  IADD3 R11, P5, R6, R28.reuse, RZ ;  /* 0x0000001c060b7210 */ /* 0x084fe20007fbe0ff */
[----:B------:R0:W-:Y:S04]  /*1d920*/  STL [R1+0x1314], R10 ;  /* 0x0013140a01007387 */ /* 0x0001e80000100800 */
[----:B------:R1:W-:Y:S01]  /*1d930*/  STL [R1+0x1338], R11 ;  /* 0x0013380b01007387 */ /* 0x0003e20000100800 */
[----:B0-----:R-:W-:Y:S01]  /*1d940*/  LEA.HI.X.SX32 R10, R7, R5, 0x1, P1 ;  /* 0x00000005070a7211 */ /* 0x001fe200008f0eff */
[----:B------:R-:W-:Y:S01]  /*1d950*/  IMAD R7, R4, 0x70, RZ ;  /* 0x0000007004077824 */ /* 0x000fe200078e02ff */
[----:B-1----:R-:W-:-:S03]  /*1d960*/  IADD3 R11, P1, R9, R28, RZ ;  /* 0x0000001c090b7210 */ /* 0x002fc60007f3e0ff */
[----:B------:R0:W-:Y:S01]  /*1d970*/  STL [R1+0x136c], R10 ;  /* 0x00136c0a01007387 */ /* 0x0001e20000100800 */
[----:B------:R-:W-:-:S03]  /*1d980*/  LEA.HI.X.SX32 R8, R8, R5, 0x1, P2 ;  /* 0x0000000508087211 */ /* 0x000fc600010f0eff */
[----:B------:R1:W-:Y:S01]  /*1d990*/  STL [R1+0x1380], R11 ;  /* 0x0013800b01007387 */ /* 0x0003e20000100800 */
[-C--:B------:R-:W-:Y:S01]  /*1d9a0*/  LEA.HI.X.SX32 R6, R6, R5.reuse, 0x1, P6 ;  /* 0x0000000506067211 */ /* 0x080fe200030f0eff */
[----:B0-----:R-:W-:Y:S01]  /*1d9b0*/  IMAD R10, R4, 0x38, RZ ;  /* 0x00000038040a7824 */ /* 0x001fe200078e02ff */
[-C--:B-1----:R-:W-:Y:S01]  /*1d9c0*/  IADD3 R11, P2, R7, R28.reuse, RZ ;  /* 0x0000001c070b7210 */ /* 0x082fe20007f5e0ff */
[----:B------:R0:W-:Y:S03]  /*1d9d0*/  STL [R1+0x1184], R8 ;  /* 0x0011840801007387 */ /* 0x0001e60000100800 */
[----:B------:R-:W-:Y:S01]  /*1d9e0*/  IADD3 R12, P6, R10, R28, RZ ;  /* 0x0000001c0a0c7210 */ /* 0x000fe20007fde0ff */
[----:B------:R1:W-:Y:S04]  /*1d9f0*/  STL [R1+0x1208], R11 ;  /* 0x0012080b01007387 */ /* 0x0003e80000100800 */
[----:B------:R2:W-:Y:S01]  /*1da00*/  STL [R1+0x12a4], R6 ;  /* 0x0012a40601007387 */ /* 0x0005e20000100800 */
[----:B0-----:R-:W-:Y:S01]  /*1da10*/  IMAD R8, R4, 0x1c, RZ ;  /* 0x0000001c04087824 */ /* 0x001fe200078e02ff */
[----:B-1----:R-:W-:-:S02]  /*1da20*/  LEA.HI.X.SX32 R11, R9, R5, 0x1, P5 ;  /* 0x00000005090b7211 */ /* 0x002fc400028f0eff */
[----:B------:R0:W-:Y:S01]  /*1da30*/  STL [R1+0x12e8], R12 ;  /* 0x0012e80c01007387 */ /* 0x0001e20000100800 */
[----:B--2---:R-:W-:-:S03]  /*1da40*/  IMAD R6, R4, 0x9, RZ ;  /* 0x0000000904067824 */ /* 0x004fc600078e02ff */
[----:B------:R1:W-:Y:S01]  /*1da50*/  STL [R1+0x1334], R11 ;  /* 0x0013340b01007387 */ /* 0x0003e20000100800 */
[----:B------:R-:W-:Y:S01]  /*1da60*/  IMAD R9, R4, 0xe, RZ ;  /* 0x0000000e04097824 */ /* 0x000fe200078e02ff */
[----:B0-----:R-:W-:Y:S02]  /*1da70*/  IADD3 R12, P5, R8, R28, RZ ;  /* 0x0000001c080c7210 */ /* 0x001fe40007fbe0ff */
[----:B-1----:R-:W-:-:S03]  /*1da80*/  LEA.HI.X.SX32 R11, R6, R5, 0x1, P1 ;  /* 0x00000005060b7211 */ /* 0x002fc600008f0eff */
[----:B------:R0:W-:Y:S01]  /*1da90*/  STL [R1+0x1358], R12 ;  /* 0x0013580c01007387 */ /* 0x0001e20000100800 */
[----:B------:R-:W-:-:S03]  /*1daa0*/  IMAD R6, R4, 0x50, RZ ;  /* 0x0000005004067824 */ /* 0x000fc600078e02ff */
[----:B------:R1:W-:Y:S01]  /*1dab0*/  STL [R1+0x137c], R11 ;  /* 0x00137c0b01007387 */ /* 0x0003e20000100800 */
[-C--:B0-----:R-:W-:Y:S02]  /*1dac0*/  IADD3 R12, P1, R9, R28.reuse, RZ ;  /* 0x0000001c090c7210 */ /* 0x081fe40007f3e0ff */
[----:B-1----:R-:W-:Y:S01]  /*1dad0*/  LEA.HI.X.SX32 R11, R7, R5, 0x1, P4 ;  /* 0x00000005070b7211 */ /* 0x002fe200020f0eff */
[----:B------:R-:W-:Y:S02]  /*1dae0*/  IMAD R7, R4, 0x28, RZ ;  /* 0x0000002804077824 */ /* 0x000fe400078e02ff */
[----:B------:R0:W-:Y:S01]  /*1daf0*/  STL [R1+0x1390], R12 ;  /* 0x0013900c01007387 */ /* 0x0001e20000100800 */
[----:B------:R-:W-:-:S03]  /*1db00*/  IADD3 R13, P4, R6, R28, RZ ;  /* 0x0000001c060d7210 */ /* 0x000fc60007f9e0ff */
[----:B------:R1:W-:Y:S01]  /*1db10*/  STL [R1+0x1044], R11 ;  /* 0x0010440b01007387 */ /* 0x0003e20000100800 */
[-C--:B0-----:R-:W-:Y:S02]  /*1db20*/  LEA.HI.X.SX32 R12, R10, R5.reuse, 0x1, P2 ;  /* 0x000000050a0c7211 */ /* 0x081fe400010f0eff */
[----:B------:R-:W-:Y:S01]  /*1db30*/  IADD3 R10, P2, R7, R28, RZ ;  /* 0x0000001c070a7210 */ /* 0x000fe20007f5e0ff */
[----:B-1----:R-:W-:Y:S01]  /*1db40*/  IMAD R11, R4, 0x14, RZ ;  /* 0x00000014040b7824 */ /* 0x002fe200078e02ff */
[----:B------:R-:W-:Y:S01]  /*1db50*/  STL [R1+0x1288], R13 ;  /* 0x0012880d01007387 */ /* 0x000fe20000100800 */
[----:B------:R-:W-:-:S03]  /*1db60*/  LEA.HI.X.SX32 R8, R8, R5, 0x1, P6 ;  /* 0x0000000508087211 */ /* 0x000fc600030f0eff */
[----:B------:R0:W-:Y:S04]  /*1db70*/  STL [R1+0x1204], R12 ;  /* 0x0012040c01007387 */ /* 0x0001e80000100800 */
[----:B------:R1:W-:Y:S01]  /*1db80*/  STL [R1+0x1328], R10 ;  /* 0x0013280a01007387 */ /* 0x0003e20000100800 */
[----:B------:R-:W-:Y:S01]  /*1db90*/  LEA.HI.X.SX32 R9, R9, R5, 0x1, P5 ;  /* 0x0000000509097211 */ /* 0x000fe200028f0eff */
[----:B0-----:R-:W-:Y:S01]  /*1dba0*/  IMAD R12, R4, 0xa, RZ ;  /* 0x0000000a040c7824 */ /* 0x001fe200078e02ff */
[-C--:B-1----:R-:W-:Y:S01]  /*1dbb0*/  IADD3 R10, P6, R11, R28.reuse, RZ ;  /* 0x0000001c0b0a7210 */ /* 0x082fe20007fde0ff */
[----:B------:R0:W-:Y:S03]  /*1dbc0*/  STL [R1+0x12e4], R8 ;  /* 0x0012e40801007387 */ /* 0x0001e60000100800 */
[----:B------:R-:W-:Y:S01]  /*1dbd0*/  IADD3 R13, P5, R12, R28, RZ ;  /* 0x0000001c0c0d7210 */ /* 0x000fe20007fbe0ff */
[----:B------:R1:W-:Y:S01]  /*1dbe0*/  STL [R1+0x1378], R10 ;  /* 0x0013780a01007387 */ /* 0x0003e20000100800 */
[----:B0-----:R-:W-:-:S03]  /*1dbf0*/  IMAD R8, R4, 0x7, RZ ;  /* 0x0000000704087824 */ /* 0x001fc600078e02ff */
[----:B------:R0:W-:Y:S01]  /*1dc00*/  STL [R1+0x1354], R9 ;  /* 0x0013540901007387 */ /* 0x0001e20000100800 */
[----:B-1----:R-:W-:Y:S01]  /*1dc10*/  IMAD R10, R4, 0x60, RZ ;  /* 0x00000060040a7824 */ /* 0x002fe200078e02ff */
[----:B------:R-:W-:Y:S02]  /*1dc20*/  LEA.HI.X.SX32 R8, R8, R5, 0x1, P1 ;  /* 0x0000000508087211 */ /* 0x000fe400008f0eff */
[----:B------:R1:W-:Y:S01]  /*1dc30*/  STL [R1+0x13a0], R13 ;  /* 0x0013a00d01007387 */ /* 0x0003e20000100800 */
[----:B0-----:R-:W-:-:S03]  /*1dc40*/  IMAD R9, R4, 0x30, RZ ;  /* 0x0000003004097824 */ /* 0x001fc600078e02ff */
[----:B------:R0:W-:Y:S01]  /*1dc50*/  STL [R1+0x138c], R8 ;  /* 0x00138c0801007387 */ /* 0x0001e20000100800 */
[----:B-1----:R-:W-:-:S05]  /*1dc60*/  IADD3 R13, P1, R10, R28, RZ ;  /* 0x0000001c0a0d7210 */ /* 0x002fca0007f3e0ff */
[----:B------:R1:W-:Y:S01]  /*1dc70*/  STL [R1+0x1248], R13 ;  /* 0x0012480d01007387 */ /* 0x0003e20000100800 */
[-C--:B0-----:R-:W-:Y:S01]  /*1dc80*/  LEA.HI.X.SX32 R8, R6, R5.reuse, 0x1, P3 ;  /* 0x0000000506087211 */ /* 0x081fe200018f0eff */
[----:B------:R-:W-:Y:S01]  /*1dc90*/  IMAD R6, R4, 0x18, RZ ;  /* 0x0000001804067824 */ /* 0x000fe200078e02ff */
[----:B------:R-:W-:-:S03]  /*1dca0*/  LEA.HI.X.SX32 R7, R7, R5, 0x1, P4 ;  /* 0x0000000507077211 */ /* 0x000fc600020f0eff */
[----:B------:R0:W-:Y:S01]  /*1dcb0*/  STL [R1+0x1144], R8 ;  /* 0x0011440801007387 */ /* 0x0001e20000100800 */
[-C--:B-1----:R-:W-:Y:S02]  /*1dcc0*/  IADD3 R13, P3, R9, R28.reuse, RZ ;  /* 0x0000001c090d7210 */ /* 0x082fe40007f7e0ff */
[----:B------:R-:W-:-:S03]  /*1dcd0*/  IADD3 R14, P4, R6, R28, RZ ;  /* 0x0000001c060e7210 */ /* 0x000fc60007f9e0ff */
[----:B------:R1:W-:Y:S01]  /*1dce0*/  STL [R1+0x1308], R13 ;  /* 0x0013080d01007387 */ /* 0x0003e20000100800 */
[----:B0-----:R-:W-:-:S03]  /*1dcf0*/  IMAD R8, R4, 0xc, RZ ;  /* 0x0000000c04087824 */ /* 0x001fc600078e02ff */
[----:B------:R0:W-:Y:S01]  /*1dd00*/  STL [R1+0x1284], R7 ;  /* 0x0012840701007387 */ /* 0x0001e20000100800 */
[----:B-1----:R-:W-:-:S03]  /*1dd10*/  LEA.HI.X.SX32 R13, R11, R5, 0x1, P2 ;  /* 0x000000050b0d7211 */ /* 0x002fc600010f0eff */
[----:B------:R-:W-:Y:S01]  /*1dd20*/  STL [R1+0x1368], R14 ;  /* 0x0013680e01007387 */ /* 0x000fe20000100800 */
[C---:B------:R-:W-:Y:S02]  /*1dd30*/  IMAD R11, R4.reuse, 0x5, RZ ;  /* 0x00000005040b7824 */ /* 0x040fe400078e02ff */
[----:B0-----:R-:W-:Y:S01]  /*1dd40*/  IMAD R7, R4, 0x6, RZ ;  /* 0x0000000604077824 */ /* 0x001fe200078e02ff */
[----:B------:R-:W-:Y:S01]  /*1dd50*/  IADD3 R15, P2, R8, R28, RZ ;  /* 0x0000001c080f7210 */ /* 0x000fe20007f5e0ff */
[----:B------:R0:W-:Y:S04]  /*1dd60*/  STL [R1+0x1324], R13 ;  /* 0x0013240d01007387 */ /* 0x0001e80000100800 */
[----:B------:R-:W-:Y:S01]  /*1dd70*/  STL [R1+0x1398], R15 ;  /* 0x0013980f01007387 */ /* 0x000fe20000100800 */
[----:B0-----:R-:W-:-:S02]  /*1dd80*/  LEA.HI.X.SX32 R13, R12, R5, 0x1, P6 ;  /* 0x000000050c0d7211 */ /* 0x001fc400030f0eff */
[----:B------:R-:W-:Y:S02]  /*1dd90*/  IADD3 R14, P6, R7, R28, RZ ;  /* 0x0000001c070e7210 */ /* 0x000fe40007fde0ff */
[-C--:B------:R-:W-:Y:S01]  /*1dda0*/  LEA.HI.X.SX32 R12, R11, R5.reuse, 0x1, P5 ;  /* 0x000000050b0c7211 */ /* 0x080fe200028f0eff */
[----:B------:R0:W-:Y:S01]  /*1ddb0*/  STL [R1+0x1374], R13 ;  /* 0x0013740d01007387 */ /* 0x0001e20000100800 */
[----:B------:R-:W-:-:S03]  /*1ddc0*/  LEA.HI.X.SX32 R11, R10, R5, 0x1, P0 ;  /* 0x000000050a0b7211 */ /* 0x000fc600000f0eff */
[----:B------:R-:W-:Y:S01]  /*1ddd0*/  STL [R1+0x13b0], R14 ;  /* 0x0013b00e01007387 */ /* 0x000fe20000100800 */
[----:B------:R-:W-:-:S03]  /*1dde0*/  LEA.HI.X.SX32 R10, R9, R5, 0x1, P1 ;  /* 0x00000005090a7211 */ /* 0x000fc600008f0eff */
[----:B------:R1:W-:Y:S01]  /*1ddf0*/  STL [R1+0x139c], R12 ;  /* 0x00139c0c01007387 */ /* 0x0003e20000100800 */
[----:B0-----:R-:W-:Y:S02]  /*1de00*/  LEA R13, P5, R4, R28, 0x7 ;  /* 0x0000001c040d7211 */ /* 0x001fe400078a38ff */
[----:B------:R-:W-:-:S03]  /*1de10*/  LEA.HI.X.SX32 R9, R6, R5, 0x1, P3 ;  /* 0x0000000506097211 */ /* 0x000fc600018f0eff */
[----:B------:R-:W-:Y:S01]  /*1de20*/  STL [R1+0x11c8], R13 ;  /* 0x0011c80d01007387 */ /* 0x000fe20000100800 */
[----:B-1----:R-:W-:-:S03]  /*1de30*/  LEA R12, P0, R4, R28, 0x6 ;  /* 0x0000001c040c7211 */ /* 0x002fc600078030ff */
[----:B------:R0:W-:Y:S04]  /*1de40*/  STL [R1+0x10c4], R11 ;  /* 0x0010c40b01007387 */ /* 0x0001e80000100800 */
[----:B------:R-:W-:Y:S04]  /*1de50*/  STL [R1+0x12c8], R12 ;  /* 0x0012c80c01007387 */ /* 0x000fe80000100800 */
[----:B------:R1:W-:Y:S01]  /*1de60*/  STL [R1+0x1244], R10 ;  /* 0x0012440a01007387 */ /* 0x0003e20000100800 */
[----:B0-----:R-:W-:-:S05]  /*1de70*/  LEA R11, P1, R4, R28, 0x5 ;  /* 0x0000001c040b7211 */ /* 0x001fca00078228ff */
[----:B------:R-:W-:Y:S01]  /*1de80*/  STL [R1+0x1348], R11 ;  /* 0x0013480b01007387 */ /* 0x000fe20000100800 */
[----:B-1----:R-:W-:-:S03]  /*1de90*/  LEA R10, P3, R4, R28, 0x4 ;  /* 0x0000001c040a7211 */ /* 0x002fc600078620ff */
[----:B------:R0:W-:Y:S01]  /*1dea0*/  STL [R1+0x1304], R9 ;  /* 0x0013040901007387 */ /* 0x0001e20000100800 */
[----:B------:R-:W-:-:S03]  /*1deb0*/  IMAD.SHL.U32 R6, R4, 0x2, RZ ;  /* 0x0000000204067824 */ /* 0x000fc600078e00ff */
[----:B------:R1:W-:Y:S01]  /*1dec0*/  STL [R1+0x1388], R10 ;  /* 0x0013880a01007387 */ /* 0x0003e20000100800 */
[----:B0-----:R-:W-:Y:S02]  /*1ded0*/  LEA.HI.X.SX32 R9, R8, R5, 0x1, P4 ;  /* 0x0000000508097211 */ /* 0x001fe400020f0eff */
[----:B-1----:R-:W-:-:S03]  /*1dee0*/  LEA R10, P4, R4, R28, 0x3 ;  /* 0x0000001c040a7211 */ /* 0x002fc600078818ff */
[----:B------:R0:W-:Y:S01]  /*1def0*/  STL [R1+0x1364], R9 ;  /* 0x0013640901007387 */ /* 0x0001e20000100800 */
[----:B------:R-:W-:-:S03]  /*1df00*/  IMAD R8, R4, 0x3, RZ ;  /* 0x0000000304087824 */ /* 0x000fc600078e02ff */
[----:B------:R1:W-:Y:S01]  /*1df10*/  STL [R1+0x13a8], R10 ;  /* 0x0013a80a01007387 */ /* 0x0003e20000100800 */
[----:B0-----:R-:W-:Y:S02]  /*1df20*/  LEA.HI.X.SX32 R9, R7, R5, 0x1, P2 ;  /* 0x0000000507097211 */ /* 0x001fe400010f0eff */
[----:B-1----:R-:W-:-:S03]  /*1df30*/  IADD3 R10, P2, R6, R28, RZ ;  /* 0x0000001c060a7210 */ /* 0x002fc60007f5e0ff */
[----:B------:R0:W-:Y:S04]  /*1df40*/  STL [R1+0x1394], R9 ;  /* 0x0013940901007387 */ /* 0x0001e80000100800 */
[----:B------:R1:W-:Y:S01]  /*1df50*/  STL [R1+0x13c0], R10 ;  /* 0x0013c00a01007387 */ /* 0x0003e20000100800 */
[----:B0-----:R-:W-:Y:S02]  /*1df60*/  LEA.HI.X.SX32 R9, R8, R5, 0x1, P6 ;  /* 0x0000000508097211 */ /* 0x001fe400030f0eff */
[C---:B------:R-:W-:Y:S02]  /*1df70*/  LEA R8, P6, R4.reuse, R28, 0x2 ;  /* 0x0000001c04087211 */ /* 0x040fe400078c10ff */
[----:B------:R-:W2:Y:S01]  /*1df80*/  LDL.LU R28, [R1+0x1bf8] ;  /* 0x001bf800011c7983 */ /* 0x000ea20000300800 */
[----:B------:R-:W-:-:S02]  /*1df90*/  IMAD.SHL.U32 R7, R4, 0x40, RZ ;  /* 0x0000004004077824 */ /* 0x000fc400078e00ff */
[----:B-1----:R-:W-:-:S03]  /*1dfa0*/  IMAD.SHL.U32 R10, R4, 0x20, RZ ;  /* 0x00000020040a7824 */ /* 0x002fc600078e00ff */
[-C--:B------:R-:W-:Y:S01]  /*1dfb0*/  LEA.HI.X.SX32 R7, R7, R5.reuse, 0x1, P5 ;  /* 0x0000000507077211 */ /* 0x080fe200028f0eff */
[----:B------:R0:W-:Y:S04]  /*1dfc0*/  STL [R1+0x13ac], R9 ;  /* 0x0013ac0901007387 */ /* 0x0001e80000100800 */
[----:B------:R1:W-:Y:S01]  /*1dfd0*/  STL [R1+0x13b8], R8 ;  /* 0x0013b80801007387 */ /* 0x0003e20000100800 */
[----:B------:R-:W-:-:S03]  /*1dfe0*/  LEA.HI.X.SX32 R11, R10, R5, 0x1, P0 ;  /* 0x000000050a0b7211 */ /* 0x000fc600000f0eff */
[----:B------:R3:W-:Y:S01]  /*1dff0*/  STL [R1+0x11c4], R7 ;  /* 0x0011c40701007387 */ /* 0x0007e20000100800 */
[C---:B0-----:R-:W-:Y:S02]  /*1e000*/  IMAD.SHL.U32 R9, R4.reuse, 0x10, RZ ;  /* 0x0000001004097824 */ /* 0x041fe400078e00ff */
[----:B-1----:R-:W-:-:S03]  /*1e010*/  IMAD.SHL.U32 R8, R4, 0x8, RZ ;  /* 0x0000000804087824 */ /* 0x002fc600078e00ff */
[-C--:B------:R-:W-:Y:S01]  /*1e020*/  LEA.HI.X.SX32 R10, R9, R5.reuse, 0x1, P1 ;  /* 0x00000005090a7211 */ /* 0x080fe200008f0eff */
[----:B---3--:R-:W-:Y:S01]  /*1e030*/  IMAD.SHL.U32 R7, R4, 0x4, RZ ;  /* 0x0000000404077824 */ /* 0x008fe200078e00ff */
[-C--:B------:R-:W-:Y:S01]  /*1e040*/  LEA.HI.X.SX32 R9, R8, R5.reuse, 0x1, P3 ;  /* 0x0000000508097211 */ /* 0x080fe200018f0eff */
[----:B------:R-:W-:Y:S03]  /*1e050*/  STL [R1+0x12c4], R11 ;  /* 0x0012c40b01007387 */ /* 0x000fe60000100800 */
[-C--:B------:R-:W-:Y:S02]  /*1e060*/  LEA.HI.X.SX32 R8, R7, R5.reuse, 0x1, P4 ;  /* 0x0000000507087211 */ /* 0x080fe400020f0eff */
[-C--:B------:R-:W-:Y:S01]  /*1e070*/  LEA.HI.X.SX32 R7, R4, R5.reuse, 0x1, P2 ;  /* 0x0000000504077211 */ /* 0x080fe200010f0eff */
[----:B------:R-:W-:Y:S01]  /*1e080*/  STL [R1+0x1344], R10 ;  /* 0x0013440a01007387 */ /* 0x000fe20000100800 */
[----:B------:R-:W-:-:S03]  /*1e090*/  LEA.HI.X.SX32 R4, R6, R5, 0x1, P6 ;  /* 0x0000000506047211 */ /* 0x000fc600030f0eff */
[----:B------:R-:W-:Y:S04]  /*1e0a0*/  STL [R1+0x1384], R9 ;  /* 0x0013840901007387 */ /* 0x000fe80000100800 */
[----:B------:R-:W-:Y:S04]  /*1e0b0*/  STL [R1+0x13a4], R8 ;  /* 0x0013a40801007387 */ /* 0x000fe80000100800 */
[----:B------:R-:W-:Y:S04]  /*1e0c0*/  STL [R1+0x13bc], R7 ;  /* 0x0013bc0701007387 */ /* 0x000fe80000100800 */
[----:B------:R-:W-:Y:S04]  /*1e0d0*/  STL [R1+0xbf0], RZ ;  /* 0x000bf0ff01007387 */ /* 0x000fe80000100800 */
        /* <DEDUP_REMOVED lines=23> */
[----:B------:R-:W3:Y:S04]  /*1e250*/  S2R R6, SR_TID.X ;  /* 0x0000000000067919 */ /* 0x000ee80000002100 */
        /* <DEDUP_REMOVED lines=20> */
[----:B---3--:R-:W-:-:S03]  /*1e3a0*/  LOP3.LUT R6, R6, 0xff, RZ, 0xc0, !PT ;  /* 0x000000ff06067812 */ /* 0x008fc600078ec0ff */
[----:B------:R1:W-:Y:S04]  /*1e3b0*/  STL [R1+0x8bc], RZ ;  /* 0x0008bcff01007387 */ /* 0x0003e80000100800 */
[----:B------:R1:W-:Y:S04]  /*1e3c0*/  STL [R1+0x880], RZ ;  /* 0x000880ff01007387 */ /* 0x0003e80000100800 */
[----:B------:R1:W-:Y:S04]  /*1e3d0*/  STL [R1+0x884], RZ ;  /* 0x000884ff01007387 */ /* 0x0003e80000100800 */
[----:B------:R1:W-:Y:S04]  /*1e3e0*/  STL [R1+0x888], RZ ;  /* 0x000888ff01007387 */ /* 0x0003e80000100800 */
[----:B------:R1:W-:Y:S01]  /*1e3f0*/  STL [R1+0x88c], RZ ;  /* 0x00088cff01007387 */ /* 0x0003e20000100800 */
[----:B------:R-:W-:-:S03]  /*1e400*/  IMAD.SHL.U32 R6, R6, 0x2, RZ ;  /* 0x0000000206067824 */ /* 0x000fc600078e00ff */
[----:B------:R1:W-:Y:S04]  /*1e410*/  STL [R1+0x530], RZ ;  /* 0x000530ff01007387 */ /* 0x0003e80000100800 */
[----:B------:R1:W-:Y:S04]  /*1e420*/  STL [R1+0x534], RZ ;  /* 0x000534ff01007387 */ /* 0x0003e80000100800 */
[----:B------:R1:W-:Y:S04]  /*1e430*/  STL [R1+0x538], RZ ;  /* 0x000538ff01007387 */ /* 0x0003e80000100800 */
[----:B------:R1:W-:Y:S04]  /*1e440*/  STL [R1+0x53c], RZ ;  /* 0x00053cff01007387 */ /* 0x0003e80000100800 */
[----:B------:R1:W-:Y:S01]  /*1e450*/  STL [R1+0x4b0], RZ ;  /* 0x0004b0ff01007387 */ /* 0x0003e20000100800 */
[----:B0-----:R-:W-:-:S03]  /*1e460*/  LOP3.LUT R4, R6, 0x30, RZ, 0x3c, !PT ;  /* 0x0000003006047812 */ /* 0x001fc600078e3cff */
[----:B------:R1:W-:Y:S01]  /*1e470*/  STL [R1+0x4b4], RZ ;  /* 0x0004b4ff01007387 */ /* 0x0003e20000100800 */
[----:B------:R-:W-:-:S03]  /*1e480*/  LOP3.LUT R5, R6, 0x20, RZ, 0x3c, !PT ;  /* 0x0000002006057812 */ /* 0x000fc600078e3cff */
[----:B------:R1:W-:Y:S01]  /*1e490*/  STL [R1+0x4b8], RZ ;  /* 0x0004b8ff01007387 */ /* 0x0003e20000100800 */
[----:B------:R-:W-:-:S03]  /*1e4a0*/  LOP3.LUT R4, R6, 0x60, RZ, 0x3c, !PT ;  /* 0x0000006006047812 */ /* 0x000fc600078e3cff */
[----:B------:R1:W-:Y:S01]  /*1e4b0*/  STL [R1+0x4bc], RZ ;  /* 0x0004bcff01007387 */ /* 0x0003e20000100800 */
[----:B------:R-:W-:-:S03]  /*1e4c0*/  LOP3.LUT R5, R6, 0x50, RZ, 0x3c, !PT ;  /* 0x0000005006057812 */ /* 0x000fc600078e3cff */
[----:B------:R1:W-:Y:S01]  /*1e4d0*/  STL [R1+0x2b0], RZ ;  /* 0x0002b0ff01007387 */ /* 0x0003e20000100800 */
[----:B----4-:R-:W-:-:S03]  /*1e4e0*/  LOP3.LUT R4, R2, 0x40, RZ, 0x3c, !PT ;  /* 0x0000004002047812 */ /* 0x010fc600078e3cff */
[----:B------:R1:W-:Y:S01]  /*1e4f0*/  STL [R1+0x2b4], RZ ;  /* 0x0002b4ff01007387 */ /* 0x0003e20000100800 */
[----:B------:R-:W-:-:S03]  /*1e500*/  LOP3.LUT R5, R2, 0x20, RZ, 0x3c, !PT ;  /* 0x0000002002057812 */ /* 0x000fc600078e3cff */
[----:B------:R1:W-:Y:S01]  /*1e510*/  STL [R1+0x2b8], RZ ;  /* 0x0002b8ff01007387 */ /* 0x0003e20000100800 */
[----:B------:R-:W-:-:S03]  /*1e520*/  LOP3.LUT R5, R3, 0x40, RZ, 0x3c, !PT ;  /* 0x0000004003057812 */ /* 0x000fc600078e3cff */
[----:B------:R1:W-:Y:S04]  /*1e530*/  STL [R1+0x2bc], RZ ;  /* 0x0002bcff01007387 */ /* 0x0003e80000100800 */
[----:B------:R1:W-:Y:S01]  /*1e540*/  STL [R1+0xd0], RZ ;  /* 0x0000d0ff01007387 */ /* 0x0003e20000100800 */
[----:B--2---:R-:W-:-:S03]  /*1e550*/  LOP3.LUT R4, R28, 0x40, RZ, 0x3c, !PT ;  /* 0x000000401c047812 */ /* 0x004fc600078e3cff */
[----:B------:R1:W-:Y:S04]  /*1e560*/  STL [R1+0xd4], RZ ;  /* 0x0000d4ff01007387 */ /* 0x0003e80000100800 */
[----:B------:R1:W-:Y:S04]  /*1e570*/  STL [R1+0xd8], RZ ;  /* 0x0000d8ff01007387 */ /* 0x0003e80000100800 */
[----:B------:R1:W-:Y:S04]  /*1e580*/  STL [R1+0xdc], RZ ;  /* 0x0000dcff01007387 */ /* 0x0003e80000100800 */
[----:B------:R1:W-:Y:S04]  /*1e590*/  STL [R1+0x1bd0], R4 ;  /* 0x001bd00401007387 */ /* 0x0003e80000100800 */
[----:B------:R1:W-:Y:S01]  /*1e5a0*/  STL [R1+0x1bcc], R5 ;  /* 0x001bcc0501007387 */ /* 0x0003e20000100800 */
[C---:B------:R-:W-:Y:S01]  /*1e5b0*/  LOP3.LUT R7, R6.reuse, 0x10, RZ, 0x3c, !PT ;  /* 0x0000001006077812 */ /* 0x040fe200078e3cff */
[----:B------:R-:W-:Y:S01]  /*1e5c0*/  USHF.R.S32.HI UR5, URZ, 0x1f, UR4 ;  /* 0x0000001f3f057899 */ /* 0x000fe20008011404 */
[----:B------:R-:W-:-:S02]  /*1e5d0*/  LOP3.LUT R7, R6, 0x40, RZ, 0x3c, !PT ;  /* 0x0000004006077812 */ /* 0x000fc400078e3cff */
[----:B------:R-:W-:Y:S02]  /*1e5e0*/  LOP3.LUT R6, R6, 0x70, RZ, 0x3c, !PT ;  /* 0x0000007006067812 */ /* 0x000fe400078e3cff */
[----:B------:R-:W-:Y:S01]  /*1e5f0*/  LOP3.LUT R6, R2, 0x60, RZ, 0x3c, !PT ;  /* 0x0000006002067812 */ /* 0x000fe200078e3cff */
[----:B------:R-:W-:Y:S02]  /*1e600*/  USHF.L.U32 UR8, UR4, 0x1, URZ ;  /* 0x0000000104087899 */ /* 0x000fe4000800063f */
[----:B-1----:R-:W-:Y:S02]  /*1e610*/  USHF.L.U64.HI UR5, UR4, 0x1, UR5 ;  /* 0x0000000104057899 */ /* 0x002fe40008010205 */
.L_x_2:
[----:B-----5:R-:W2:Y:S04]  /*1e620*/  LDL R7, [R1+0xfbc] ;  /* 0x000fbc0001077983 */ /* 0x020ea80000100800 */
[----:B------:R-:W2:Y:S04]  /*1e630*/  LDL R6, [R1+0xfc0] ;  /* 0x000fc00001067983 */ /* 0x000ea80000100800 */
[----:B------:R-:W-:Y:S04]  /*1e640*/  STL [R1+0x6d5c], R11 ;  /* 0x006d5c0b01007387 */ /* 0x000fe80000100800 */
        /* <DEDUP_REMOVED lines=315> */
[----:B0-----:R0:W-:Y:S04]  /*1fa00*/  STL [R1+0x1d40], R0 ;  /* 0x001d400001007387 */ /* 0x0011e80000100800 */
[----:B0-----:R-:W3:Y:S01]  /*1fa10*/  LDL.LU R0, [R1+0xfc4] ;  /* 0x000fc40001007983 */ /* 0x001ee20000300800 */
[----:B------:R-:W-:Y:S01]  /*1fa20*/  IMAD.MOV.U32 R4, RZ, RZ, c[0x0][0x180] ;  /* 0x00006000ff047624 */ /* 0x000fe200078e00ff */
[----:B------:R-:W-:-:S02]  /*1fa30*/  PRMT R12, RZ, 0x7610, R12 ;  /* 0x00007610ff0c7816 */ /* 0x000fc4000000000c */
[----:B------:R-:W-:Y:S01]  /*1fa40*/  PRMT R10, RZ, 0x7610, R10 ;  /* 0x00007610ff0a7816 */ /* 0x000fe2000000000a */
[----:B---3--:R-:W-:Y:S01]  /*1fa50*/  IMAD R4, R0, -0x80, R4 ;  /* 0xffffff8000047824 */ /* 0x008fe200078e0204 */
[----:B------:R-:W-:Y:S04]  /*1fa60*/  STL [R1+0x1d44], R0 ;  /* 0x001d440001007387 */ /* 0x000fe80000100800 */
[C---:B------:R-:W-:Y:S01]  /*1fa70*/  ISETP.GT.AND P0, PT, R4.reuse, RZ, PT ;  /* 0x000000ff0400720c */ /* 0x040fe20003f04270 */
[----:B------:R-:W-:Y:S01]  /*1fa80*/  STL [R1+0x6a20], R0 ;  /* 0x006a200001007387 */ /* 0x000fe20000100800 */
[C---:B------:R-:W-:Y:S02]  /*1fa90*/  ISETP.GT.AND P1, PT, R4.reuse, 0x1, PT ;  /* 0x000000010400780c */ /* 0x040fe40003f24270 */
[----:B------:R-:W-:Y:S01]  /*1faa0*/  ISETP.GT.AND P2, PT, R4, 0x2, PT ;  /* 0x000000020400780c */ /* 0x000fe20003f44270 */
[----:B------:R-:W-:Y:S01]  /*1fab0*/  STL [R1+0x6a2c], R0 ;  /* 0x006a2c0001007387 */ /* 0x000fe20000100800 */
[----:B------:R-:W-:-:S02]  /*1fac0*/  PRMT R11, RZ, 0x7610, R11 ;  /* 0x00007610ff0b7816 */ /* 0x000fc4000000000b */
[----:B------:R-:W-:-:S05]  /*1fad0*/  ISETP.GT.AND P3, PT, R4, 0x3, PT ;  /* 0x000000030400780c */ /* 0x000fca0003f64270 */
[----:B--2---:R0:W2:Y:S04]  /*1fae0*/  @P0 LDG.E.U16 R12, [R6.64] ;  /* 0x00000006060c0981 */ /* 0x0040a8000c1e1500 */
[----:B0-----:R-:W3:Y:S04]  /*1faf0*/  LDL R6, [R1+0x13bc] ;  /* 0x0013bc0001067983 */ /* 0x001ee80000100800 */
[----:B------:R-:W3:Y:S01]  /*1fb00*/  LDL R7, [R1+0x13c0] ;  /* 0x0013c00001077983 */ /* 0x000ee20000100800 */
[----:B------:R-:W-:Y:S02]  /*1fb10*/  ISETP.GT.AND P0, PT, R4, 0x4, PT ;  /* 0x000000040400780c */ /* 0x000fe40003f04270 */
[----:B---3--:R-:W-:-:S04]  /*1fb20*/  @P1 LOP3.LUT R7, R7, R6, RZ, 0x3c, !PT ;  /* 0x0000000607071212 */ /* 0x008fc800078e3cff */
[----:B------:R-:W-:-:S04]  /*1fb30*/  @P1 LOP3.LUT R6, R7, R6, RZ, 0x3c, !PT ;  /* 0x0000000607061212 */ /* 0x000fc800078e3cff */
[----:B------:R-:W-:-:S05]  /*1fb40*/  @P1 LOP3.LUT R7, R7, R6, RZ, 0x3c, !PT ;  /* 0x0000000607071212 */ /* 0x000fca00078e3cff */
[----:B------:R-:W3:Y:S04]  /*1fb50*/  @P1 LDG.E.U16 R10, [R6.64] ;  /* 0x00000006060a1981 */ /* 0x000ee8000c1e1500 */
[----:B---3--:R0:W-:Y:S04]  /*1fb60*/  STL [R1+0x348], R10 ;  /* 0x0003480a01007387 */ /* 0x0081e80000100800 */
[----:B0-----:R-:W3:Y:S04]  /*1fb70*/  LDL.LU R10, [R1+0x6d70] ;  /* 0x006d7000010a7983 */ /* 0x001ee80000300800 */
[----:B------:R-:W4:Y:S04]  /*1fb80*/  LDL R6, [R1+0x13b4] ;  /* 0x0013b40001067983 */ /* 0x000f280000100800 */
[----:B------:R-:W4:Y:S01]  /*1fb90*/  LDL R7, [R1+0x13b8] ;  /* 0x0013b80001077983 */ /* 0x000f220000100800 */
[----:B------:R-:W-:-:S02]  /*1fba0*/  ISETP.GT.AND P1, PT, R4, 0x5, PT ;  /* 0x000000050400780c */ /* 0x000fc40003f24270 */
[----:B---3--:R-:W-:Y:S02]  /*1fbb0*/  PRMT R10, RZ, 0x7610, R10 ;  /* 0x00007610ff0a7816 */ /* 0x008fe4000000000a */
[----:B----4-:R-:W-:-:S04]  /*1fbc0*/  @P2 LOP3.LUT R7, R7, R6, RZ, 0x3c, !PT ;  /* 0x0000000607072212 */ /* 0x010fc800078e3cff */
        /* <DEDUP_REMOVED lines=47> */
[----:B------:R-:W-:-:S02]  /*1fec0*/  PRMT R9, RZ, 0x7610, R9 ;  /* 0x00007610ff097816 */ /* 0x000fc40000000009 */
[----:B------:R-:W-:Y:S02]  /*1fed0*/  ISETP.GT.AND P2, PT, R4, 0xa, PT ;  /* 0x0000000a0400780c */ /* 0x000fe40003f44270 */
        /* <DEDUP_REMOVED lines=10> */
[----:B----4-:R-:W-:-:S04]  /*1ff80*/  @P0 LOP3.LUT R7, R7, R6, RZ, 0x3c, !PT ;  /* 0x0000000607070212 */ /* 0x010fc800078e3cff */
[----:B------:R-:W-:-:S04]  /*1ff90*/  @P0 LOP3.LUT R6, R7, R6, RZ, 0x3c, !PT ;  /* 0x0000000607060212 */ /* 0x000fc800078e3cff */
[----:B------:R-:W-:-:S05]  /*1ffa0*/  @P0 LOP3.LUT R7, R7, R6, RZ, 0x3c, !PT ;  /* 0x0000000607070212 */ /* 0x000fca00078e3cff */
[----:B------:R0:W4:Y:S04]  /*1ffb0*/  @P0 LDG.E.U16 R11, [R6.64] ;  /* 0x00000006060b0981 */ /* 0x000128000c1e1500 */
[----:B0-----:R-:W2:Y:S04]  /*1ffc0*/  LDL R6, [R1+0x137c] ;  /* 0x00137c0001067983 */ /* 0x001ea80000100800 */
[----:B------:R-:W2:Y:S01]  /*1ffd0*/  LDL R7, [R1+0x1380] ;  /* 0x0013800001077983 */ /* 0x000ea20000100800 */
[----:B---3--:R-:W-:Y:S02]  /*1ffe0*/  PRMT R10, RZ, 0x7610, R10 ;  /* 0x00007610ff0a7816 */ /* 0x008fe4000000000a */
[----:B------:R-:W-:-:S02]  /*1fff0*/  ISETP.GT.AND P0, PT, R4, 0xc, PT ;  /* 0x0000000c0400780c */ /* 0x000fc40003f04270 */
[----:B--2---:R-:W-:-:S04]  /*20000*/  @P1 LOP3.LUT R7, R7, R6, RZ, 0x3c, !PT ;  /* 0x0000000607071212 */ /* 0x004fc800078e3cff */
[----:B------:R-:W-:-:S04]  /*20010*/  @P1 LOP3.LUT R6, R7, R6, RZ, 0x3c, !PT ;  /* 0x0000000607061212 */ /* 0x000fc800078e3cff */
[----:B------:R-:W-:-:S05]  /*20020*/  @P1 LOP3.LUT R7, R7, R6, RZ, 0x3c, !PT ;  /* 0x0000000607071212 */ /* 0x000fca00078e3cff */
[----:B------:R-:W2:Y:S04]  /*20030*/  @P1 LDG.E.U16 R9, [R6.64] ;  /* 0x0000000606091981 */ /* 0x000ea8000c1e1500 */
[----:B--2---:R0:W-:Y:S04]  /*20040*/  STL [R1+0x32c], R9 ;  /* 0x00032c0901007387 */ /* 0x0041e80000100800 */
[----:B0-----:R-:W2:Y:S04]  /*20050*/  LDL.LU R9, [R1+0x6d54] ;  /* 0x006d540001097983 */ /* 0x001ea80000300800 */
[----:B------:R-:W3:Y:S04]  /*20060*/  LDL R6, [R1+0x1374] ;  /* 0x0013740001067983 */ /* 0x000ee80000100800 */
[----:B------:R-:W3:Y:S01]  /*20070*/  LDL R7, [R1+0x1378] ;  /* 0x0013780001077983 */ /* 0x000ee20000100800 */
[----:B------:R-:W-:-:S02]  /*20080*/  ISETP.GT.AND P1, PT, R4, 0xd, PT ;  /* 0x0000000d0400780c */ /* 0x000fc40003f24270 */
[----:B--2---:R-:W-:Y:S02]  /*20090*/  PRMT R9, RZ, 0x7610, R9 ;  /* 0x00007610ff097816 */ /* 0x004fe40000000009 */
[----:B---3--:R-:W-:-:S04]  /*200a0*/  @P2 LOP3.LUT R7, R7, R6, RZ, 0x3c, !PT ;  /* 0x0000000607072212 */ /* 0x008fc800078e3cff */
        /* <DEDUP_REMOVED lines=47> */
[----:B------:R-:W-:-:S02]  /*203a0*/  PRMT R8, RZ, 0x7610, R8 ;  /* 0x00007610ff087816 */ /* 0x000fc40000000008 */
[----:B------:R-:W-:Y:S02]  /*203b0*/  ISETP.GT.AND P2, PT, R4, 0x12, PT ;  /* 0x000000120400780c */ /* 0x000fe40003f44270 */
        /* <DEDUP_REMOVED lines=10> */
[----:B---3--:R-:W-:-:S04]  /*20460*/  @P0 LOP3.LUT R7, R7, R6, RZ, 0x3c, !PT ;  /* 0x0000000607070212 */ /* 0x008fc800078e3cff */
[----:B------:R-:W-:-:S04]  /*20470*/  @P0 LOP3.LUT R6, R7, R6, RZ, 0x3c, !PT ;  /* 0x0000000607060212 */ /* 0x000fc800078e3cff */
[----:B------:R-:W-:-:S05]  /*20480*/  @P0 LOP3.LUT R7, R7, R6, RZ, 0x3c, !PT ;  /* 0x0000000607070212 */ /* 0x000fca00078e3cff */
[----:B------:R0:W3:Y:S04]  /*20490*/  @P0 LDG.E.U16 R10, [R6.64] ;  /* 0x00000006060a0981 */ /* 0x0000e8000c1e1500 */
[----:B0-----:R-:W3:Y:S04]  /*204a0*/  LDL R6, [R1+0x133c] ;  /* 0x00133c0001067983 */ /* 0x001ee80000100800 */
[----:B------:R-:W3:Y:S01]  /*204b0*/  LDL R7, [R1+0x1340] ;  /* 0x0013400001077983 */ /* 0x000ee20000100800 */
[----:B--2---:R-:W-:Y:S02]  /*204c0*/  PRMT R9, RZ, 0x7610, R9 ;  /* 0x00007610ff097816 */ /* 0x004fe40000000009 */
[----:B------:R-:W-:-:S02]  /*204d0*/  ISETP.GT.AND P0, PT, R4, 0x14, PT ;  /* 0x000000140400780c */ /* 0x000fc40003f04270 */
        /* <DEDUP_REMOVED lines=289> */
[----:B------:R-:W3:Y:S04]  /*216f0*/  @P2 LDG.E.U16 R5, [R6.64] ;  /* 0x0000000606052981 */ /* 0x000ee8000c1e1500 */
[----:B---3--:R0:W-:Y:S04]  /*21700*/  STL [R1+0x214], R5 ;  /* 0x0002140501007387 */ /* 0x0081e80000100800 */
[----:B0-----:R-:W3:Y:S04]  /*21710*/  LDL.LU R5, [R1+0x6ccc] ;  /* 0x006ccc0001057983 */ /* 0x001ee80000300800 */
[----:B------:R-:W3:Y:S04]  /*21720*/  LDL R6, [R1+0x124c] ;  /* 0x00124c0001067983 */ /* 0x000ee80000100800 */
[----:B------:R-:W3:Y:S01]  /*21730*/  LDL R7, [R1+0x1250] ;  /* 0x0012500001077983 */ /* 0x000ee20000100800 */
[----:B--2---:R-:W-:-:S02]  /*21740*/  PRMT R29, RZ, 0x7610, R29 ;  /* 0x00007610ff1d7816 */ /* 0x004fc4000000001d */
[----:B------:R-:W-:Y:S02]  /*21750*/  ISETP.GT.AND P2, PT, R4, 0x32, PT ;  /* 0x000000320400780c */ /* 0x000fe40003f44270 */
[----:B---3--:R-:W-:-:S04]  /*21760*/  @P3 LOP3.LUT R7, R7, R6, RZ, 0x3c, !PT ;  /* 0x0000000607073212 */ /* 0x008fc800078e3cff */
[----:B------:R-:W-:-:S04]  /*21770*/  @P3 LOP3.LUT R6, R7, R6, RZ, 0x3c, !PT ;  /* 0x0000000607063212 */ /* 0x000fc800078e3cff */
[----:B------:R-:W-:-:S05]  /*21780*/  @P3 LOP3.LUT R7, R7, R6, RZ, 0x3c, !PT ;  /* 0x0000000607073212 */ /* 0x000fca00078e3cff */
[----:B------:R0:W2:Y:S04]  /*21790*/  @P3 LDG.E.U16 R2, [R6.64] ;  /* 0x0000000606023981 */ /* 0x0000a8000c1e1500 */
[----:B0-----:R-:W3:Y:S04]  /*217a0*/  LDL R6, [R1+0x1244] ;  /* 0x0012440001067983 */ /* 0x001ee80000100800 */
[----:B------:R-:W3:Y:S01]  /*217b0*/  LDL R7, [R1+0x1248] ;  /* 0x0012480001077983 */ /* 0x000ee20000100800 */
[----:B------:R-:W-:Y:S02]  /*217c0*/  PRMT R5, RZ, 0x7610, R5 ;  /* 0x00007610ff057816 */ /* 0x000fe40000000005 */
[----:B------:R-:W-:Y:S01]  /*217d0*/  ISETP.GT.AND P3, PT, R4, 0x33, PT ;  /* 0x000000330400780c */ /* 0x000fe20003f64270 */
[----:B--2---:R-:W-:Y:S01]  /*217e0*/  STL [R1+0x6aa8], R2 ;  /* 0x006aa80201007387 */ /* 0x004fe20000100800 */
        /* <DEDUP_REMOVED lines=457> */
[----:B--2---:R-:W-:-:S02]  /*23480*/  PRMT R29, RZ, 0x7610, R29 ;  /* 0x00007610ff1d7816 */ /* 0x004fc4000000001d */
[C---:B------:R-:W-:Y:S02]  /*23490*/  ISETP.GT.AND P1, PT, R4.reuse, 0x61, PT ;  /* 0x000000610400780c */ /* 0x040fe40003f24270 */
[----:B------:R-:W-:Y:S02]  /*234a0*/  ISETP.GT.AND P4, PT, R4, 0x62, PT ;  /* 0x000000620400780c */ /* 0x000fe40003f84270 */
[----:B---3--:R-:W-:Y:S02]  /*234b0*/  PRMT R5, RZ, 0x7610, R5 ;  /* 0x00007610ff057816 */ /* 0x008fe40000000005 */
[----:B----4-:R-:W-:-:S04]  /*234c0*/  @P0 LOP3.LUT R7, R7, R6, RZ, 0x3c, !PT ;  /* 0x0000000607070212 */ /* 0x010fc800078e3cff */
[----:B------:R-:W-:-:S04]  /*234d0*/  @P0 LOP3.LUT R6, R7, R6, RZ, 0x3c, !PT ;  /* 0x0000000607060212 */ /* 0x000fc800078e3cff */
[----:B------:R-:W-:-:S05]  /*234e0*/  @P0 LOP3.LUT R7, R7, R6, RZ, 0x3c, !PT ;  /* 0x0000000607070212 */ /* 0x000fca00078e3cff */
[----:B------:R-:W2:Y:S04]  /*234f0*/  @P0 LDG.E.U16 R5, [R6.64] ;  /* 0x0000000606050981 */ /* 0x000ea8000c1e1500 */
[----:B--2---:R0:W-:Y:S04]  /*23500*/  STL [R1+0x154], R5 ;  /* 0x0001540501007387 */ /* 0x0041e80000100800 */
[----:B0-----:R-:W2:Y:S04]  /*23510*/  LDL.LU R5, [R1+0x6c10] ;  /* 0x006c100001057983 */ /* 0x001ea80000300800 */
[----:B------:R-:W3:Y:S04]  /*23520*/  LDL R6, [R1+0x10cc] ;  /* 0x0010cc0001067983 */ /* 0x000ee80000100800 */
[----:B------:R-:W3:Y:S01]  /*23530*/  LDL R7, [R1+0x10d0] ;  /* 0x0010d00001077983 */ /* 0x000ee20000100800 */
[----:B--2---:R-:W-:-:S02]  /*23540*/  PRMT R5, RZ, 0x7610, R5 ;  /* 0x00007610ff057816 */ /* 0x004fc40000000005 */
        /* <DEDUP_REMOVED lines=26> */
[----:B------:R-:W3:Y:S02]  /*236f0*/  LDL R7, [R1+0x10b8] ;  /* 0x0010b80001077983 */ /* 0x000ee40000100800 */
        /* <DEDUP_REMOVED lines=200> */
[----:B----4-:R-:W-:-:S04]  /*24380*/  @P1 LOP3.LUT R7, R7, R6, RZ, 0x3c, !PT ;  /* 0x0000000607071212 */ /* 0x010fc800078e3cff */
[----:B------:R-:W-:-:S04]  /*24390*/  @P1 LOP3.LUT R6, R7, R6, RZ, 0x3c, !PT ;  /* 0x0000000607061212 */ /* 0x000fc800078e3cff */
[----:B------:R-:W-:-:S05]  /*243a0*/  @P1 LOP3.LUT R7, R7, R6, RZ, 0x3c, !PT ;  /* 0x0000000607071212 */ /* 0x000fca00078e3cff */
[----:B------:R0:W4:Y:S04]  /*243b0*/  @P1 LDG.E.U16 R2, [R6.64] ;  /* 0x0000000606021981 */ /* 0x000128000c1e1500 */
[----:B0-----:R-:W2:Y:S04]  /*243c0*/  LDL R6, [R1+0x100c] ;  /* 0x00100c0001067983 */ /* 0x001ea80000100800 */
[----:B------:R-:W2:Y:S01]  /*243d0*/  LDL R7, [R1+0x1010] ;  /* 0x0010100001077983 */ /* 0x000ea20000100800 */
[----:B---3--:R-:W-:Y:S02]  /*243e0*/  PRMT R5, RZ, 0x7610, R5 ;  /* 0x00007610ff057816 */ /* 0x008fe40000000005 */
[----:B------:R-:W-:Y:S01]  /*243f0*/  ISETP.GT.AND P1, PT, R4, 0x78, PT ;  /* 0x000000780400780c */ /* 0x000fe20003f24270 */
[----:B----4-:R-:W-:Y:S01]  /*24400*/  STL [R1+0x6ab8], R2 ;  /* 0x006ab80201007387 */ /* 0x010fe20000100800 */
        /* <DEDUP_REMOVED lines=33> */
[----:B------:R0:W2:Y:S04]  /*24620*/  @P1 LDG.E.U16 R5, [R6.64] ;  /* 0x0000000606051981 */ /* 0x0000a8000c1e1500 */
[----:B0-----:R-:W3:Y:S04]  /*24630*/  LDL R6, [R1+0xfec] ;  /* 0x000fec0001067983 */ /* 0x001ee80000100800 */
[----:B------:R-:W3:Y:S01]  /*24640*/  LDL R7, [R1+0xff0] ;  /* 0x000ff00001077983 */ /* 0x000ee20000100800 */
[----:B------:R-:W-:-:S03]  /*24650*/  PRMT R29, RZ, 0x7610, R29 ;  /* 0x00007610ff1d7816 */ /* 0x000fc6000000001d */
[----:B--2---:R0:W-:Y:S04]  /*24660*/  STL [R1+0xe4], R5 ;  /* 0x0000e40501007387 */ /* 0x0041e80000100800 */
[----:B0-----:R-:W2:Y:S01]  /*24670*/  LDL R5, [R1+0xfd8] ;  /* 0x000fd80001057983 */ /* 0x001ea20000100800 */
        /* <DEDUP_REMOVED lines=14> */
[----:B------:R0:W3:Y:S04]  /*24760*/  @P1 LDG.E.U16 R29, [R6.64] ;  /* 0x00000006061d1981 */ /* 0x0000e8000c1e1500 */
[----:B0-----:R-:W4:Y:S04]  /*24770*/  LDL R6, [R1+0xfdc] ;  /* 0x000fdc0001067983 */ /* 0x001f280000100800 */
[----:B------:R-:W4:Y:S01]  /*24780*/  LDL R7, [R1+0xfe0] ;  /* 0x000fe00001077983 */ /* 0x000f220000100800 */
[----:B------:R-:W-:Y:S02]  /*24790*/  PRMT R2, RZ, 0x7610, R2 ;  /* 0x00007610ff027816 */ /* 0x000fe40000000002 */
[----:B------:R-:W-:-:S02]  /*247a0*/  ISETP.GT.AND P1, PT, R4, 0x7e, PT ;  /* 0x0000007e0400780c */ /* 0x000fc40003f24270 */
[----:B------:R-:W-:Y:S01]  /*247b0*/  ISETP.GT.AND P2, PT, R4, 0x7f, PT ;  /* 0x0000007f0400780c */ /* 0x000fe20003f44270 */
[----:B---3--:R0:W-:Y:S04]  /*247c0*/  STL [R1+0xcc], R29 ;  /* 0x0000cc1d01007387 */ /* 0x0081e80000100800 */
[----:B0-----:R-:W0:Y:S01]  /*247d0*/  S2R R29, SR_TID.X ;  /* 0x00000000001d7919 */ /* 0x001e220000002100 */
[----:B----4-:R-:W-:-:S04]  /*247e0*/  @P0 LOP3.LUT R7, R7, R6, RZ, 0x3c, !PT ;  /* 0x0000000607070212 */ /* 0x010fc800078e3cff */
[----:B------:R-:W-:-:S04]  /*247f0*/  @P0 LOP3.LUT R6, R7, R6, RZ, 0x3c, !PT ;  /* 0x0000000607060212 */ /* 0x000fc800078e3cff */
[----:B------:R-:W-:-:S05]  /*24800*/  @P0 LOP3.LUT R7, R7, R6, RZ, 0x3c, !PT ;  /* 0x0000000607070212 */ /* 0x000fca00078e3cff */
[----:B------:R-:W3:Y:S01]  /*24810*/  @P0 LDG.E.U16 R2, [R6.64] ;  /* 0x0000000606020981 */ /* 0x000ee2000c1e1500 */
[----:B0-----:R-:W-:-:S04]  /*24820*/  LOP3.LUT R29, R29, 0x7f, RZ, 0xc0, !PT ;  /* 0x0000007f1d1d7812 */ /* 0x001fc800078ec0ff */
[----:B------:R-:W-:Y:S01]  /*24830*/  ISETP.GE.AND P0, PT, R29, R4, PT ;  /* 0x000000041d00720c */ /* 0x000fe20003f06270 */
[----:B---3--:R-:W-:Y:S04]  /*24840*/  STL [R1+0x6abc], R2 ;  /* 0x006abc0201007387 */ /* 0x008fe80000100800 */
[----:B------:R-:W3:Y:S04]  /*24850*/  LDL.LU R29, [R1+0x6ba0] ;  /* 0x006ba000011d7983 */ /* 0x000ee80000300800 */
[----:B------:R-:W2:Y:S02]  /*24860*/  LDL R4, [R1+0xfd4] ;  /* 0x000fd40001047983 */ /* 0x000ea40000100800 */
[----:B--2---:R-:W-:-:S04]  /*24870*/  @P1 LOP3.LUT R5, R5, R4, RZ, 0x3c, !PT ;  /* 0x0000000405051212 */ /* 0x004fc800078e3cff */
[C---:B------:R-:W-:Y:S02]  /*24880*/  @P1 LOP3.LUT R4, R5.reuse, R4, RZ, 0x3c, !PT ;  /* 0x0000000405041212 */ /* 0x040fe400078e3cff */
[----:B---3--:R-:W-:Y:S02]  /*24890*/  PRMT R29, RZ, 0x7610, R29 ;  /* 0x00007610ff1d7816 */ /* 0x008fe4000000001d */
        /* <DEDUP_REMOVED lines=11> */
[----:B------:R-:W-:Y:S06]  /*24950*/  BAR.SYNC.DEFER_BLOCKING 0x0 ;  /* 0x0000000000007b1d */ /* 0x000fec0000010000 */
[----:B--2---:R0:W-:Y:S04]  /*24960*/  STL [R1+0xc0], R29 ;  /* 0x0000c01d01007387 */ /* 0x0041e80000100800 */
[----:B0-----:R-:W2:Y:S04]  /*24970*/  LDL.LU R29, [R1+0x6b98] ;  /* 0x006b9800011d7983 */ /* 0x001ea80000300800 */
[----:B------:R-:W3:Y:S04]  /*24980*/  LDL R4, [R1+0x1bb8] ;  /* 0x001bb80001047983 */ /* 0x000ee80000100800 */
[----:B------:R-:W3:Y:S01]  /*24990*/  LDL R5, [R1+0x1bbc] ;  /* 0x001bbc0001057983 */ /* 0x000ee20000100800 */
[----:B--2---:R-:W-:-:S02]  /*249a0*/  PRMT R29, RZ, 0x7610, R29 ;  /* 0x00007610ff1d7816 */ /* 0x004fc4000000001d */
[----:B---3--:R-:W-:-:S04]  /*249b0*/  @!P0 LOP3.LUT R5, R5, R4, RZ, 0x3c, !PT ;  /* 0x0000000405058212 */ /* 0x008fc800078e3cff */
[----:B------:R-:W-:-:S04]  /*249c0*/  @!P0 LOP3.LUT R4, R5, R4, RZ, 0x3c, !PT ;  /* 0x0000000405048212 */ /* 0x000fc800078e3cff */
[----:B------:R-:W-:-:S05]  /*249d0*/  @!P0 LOP3.LUT R5, R5, R4, RZ, 0x3c, !PT ;  /* 0x0000000405058212 */ /* 0x000fca00078e3cff */
[----:B------:R-:W2:Y:S04]  /*249e0*/  @!P0 LDG.E.U16 R29, [R4.64] ;  /* 0x00000006041d8981 */ /* 0x000ea8000c1e1500 */
        /* <DEDUP_REMOVED lines=256> */
[----:B------:R-:W-:-:S02]  /*259f0*/  PRMT R27, RZ, 0x7610, R27 ;  /* 0x00007610ff1b7816 */ /* 0x000fc4000000001b */
[----:B---3--:R-:W-:-:S04]  /*25a00*/  @!P0 LOP3.LUT R5, R5, R4, RZ, 0x3c, !PT ;  /* 0x0000000405058212 */ /* 0x008fc800078e3cff */
[----:B------:R-:W-:-:S04]  /*25a10*/  @!P0 LOP3.LUT R4, R5, R4, RZ, 0x3c, !PT ;  /* 0x0000000405048212 */ /* 0x000fc800078e3cff */
[----:B------:R-:W-:-:S05]  /*25a20*/  @!P0 LOP3.LUT R5, R5, R4, RZ, 0x3c, !PT ;  /* 0x0000000405058212 */ /* 0x000fca00078e3cff */
[----:B------:R-:W3:Y:S04]  /*25a30*/  @!P0 LDG.E.U16 R27, [R4.64] ;  /* 0x00000006041b8981 */ /* 0x000ee8000c1e1500 */
[----:B---3--:R0:W-:Y:S04]  /*25a40*/  STL [R1+0x48], R27 ;  /* 0x0000481b01007387 */ /* 0x0081e80000100800 */
[----:B0-----:R-:W3:Y:S04]  /*25a50*/  LDL.LU R27, [R1+0x6b20] ;  /* 0x006b2000011b7983 */ /* 0x001ee80000300800 */
[----:B------:R-:W4:Y:S04]  /*25a60*/  LDL R4, [R1+0x1818] ;  /* 0x0018180001047983 */ /* 0x000f280000100800 */
[----:B------:R-:W4:Y:S01]  /*25a70*/  LDL R5, [R1+0x181c] ;  /* 0x00181c0001057983 */ /* 0x000f220000100800 */
[----:B------:R-:W-:-:S02]  /*25a80*/  PRMT R26, RZ, 0x7610, R26 ;  /* 0x00007610ff1a7816 */ /* 0x000fc4000000001a */
[----:B----4-:R-:W-:-:S04]  /*25a90*/  @!P0 LOP3.LUT R5, R5, R4, RZ, 0x3c, !PT ;  /* 0x0000000405058212 */ /* 0x010fc800078e3cff */
[----:B------:R-:W-:-:S04]  /*25aa0*/  @!P0 LOP3.LUT R4, R5, R4, RZ, 0x3c, !PT ;  /* 0x0000000405048212 */ /* 0x000fc800078e3cff */
[----:B------:R-:W-:-:S05]  /*25ab0*/  @!P0 LOP3.LUT R5, R5, R4, RZ, 0x3c, !PT ;  /* 0x0000000405058212 */ /* 0x000fca00078e3cff */
[----:B------:R-:W4:Y:S04]  /*25ac0*/  @!P0 LDG.E.U16 R26, [R4.64] ;  /* 0x00000006041a8981 */ /* 0x000f28000c1e1500 */
[----:B----4-:R0:W-:Y:S04]  /*25ad0*/  STL [R1+0x44], R26 ;  /* 0x0000441a01007387 */ /* 0x0101e80000100800 */
[----:B0-----:R-:W4:Y:S04]  /*25ae0*/  LDL.LU R26, [R1+0x6b1c] ;  /* 0x006b1c00011a7983 */ /* 0x001f280000300800 */
[----:B------:R-:W2:Y:S04]  /*25af0*/  LDL R4, [R1+0x17f8] ;  /* 0x0017f80001047983 */ /* 0x000ea80000100800 */
[----:B------:R-:W2:Y:S01]  /*25b00*/  LDL R5, [R1+0x17fc] ;  /* 0x0017fc0001057983 */ /* 0x000ea20000100800 */
[----:B------:R-:W-:-:S02]  /*25b10*/  PRMT R25, RZ, 0x7610, R25 ;  /* 0x00007610ff197816 */ /* 0x000fc40000000019 */
[----:B--2---:R-:W-:-:S04]  /*25b20*/  @!P0 LOP3.LUT R5, R5, R4, RZ, 0x3c, !PT ;  /* 0x0000000405058212 */ /* 0x004fc800078e3cff */
[----:B------:R-:W-:-:S04]  /*25b30*/  @!P0 LOP3.LUT R4, R5, R4, RZ, 0x3c, !PT ;  /* 0x0000000405048212 */ /* 0x000fc800078e3cff */
[----:B------:R-:W-:-:S05]  /*25b40*/  @!P0 LOP3.LUT R5, R5, R4, RZ, 0x3c, !PT ;  /* 0x0000000405058212 */ /* 0x000fca00078e3cff */
[----:B------:R-:W2:Y:S04]  /*25b50*/  @!P0 LDG.E.U16 R25, [R4.64] ;  /* 0x0000000604198981 */ /* 0x000ea8000c1e1500 */
[----:B--2---:R0:W-:Y:S04]  /*25b60*/  STL [R1+0x40], R25 ;  /* 0x0000401901007387 */ /* 0x0041e80000100800 */
[----:B0-----:R-:W2:Y:S04]  /*25b70*/  LDL.LU R25, [R1+0x6b18] ;  /* 0x006b180001197983 */ /* 0x001ea80000300800 */
        /* <DEDUP_REMOVED lines=8> */
[----:B0-----:R-:W2:Y:S01]  /*25c00*/  LDL.LU R24, [R1+0x6b14] ;  /* 0x006b140001187983 */ /* 0x001ea20000300800 */
[----:B------:R-:W2:Y:S02]  /*25c10*/  LDL R4, [R1+0x17b8] ;  /* 0x0017b80001047983 */ /* 0x000ea40000100800 */
        /* <DEDUP_REMOVED lines=23> */
[----:B------:R0:W2:Y:S04]  /*25d90*/  @!P0 LDG.E.U16 R2, [R4.64] ;  /* 0x0000000604028981 */ /* 0x0000a8000c1e1500 */
[----:B0-----:R-:W2:Y:S04]  /*25da0*/  LDL R4, [R1+0x1758] ;  /* 0x0017580001047983 */ /* 0x001ea80000100800 */
[----:B------:R-:W2:Y:S01]  /*25db0*/  LDL R5, [R1+0x175c] ;  /* 0x00175c0001057983 */ /* 0x000ea20000100800 */
[----:B------:R-:W-:Y:S02]  /*25dc0*/  PRMT R21, RZ, 0x7610, R21 ;  /* 0x00007610ff157816 */ /* 0x000fe40000000015 */
[----:B--2---:R-:W-:-:S04]  /*25dd0*/  @!P0 LOP3.LUT R5, R5, R4, RZ, 0x3c, !PT ;  /* 0x0000000405058212 */ /* 0x004fc800078e3cff */
[----:B------:R-:W-:-:S04]  /*25de0*/  @!P0 LOP3.LUT R4, R5, R4, RZ, 0x3c, !PT ;  /* 0x0000000405048212 */ /* 0x000fc800078e3cff */
[----:B------:R-:W-:-:S05]  /*25df0*/  @!P0 LOP3.LUT R5, R5, R4, RZ, 0x3c, !PT ;  /* 0x0000000405058212 */ /* 0x000fca00078e3cff */
[----:B------:R-:W2:Y:S04]  /*25e00*/  @!P0 LDG.E.U16 R21, [R4.64] ;  /* 0x0000000604158981 */ /* 0x000ea8000c1e1500 */
[----:B------:R0:W-:Y:S04]  /*25e10*/  STL [R1+0x30], R2 ;  /* 0x0000300201007387 */ /* 0x0001e80000100800 */
[----:B0-----:R-:W3:Y:S04]  /*25e20*/  LDL R2, [R1+0x16bc] ;  /* 0x0016bc0001027983 */ /* 0x001ee80000100800 */
        /* <DEDUP_REMOVED lines=35> */
[----:B------:R-:W2:Y:S01]  /*26060*/  @!P0 LDG.E.U16 R17, [R4.64] ;  /* 0x0000000604118981 */ /* 0x000ea2000c1e1500 */
[----:B------:R-:W-:-:S03]  /*26070*/  PRMT R16, RZ, 0x7610, R16 ;  /* 0x00007610ff107816 */ /* 0x000fc60000000010 */
[----:B--2---:R0:W-:Y:S04]  /*26080*/  STL [R1+0x1c], R17 ;  /* 0x00001c1101007387 */ /* 0x0041e80000100800 */
[----:B0-----:R-:W2:Y:S01]  /*26090*/  LDL.LU R17, [R1+0x6af8] ;  /* 0x006af80001117983 */ /* 0x001ea20000300800 */
[----:B------:R-:W2:Y:S02]  /*260a0*/  LDL R5, [R1+0x16b8] ;  /* 0x0016b80001057983 */ /* 0x000ea40000100800 */
[----:B---3--:R-:W-:Y:S02]  /*260b0*/  @!P0 IMAD.MOV.U32 R4, RZ, RZ, R2 ;  /* 0x000000ffff048224 */ /* 0x008fe400078e0002 */
[----:B------:R-:W3:Y:S04]  /*260c0*/  LDL R2, [R1+0x161c] ;  /* 0x00161c0001027983 */ /* 0x000ee80000100800 */
[----:B--2---:R-:W2:Y:S04]  /*260d0*/  @!P0 LDG.E.U16 R16, [R4.64] ;  /* 0x0000000604108981 */ /* 0x004ea8000c1e1500 */
        /* <DEDUP_REMOVED lines=36> */
[----:B0-----:R-:W2:Y:S01]  /*26320*/  LDL R5, [R1+0x1618] ;  /* 0x0016180001057983 */ /* 0x001ea20000100800 */
[----:B------:R-:W-:Y:S01]  /*26330*/  PRMT R3, RZ, 0x7610, R3 ;  /* 0x00007610ff037816 */ /* 0x000fe20000000003 */
[----:B---3--:R-:W-:-:S05]  /*26340*/  @!P0 IMAD.MOV.U32 R4, RZ, RZ, R2 ;  /* 0x000000ffff048224 */ /* 0x008fca00078e0002 */
[----:B--2---:R0:W2:Y:S04]  /*26350*/  @!P0 LDG.E.U16 R3, [R4.64] ;  /* 0x0000000604038981 */ /* 0x0040a8000c1e1500 */
[----:B------:R1:W-:Y:S01]  /*26360*/  STL [R1+0x6a30], R0 ;  /* 0x006a300001007387 */ /* 0x0003e20000100800 */
[----:B------:R-:W3:Y:S03]  /*26370*/  LDL R2, [R1+0x159c] ;  /* 0x00159c0001027983 */ /* 0x000ee60000100800 */
[----:B0-----:R-:W3:Y:S04]  /*26380*/  LDL R4, [R1+0x15f8] ;  /* 0x0015f80001047983 */ /* 0x001ee80000100800 */
[----:B------:R-:W3:Y:S04]  /*26390*/  LDL R5, [R1+0x15fc] ;  /* 0x0015fc0001057983 */ /* 0x000ee80000100800 */
[----:B-1----:R-:W4:Y:S04]  /*263a0*/  LDL R0, [R1+0x15dc] ;  /* 0x0015dc0001007983 */ /* 0x002f280000100800 */
[----:B--2---:R0:W-:Y:S04]  /*263b0*/  STL [R1+0x6a34], R3 ;  /* 0x006a340301007387 */ /* 0x0041e80000100800 */
[----:B0-----:R-:W2:Y:S01]  /*263c0*/  LDL R3, [R1+0x15d8] ;  /* 0x0015d80001037983 */ /* 0x001ea20000100800 */
[----:B---3--:R-:W-:-:S02]  /*263d0*/  @!P0 LOP3.LUT R5, R5, R4, RZ, 0x3c, !PT ;  /* 0x0000000405058212 */ /* 0x008fc400078e3cff */
[----:B------:R-:W-:Y:S02]  /*263e0*/  PRMT R28, RZ, 0x7610, R28 ;  /* 0x00007610ff1c7816 */ /* 0x000fe4000000001c */
[----:B------:R-:W-:-:S04]  /*263f0*/  @!P0 LOP3.LUT R4, R5, R4, RZ, 0x3c, !PT ;  /* 0x0000000405048212 */ /* 0x000fc800078e3cff */
[----:B------:R-:W-:Y:S02]  /*26400*/  @!P0 LOP3.LUT R5, R5, R4, RZ, 0x3c, !PT ;  /* 0x0000000405058212 */ /* 0x000fe400078e3cff */
[----:B------:R-:W-:-:S03]  /*26410*/  PRMT R29, RZ, 0x7610, R29 ;  /* 0x00007610ff1d7816 */ /* 0x000fc6000000001d */
[----:B------:R4:W3:Y:S02]  /*26420*/  @!P0 LDG.E.U16 R28, [R4.64] ;  /* 0x00000006041c8981 */ /* 0x0008e4000c1e1500 */
[----:B----4-:R-:W-:Y:S02]  /*26430*/  @!P0 IMAD.MOV.U32 R4, RZ, RZ, R0 ;  /* 0x000000ffff048224 */ /* 0x010fe400078e0000 */
[----:B--2---:R-:W-:-:S05]  /*26440*/  @!P0 IMAD.MOV.U32 R5, RZ, RZ, R3 ;  /* 0x000000ffff058224 */ /* 0x004fca00078e0003 */
[----:B------:R0:W2:Y:S04]  /*26450*/  @!P0 LDG.E.U16 R29, [R4.64] ;  /* 0x00000006041d8981 */ /* 0x0000a8000c1e1500 */
[----:B---3--:R1:W-:Y:S01]  /*26460*/  STL [R1+0x6a38], R28 ;  /* 0x006a381c01007387 */ /* 0x0083e20000100800 */
[----:B------:R-:W3:Y:S02]  /*26470*/  LDL R3, [R1+0x1578] ;  /* 0x0015780001037983 */ /* 0x000ee40000100800 */
[----:B------:R-:W4:Y:S02]  /*26480*/  LDL R0, [R1+0x157c] ;  /* 0x00157c0001007983 */ /* 0x000f240000100800 */
[----:B0-----:R-:W3:Y:S01]  /*26490*/  LDL R5, [R1+0x15b8] ;  /* 0x0015b80001057983 */ /* 0x001ee20000100800 */
[----:B-1----:R-:W3:Y:S04]  /*264a0*/  LDL R28, [R1+0x15bc] ;  /* 0x0015bc00011c7983 */ /* 0x002ee80000100800 */
[----:B--2---:R0:W-:Y:S04]  /*264b0*/  STL [R1+0x6a3c], R29 ;  /* 0x006a3c1d01007387 */ /* 0x0041e80000100800 */
[----:B0-----:R-:W2:Y:S01]  /*264c0*/  LDL R29, [R1+0x1598] ;  /* 0x00159800011d7983 */ /* 0x001ea20000100800 */
[----:B------:R-:W-:-:S02]  /*264d0*/  PRMT R27, RZ, 0x7610, R27 ;  /* 0x00007610ff1b7816 */ /* 0x000fc4000000001b */
[----:B------:R-:W-:Y:S01]  /*264e0*/  PRMT R26, RZ, 0x7610, R26 ;  /* 0x00007610ff1a7816 */ /* 0x000fe2000000001a */
[----:B---3--:R-:W-:Y:S02]  /*264f0*/  @!P0 IMAD.MOV.U32 R4, RZ, RZ, R28 ;  /* 0x000000ffff048224 */ /* 0x008fe400078e001c */
[----:B------:R-:W3:Y:S04]  /*26500*/  LDL R28, [R1+0x153c] ;  /* 0x00153c00011c7983 */ /* 0x000ee80000100800 */
[----:B------:R0:W3:Y:S02]  /*26510*/  @!P0 LDG.E.U16 R27, [R4.64] ;  /* 0x00000006041b8981 */ /* 0x0000e4000c1e1500 */
[----:B0-----:R-:W-:Y:S02]  /*26520*/  @!P0 IMAD.MOV.U32 R4, RZ, RZ, R2 ;  /* 0x000000ffff048224 */ /* 0x001fe400078e0002 */
[----:B--2---:R-:W-:-:S05]  /*26530*/  @!P0 IMAD.MOV.U32 R5, RZ, RZ, R29 ;  /* 0x000000ffff058224 */ /* 0x004fca00078e001d */
[----:B------:R4:W2:Y:S01]  /*26540*/  @!P0 LDG.E.U16 R26, [R4.64] ;  /* 0x00000006041a8981 */ /* 0x0008a2000c1e1500 */
[----:B------:R-:W-:-:S03]  /*26550*/  PRMT R25, RZ, 0x7610, R25 ;  /* 0x00007610ff197816 */ /* 0x000fc60000000019 */
[----:B---3--:R0:W-:Y:S01]  /*26560*/  STL [R1+0x6a40], R27 ;  /* 0x006a401b01007387 */ /* 0x0081e20000100800 */
[----:B------:R-:W3:Y:S02]  /*26570*/  LDL R29, [R1+0x1518] ;  /* 0x00151800011d7983 */ /* 0x000ee40000100800 */
[----:B------:R-:W3:Y:S02]  /*26580*/  LDL R2, [R1+0x151c] ;  /* 0x00151c0001027983 */ /* 0x000ee40000100800 */
[----:B----4-:R-:W-:Y:S02]  /*26590*/  @!P0 IMAD.MOV.U32 R4, RZ, RZ, R0 ;  /* 0x000000ffff048224 */ /* 0x010fe400078e0000 */
[----:B------:R-:W-:-:S05]  /*265a0*/  @!P0 IMAD.MOV.U32 R5, RZ, RZ, R3 ;  /* 0x000000ffff058224 */ /* 0x000fca00078e0003 */
[----:B------:R1:W4:Y:S04]  /*265b0*/  @!P0 LDG.E.U16 R25, [R4.64] ;  /* 0x0000000604198981 */ /* 0x000328000c1e1500 */
[----:B0-----:R-:W3:Y:S04]  /*265c0*/  LDL R27, [R1+0x1538] ;  /* 0x00153800011b7983 */ /* 0x001ee80000100800 */
[----:B--2---:R0:W-:Y:S01]  /*265d0*/  STL [R1+0x6a44], R26 ;  /* 0x006a441a01007387 */ /* 0x0041e20000100800 */
[----:B-1----:R-:W2:Y:S01]  /*265e0*/  LDL R5, [R1+0x1558] ;  /* 0x0015580001057983 */ /* 0x002ea20000100800 */
[----:B------:R-:W-:Y:S01]  /*265f0*/  PRMT R24, RZ, 0x7610, R24 ;  /* 0x00007610ff187816 */ /* 0x000fe20000000018 */
[----:B------:R-:W2:Y:S01]  /*26600*/  LDL R3, [R1+0x14f8] ;  /* 0x0014f80001037983 */ /* 0x000ea20000100800 */
[----:B------:R-:W2:Y:S04]  /*26610*/  LDL R0, [R1+0x14fc] ;  /* 0x0014fc0001007983 */ /* 0x000ea80000100800 */
[----:B0-----:R-:W2:Y:S01]  /*26620*/  LDL R26, [R1+0x155c] ;  /* 0x00155c00011a7983 */ /* 0x001ea20000100800 */
[----:B------:R-:W-:Y:S01]  /*26630*/  PRMT R23, RZ, 0x7610, R23 ;  /* 0x00007610ff177816 */ /* 0x000fe20000000017 */
[----:B--2---:R-:W-:-:S05]  /*26640*/  @!P0 IMAD.MOV.U32 R4, RZ, RZ, R26 ;  /* 0x000000ffff048224 */ /* 0x004fca00078e001a */
[----:B------:R0:W2:Y:S04]  /*26650*/  @!P0 LDG.E.U16 R24, [R4.64] ;  /* 0x0000000604188981 */ /* 0x0000a8000c1e1500 */
[----:B----4-:R1:W-:Y:S01]  /*26660*/  STL [R1+0x6a48], R25 ;  /* 0x006a481901007387 */ /* 0x0103e20000100800 */
[----:B------:R-:W-:Y:S01]  /*26670*/  PRMT R22, RZ, 0x7610, R22 ;  /* 0x00007610ff167816 */ /* 0x000fe20000000016 */
[----:B0-----:R-:W-:Y:S02]  /*26680*/  @!P0 IMAD.MOV.U32 R4, RZ, RZ, R28 ;  /* 0x000000ffff048224 */ /* 0x001fe400078e001c */
[----:B---3--:R-:W-:-:S05]  /*26690*/  @!P0 IMAD.MOV.U32 R5, RZ, RZ, R27 ;  /* 0x000000ffff058224 */ /* 0x008fca00078e001b */
[----:B------:R0:W3:Y:S02]  /*266a0*/  @!P0 LDG.E.U16 R23, [R4.64] ;  /* 0x0000000604178981 */ /* 0x0000e4000c1e1500 */
[----:B0-----:R-:W-:Y:S02]  /*266b0*/  @!P0 IMAD.MOV.U32 R4, RZ, RZ, R2 ;  /* 0x000000ffff048224 */ /* 0x001fe400078e0002 */
[----:B------:R-:W-:-:S05]  /*266c0*/  @!P0 IMAD.MOV.U32 R5, RZ, RZ, R29 ;  /* 0x000000ffff058224 */ /* 0x000fca00078e001d */
[----:B------:R0:W4:Y:S01]  /*266d0*/  @!P0 LDG.E.U16 R22, [R4.64] ;  /* 0x0000000604168981 */ /* 0x000122000c1e1500 */
[----:B------:R-:W-:Y:S01]  /*266e0*/  PRMT R21, RZ, 0x7610, R21 ;  /* 0x00007610ff157816 */ /* 0x000fe20000000015 */
[----:B0-----:R-:W-:Y:S02]  /*266f0*/  @!P0 IMAD.MOV.U32 R4, RZ, RZ, R0 ;  /* 0x000000ffff048224 */ /* 0x001fe400078e0000 */
[----:B------:R-:W-:-:S05]  /*26700*/  @!P0 IMAD.MOV.U32 R5, RZ, RZ, R3 ;  /* 0x000000ffff058224 */ /* 0x000fca00078e0003 */
[----:B------:R-:W4:Y:S04]  /*26710*/  @!P0 LDG.E.U16 R21, [R4.64] ;  /* 0x0000000604158981 */ /* 0x000f28000c1e1500 */
[----:B--2---:R0:W-:Y:S01]  /*26720*/  STL [R1+0x6a4c], R24 ;  /* 0x006a4c1801007387 */ /* 0x0041e20000100800 */
[----:B------:R-:W2:Y:S02]  /*26730*/  LDL R28, [R1+0x14d8] ;  /* 0x0014d800011c7983 */ /* 0x000ea40000100800 */
[----:B------:R-:W2:Y:S01]  /*26740*/  LDL R27, [R1+0x14dc] ;  /* 0x0014dc00011b7983 */ /* 0x000ea20000100800 */
[----:B------:R-:W-:Y:S01]  /*26750*/  PRMT R20, RZ, 0x7610, R20 ;  /* 0x00007610ff147816 */ /* 0x000fe20000000014 */
[----:B---3--:R3:W-:Y:S01]  /*26760*/  STL [R1+0x6a50], R23 ;  /* 0x006a501701007387 */ /* 0x0087e20000100800 */
[----:B------:R-:W2:Y:S02]  /*26770*/  LDL R26, [R1+0x14b8] ;  /* 0x0014b800011a7983 */ /* 0x000ea40000100800 */
[----:B------:R-:W2:Y:S01]  /*26780*/  LDL R2, [R1+0x14bc] ;  /* 0x0014bc0001027983 */ /* 0x000ea20000100800 */
[----:B----4-:R4:W-:Y:S01]  /*26790*/  STL [R1+0x6a54], R22 ;  /* 0x006a541601007387 */ /* 0x0109e20000100800 */
[----:B-1----:R-:W2:Y:S02]  /*267a0*/  LDL R25, [R1+0x1498] ;  /* 0x0014980001197983 */ /* 0x002ea40000100800 */
[----:B0-----:R-:W2:Y:S02]  /*267b0*/  LDL R24, [R1+0x149c] ;  /* 0x00149c0001187983 */ /* 0x001ea40000100800 */
[----:B------:R-:W2:Y:S01]  /*267c0*/  LDL R3, [R1+0x1478] ;  /* 0x0014780001037983 */ /* 0x000ea20000100800 */
[----:B------:R-:W2:Y:S04]  /*267d0*/  LDL R0, [R1+0x147c] ;  /* 0x00147c0001007983 */ /* 0x000ea80000100800 */
[----:B------:R0:W-:Y:S01]  /*267e0*/  STL [R1+0x6a58], R21 ;  /* 0x006a581501007387 */ /* 0x0001e20000100800 */
[----:B---3--:R-:W3:Y:S03]  /*267f0*/  LDL R23, [R1+0x1458] ;  /* 0x0014580001177983 */ /* 0x008ee60000100800 */
[----:B----4-:R-:W4:Y:S01]  /*26800*/  LDL R22, [R1+0x145c] ;  /* 0x00145c0001167983 */ /* 0x010f220000100800 */
[----:B--2---:R-:W-:-:S02]  /*26810*/  @!P0 IMAD.MOV.U32 R5, RZ, RZ, R28 ;  /* 0x000000ffff058224 */ /* 0x004fc400078e001c */
[----:B------:R-:W-:-:S05]  /*26820*/  @!P0 IMAD.MOV.U32 R4, RZ, RZ, R27 ;  /* 0x000000ffff048224 */ /* 0x000fca00078e001b */
[----:B------:R1:W2:Y:S01]  /*26830*/  @!P0 LDG.E.U16 R20, [R4.64] ;  /* 0x0000000604148981 */ /* 0x0002a2000c1e1500 */
[----:B------:R-:W-:Y:S02]  /*26840*/  PRMT R19, RZ, 0x7610, R19 ;  /* 0x00007610ff137816 */ /* 0x000fe40000000013 */
[----:B------:R-:W-:Y:S01]  /*26850*/  PRMT R18, RZ, 0x7610, R18 ;  /* 0x00007610ff127816 */ /* 0x000fe20000000012 */
[----:B-1----:R-:W-:Y:S02]  /*26860*/  @!P0 IMAD.MOV.U32 R5, RZ, RZ, R26 ;  /* 0x000000ffff058224 */ /* 0x002fe400078e001a */
[----:B------:R-:W-:-:S05]  /*26870*/  @!P0 IMAD.MOV.U32 R4, RZ, RZ, R2 ;  /* 0x000000ffff048224 */ /* 0x000fca00078e0002 */
[----:B------:R1:W2:Y:S01]  /*26880*/  @!P0 LDG.E.U16 R19, [R4.64] ;  /* 0x0000000604138981 */ /* 0x0002a2000c1e1500 */
[----:B------:R-:W-:Y:S01]  /*26890*/  PRMT R17, RZ, 0x7610, R17 ;  /* 0x00007610ff117816 */ /* 0x000fe20000000011 */
[----:B-1----:R-:W-:Y:S02]  /*268a0*/  @!P0 IMAD.MOV.U32 R5, RZ, RZ, R25 ;  /* 0x000000ffff058224 */ /* 0x002fe400078e0019 */
[----:B------:R-:W-:-:S05]  /*268b0*/  @!P0 IMAD.MOV.U32 R4, RZ, RZ, R24 ;  /* 0x000000ffff048224 */ /* 0x000fca00078e0018 */
[----:B------:R1:W2:Y:S01]  /*268c0*/  @!P0 LDG.E.U16 R18, [R4.64] ;  /* 0x0000000604128981 */ /* 0x0002a2000c1e1500 */
[----:B------:R-:W-:Y:S01]  /*268d0*/  PRMT R16, RZ, 0x7610, R16 ;  /* 0x00007610ff107816 */ /* 0x000fe20000000010 */
[----:B-1----:R-:W-:Y:S02]  /*268e0*/  @!P0 IMAD.MOV.U32 R4, RZ, RZ, R0 ;  /* 0x000000ffff048224 */ /* 0x002fe400078e0000 */
[----:B------:R-:W-:-:S05]  /*268f0*/  @!P0 IMAD.MOV.U32 R5, RZ, RZ, R3 ;  /* 0x000000ffff058224 */ /* 0x000fca00078e0003 */
[----:B------:R4:W2:Y:S02]  /*26900*/  @!P0 LDG.E.U16 R17, [R4.64] ;  /* 0x0000000604118981 */ /* 0x0008a4000c1e1500 */
[----:B----4-:R-:W-:Y:S02]  /*26910*/  @!P0 IMAD.MOV.U32 R4, RZ, RZ, R22 ;  /* 0x000000ffff048224 */ /* 0x010fe400078e0016 */
[----:B---3--:R-:W-:-:S05]  /*26920*/  @!P0 IMAD.MOV.U32 R5, RZ, RZ, R23 ;  /* 0x000000ffff058224 */ /* 0x008fca00078e0017 */
[----:B------:R-:W3:Y:S04]  /*26930*/  @!P0 LDG.E.U16 R16, [R4.64] ;  /* 0x0000000604108981 */ /* 0x000ee8000c1e1500 */
[----:B--2---:R1:W-:Y:S01]  /*26940*/  STL [R1+0x6a5c], R20 ;  /* 0x006a5c1401007387 */ /* 0x0043e20000100800 */
[----:B0-----:R-:W2:Y:S02]  /*26950*/  LDL R21, [R1+0x1438] ;  /* 0x0014380001157983 */ /* 0x001ea40000100800 */
[----:B------:R-:W4:Y:S01]  /*26960*/  LDL R2, [R1+0x143c] ;  /* 0x00143c0001027983 */ /* 0x000f220000100800 */
[----:B------:R-:W-:Y:S01]  /*26970*/  PRMT R15, RZ, 0x7610, R15 ;  /* 0x00007610ff0f7816 */ /* 0x000fe2000000000f */
[----:B------:R0:W-:Y:S04]  /*26980*/  STL [R1+0x6a60], R19 ;  /* 0x006a601301007387 */ /* 0x0001e80000100800 */
[----:B------:R0:W-:Y:S01]  /*26990*/  STL [R1+0x6a64], R18 ;  /* 0x006a641201007387 */ /* 0x0001e20000100800 */
[----:B------:R-:W4:Y:S02]  /*269a0*/  LDL R3, [R1+0x1418] ;  /* 0x0014180001037983 */ /* 0x000f240000100800 */
[----:B------:R-:W4:Y:S01]  /*269b0*/  LDL R0, [R1+0x141c] ;  /* 0x00141c0001007983 */ /* 0x000f220000100800 */
[----:B------:R0:W-:Y:S01]  /*269c0*/  STL [R1+0x6a68], R17 ;  /* 0x006a681101007387 */ /* 0x0001e20000100800 */
[----:B-1----:R-:W4:Y:S03]  /*269d0*/  LDL R20, [R1+0x13fc] ;  /* 0x0013fc0001147983 */ /* 0x002f260000100800 */
[----:B---3--:R1:W-:Y:S01]  /*269e0*/  STL [R1+0x6a6c], R16 ;  /* 0x006a6c1001007387 */ /* 0x0083e20000100800 */
[----:B0-----:R-:W3:Y:S02]  /*269f0*/  LDL R19, [R1+0xfc8] ;  /* 0x000fc80001137983 */ /* 0x001ee40000100800 */
[----:B--2---:R-:W-:-:S02]  /*26a00*/  @!P0 IMAD.MOV.U32 R5, RZ, RZ, R21 ;  /* 0x000000ffff058224 */ /* 0x004fc400078e0015 */
[----:B----4-:R-:W-:Y:S01]  /*26a10*/  @!P0 IMAD.MOV.U32 R4, RZ, RZ, R2 ;  /* 0x000000ffff048224 */ /* 0x010fe200078e0002 */
[----:B------:R-:W2:Y:S04]  /*26a20*/  LDL R21, [R1+0x13f8] ;  /* 0x0013f80001157983 */ /* 0x000ea80000100800 */
[----:B------:R-:W4:Y:S04]  /*26a30*/  LDL R2, [R1+0x13dc] ;  /* 0x0013dc0001027983 */ /* 0x000f280000100800 */
[----:B------:R0:W2:Y:S01]  /*26a40*/  @!P0 LDG.E.U16 R15, [R4.64] ;  /* 0x00000006040f8981 */ /* 0x0000a2000c1e1500 */
[----:B------:R-:W-:-:S02]  /*26a50*/  PRMT R14, RZ, 0x7610, R14 ;  /* 0x00007610ff0e7816 */ /* 0x000fc4000000000e */
[----:B------:R-:W-:Y:S01]  /*26a60*/  PRMT R13, RZ, 0x7610, R13 ;  /* 0x00007610ff0d7816 */ /* 0x000fe2000000000d */
[----:B0-----:R-:W-:Y:S02]  /*26a70*/  @!P0 IMAD.MOV.U32 R5, RZ, RZ, R3 ;  /* 0x000000ffff058224 */ /* 0x001fe400078e0003 */
[----:B------:R-:W-:-:S05]  /*26a80*/  @!P0 IMAD.MOV.U32 R4, RZ, RZ, R0 ;  /* 0x000000ffff048224 */ /* 0x000fca00078e0000 */
[----:B------:R0:W3:Y:S02]  /*26a90*/  @!P0 LDG.E.U16 R14, [R4.64] ;  /* 0x00000006040e8981 */ /* 0x0000e4000c1e1500 */
[----:B0-----:R-:W-:Y:S02]  /*26aa0*/  @!P0 IMAD.MOV.U32 R4, RZ, RZ, R20 ;  /* 0x000000ffff048224 */ /* 0x001fe400078e0014 */
[----:B--2---:R0:W-:Y:S01]  /*26ab0*/  STL [R1+0x6a70], R15 ;  /* 0x006a700f01007387 */ /* 0x0041e20000100800 */
[----:B------:R-:W2:Y:S02]  /*26ac0*/  LDL R18, [R1+0x13cc] ;  /* 0x0013cc0001127983 */ /* 0x000ea40000100800 */
[----:B------:R-:W2:Y:S02]  /*26ad0*/  LDL R17, [R1+0x1ba8] ;  /* 0x001ba80001117983 */ /* 0x000ea40000100800 */
[----:B-1----:R-:W2:Y:S02]  /*26ae0*/  LDL R16, [R1+0x1b90] ;  /* 0x001b900001107983 */ /* 0x002ea40000100800 */
[----:B------:R-:W-:-:S05]  /*26af0*/  @!P0 IMAD.MOV.U32 R5, RZ, RZ, R21 ;  /* 0x000000ffff058224 */ /* 0x000fca00078e0015 */
[----:B------:R4:W2:Y:S04]  /*26b00*/  @!P0 LDG.E.U16 R13, [R4.64] ;  /* 0x00000006040d8981 */ /* 0x0008a8000c1e1500 */
[----:B0-----:R-:W2:Y:S04]  /*26b10*/  LDL R15, [R1+0x1b94] ;  /* 0x001b9400010f7983 */ /* 0x001ea80000100800 */
[----:B------:R-:W0:Y:S01]  /*26b20*/  S2R R23, SR_TID.X ;  /* 0x0000000000177919 */ /* 0x000e220000002100 */
[----:B----4-:R-:W-:Y:S02]  /*26b30*/  @!P0 IMAD.MOV.U32 R4, RZ, RZ, R2 ;  /* 0x000000ffff048224 */ /* 0x010fe400078e0002 */
[----:B---3--:R-:W-:Y:S01]  /*26b40*/  @!P0 IMAD.MOV.U32 R5, RZ, RZ, R19 ;  /* 0x000000ffff058224 */ /* 0x008fe200078e0013 */
[----:B0-----:R-:W-:-:S05]  /*26b50*/  LOP3.LUT R3, R23, 0xff, RZ, 0xc0, !PT ;  /* 0x000000ff17037812 */ /* 0x001fca00078ec0ff */
[----:B------:R-:W-:-:S05]  /*26b60*/  IMAD.SHL.U32 R0, R3, 0x2, RZ ;  /* 0x0000000203007824 */ /* 0x000fca00078e00ff */
[----:B------:R0:W-:Y:S01]  /*26b70*/  STS.U16 [R0+0x20000], R12 ;  /* 0x0200000c00007388 */ /* 0x0001e20000000400 */
[----:B------:R1:W-:Y:S01]  /*26b80*/  STS.U16 [R0+0x21000], R11 ;  /* 0x0210000b00007388 */ /* 0x0003e20000000400 */
[----:B0-----:R-:W-:Y:S02]  /*26b90*/  PRMT R12, RZ, 0x7610, R12 ;  /* 0x00007610ff0c7816 */ /* 0x001fe4000000000c */
[----:B-1----:R-:W-:-:S04]  /*26ba0*/  PRMT R11, RZ, 0x7610, R11 ;  /* 0x00007610ff0b7816 */ /* 0x002fc8000000000b */
[----:B------:R2:W3:Y:S04]  /*26bb0*/  @!P0 LDG.E.U16 R12, [R4.64] ;  /* 0x00000006040c8981 */ /* 0x0004e8000c1e1500 */
[----:B------:R0:W-:Y:S04]  /*26bc0*/  STS.U16 [R0+0x22000], R10 ;  /* 0x0220000a00007388 */ /* 0x0001e80000000400 */
[----:B------:R-:W-:Y:S01]  /*26bd0*/  STL [R1+0x6ae0], R23 ;  /* 0x006ae01701007387 */ /* 0x000fe20000100800 */
[----:B0-----:R-:W-:-:S03]  /*26be0*/  PRMT R10, RZ, 0x7610, R10 ;  /* 0x00007610ff0a7816 */ /* 0x001fc6000000000a */
[----:B------:R-:W-:Y:S01]  /*26bf0*/  STL [R1+0x6a74], R14 ;  /* 0x006a740e01007387 */ /* 0x000fe20000100800 */
[----:B------:R0:W-:Y:S02]  /*26c00*/  STL [R1+0x6acc], R3 ;  /* 0x006acc0301007387 */ /* 0x0001e40000100800 */
[----:B--2---:R-:W-:Y:S02]  /*26c10*/  @!P0 IMAD.MOV.U32 R5, RZ, RZ, R18 ;  /* 0x000000ffff058224 */ /* 0x004fe400078e0012 */
[----:B------:R-:W-:-:S05]  /*26c20*/  @!P0 IMAD.MOV.U32 R4, RZ, RZ, R17 ;  /* 0x000000ffff048224 */ /* 0x000fca00078e0011 */
[----:B------:R1:W2:Y:S02]  /*26c30*/  @!P0 LDG.E.U16 R11, [R4.64] ;  /* 0x00000006040b8981 */ /* 0x0002a4000c1e1500 */
[----:B-1----:R-:W-:Y:S02]  /*26c40*/  @!P0 IMAD.MOV.U32 R4, RZ, RZ, R15 ;  /* 0x000000ffff048224 */ /* 0x002fe400078e000f */
[----:B------:R-:W-:-:S05]  /*26c50*/  @!P0 IMAD.MOV.U32 R5, RZ, RZ, R16 ;  /* 0x000000ffff058224 */ /* 0x000fca00078e0010 */
[----:B------:R-:W4:Y:S04]  /*26c60*/  @!P0 LDG.E.U16 R10, [R4.64] ;  /* 0x00000006040a8981 */ /* 0x000f28000c1e1500 */
[----:B------:R1:W-:Y:S01]  /*26c70*/  STL [R1+0x6a78], R13 ;  /* 0x006a780d01007387 */ /* 0x0003e20000100800 */
[----:B0-----:R-:W4:Y:S02]  /*26c80*/  LDL R3, [R1+0x1b70] ;  /* 0x001b700001037983 */ /* 0x001f240000100800 */
[----:B------:R-:W4:Y:S01]  /*26c90*/  LDL R2, [R1+0x1b74] ;  /* 0x001b740001027983 */ /* 0x000f220000100800 */
[----:B---3--:R0:W-:Y:S01]  /*26ca0*/  STL [R1+0x6a7c], R12 ;  /* 0x006a7c0c01007387 */ /* 0x0081e20000100800 */
[----:B------:R-:W3:Y:S03]  /*26cb0*/  LDL.LU R29, [R1+0x224] ;  /* 0x00022400011d7983 */ /* 0x000ee60000300800 */
[----:B--2---:R2:W-:Y:S01]  /*26cc0*/  STL [R1+0x6a80], R11 ;  /* 0x006a800b01007387 */ /* 0x0045e20000100800 */
[----:B------:R-:W3:Y:S02]  /*26cd0*/  LDL R14, [R1+0x1b50] ;  /* 0x001b5000010e7983 */ /* 0x000ee40000100800 */
[----:B-1----:R-:W3:Y:S02]  /*26ce0*/  LDL R13, [R1+0x1b54] ;  /* 0x001b5400010d7983 */ /* 0x002ee40000100800 */
[----:B------:R-:W3:Y:S01]  /*26cf0*/  LDL.LU R28, [R1+0x208] ;  /* 0x00020800011c7983 */ /* 0x000ee20000300800 */
[----:B------:R-:W3:Y:S01]  /*26d00*/  LDL.LU R17, [R1+0x1ec] ;  /* 0x0001ec0001117983 */ /* 0x000ee20000300800 */
[----:B------:R-:W3:Y:S02]  /*26d10*/  LDL.LU R18, [R1+0x1cc] ;  /* 0x0001cc0001127983 */ /* 0x000ee40000300800 */
[----:B------:R-:W3:Y:S02]  /*26d20*/  LDL.LU R19, [R1+0x1ac] ;  /* 0x0001ac0001137983 */ /* 0x000ee40000300800 */
[----:B------:R-:W3:Y:S01]  /*26d30*/  LDL.LU R20, [R1+0x18c] ;  /* 0x00018c0001147983 */ /* 0x000ee20000300800 */
[----:B----4-:R1:W-:Y:S01]  /*26d40*/  STL [R1+0x6a84], R10 ;  /* 0x006a840a01007387 */ /* 0x0103e20000100800 */
[----:B0-----:R-:W4:Y:S02]  /*26d50*/  LDL R12, [R1+0x1b30] ;  /* 0x001b3000010c7983 */ /* 0x001f240000100800 */
[----:B--2---:R-:W2:Y:S02]  /*26d60*/  LDL R11, [R1+0x1b34] ;  /* 0x001b3400010b7983 */ /* 0x004ea40000100800 */
[----:B------:R-:W-:-:S02]  /*26d70*/  @!P0 IMAD.MOV.U32 R5, RZ, RZ, R3 ;  /* 0x000000ffff058224 */ /* 0x000fc400078e0003 */
[----:B------:R-:W2:Y:S04]  /*26d80*/  LDL R3, [R1+0x1b14] ;  /* 0x001b140001037983 */ /* 0x000ea80000100800 */
[----:B-1----:R-:W2:Y:S04]  /*26d90*/  LDL R10, [R1+0x1b10] ;  /* 0x001b1000010a7983 */ /* 0x002ea80000100800 */
[----:B------:R0:W-:Y:S01]  /*26da0*/  STS.U16 [R0+0x23000], R9 ;  /* 0x0230000900007388 */ /* 0x0001e20000000400 */
[----:B------:R-:W-:Y:S02]  /*26db0*/  @!P0 IMAD.MOV.U32 R4, RZ, RZ, R2 ;  /* 0x000000ffff048224 */ /* 0x000fe400078e0002 */
[----:B------:R1:W-:Y:S01]  /*26dc0*/  STS.U16 [R0+0x24000], R8 ;  /* 0x0240000800007388 */ /* 0x0003e20000000400 */
[----:B------:R-:W-:-:S02]  /*26dd0*/  PRMT R7, RZ, 0x7610, R7 ;  /* 0x00007610ff077816 */ /* 0x000fc40000000007 */
[----:B------:R-:W-:Y:S01]  /*26de0*/  PRMT R6, RZ, 0x7610, R6 ;  /* 0x00007610ff067816 */ /* 0x000fe20000000006 */
[----:B------:R-:W2:Y:S01]  /*26df0*/  LDL.LU R21, [R1+0x16c] ;  /* 0x00016c0001157983 */ /* 0x000ea20000300800 */
[----:B------:R-:W2:Y:S02]  /*26e00*/  LDL.LU R22, [R1+0x14c] ;  /* 0x00014c0001167983 */ /* 0x000ea40000300800 */
[----:B------:R-:W2:Y:S02]  /*26e10*/  LDL.LU R24, [R1+0x12c] ;  /* 0x00012c0001187983 */ /* 0x000ea40000300800 */
[----:B------:R-:W2:Y:S01]  /*26e20*/  LDL.LU R2, [R1+0x10c] ;  /* 0x00010c0001027983 */ /* 0x000ea20000300800 */
[----:B------:R-:W2:Y:S01]  /*26e30*/  LDL.LU R25, [R1+0xec] ;  /* 0x0000ec0001197983 */ /* 0x000ea20000300800 */
[----:B0-----:R-:W-:Y:S01]  /*26e40*/  PRMT R9, RZ, 0x7610, R9 ;  /* 0x00007610ff097816 */ /* 0x001fe20000000009 */
[----:B------:R-:W2:Y:S01]  /*26e50*/  LDL.LU R26, [R1+0x348] ;  /* 0x00034800011a7983 */ /* 0x000ea20000300800 */
[----:B-1----:R-:W-:Y:S01]  /*26e60*/  PRMT R8, RZ, 0x7610, R8 ;  /* 0x00007610ff087816 */ /* 0x002fe20000000008 */
[----:B------:R-:W2:Y:S04]  /*26e70*/  LDL.LU R27, [R1+0x32c] ;  /* 0x00032c00011b7983 */ /* 0x000ea80000300800 */
[----:B------:R3:W2:Y:S02]  /*26e80*/  @!P0 LDG.E.U16 R9, [R4.64] ;  /* 0x0000000604098981 */ /* 0x0006a4000c1e1500 */
[----:B---3--:R-:W-:-:S02]  /*26e90*/  @!P0 IMAD.MOV.U32 R5, RZ, RZ, R14 ;  /* 0x000000ffff058224 */ /* 0x008fc400078e000e */
[----:B------:R-:W-:-:S05]  /*26ea0*/  @!P0 IMAD.MOV.U32 R4, RZ, RZ, R13 ;  /* 0x000000ffff048224 */ /* 0x000fca00078e000d */
[----:B------:R4:W3:Y:S02]  /*26eb0*/  @!P0 LDG.E.U16 R8, [R4.64] ;  /* 0x0000000604088981 */ /* 0x0008e4000c1e1500 */
[----:B----4-:R-:W-:Y:S02]  /*26ec0*/  @!P0 IMAD.MOV.U32 R5, RZ, RZ, R12 ;  /* 0x000000ffff058224 */ /* 0x010fe400078e000c */
[----:B--2---:R-:W-:-:S05]  /*26ed0*/  @!P0 IMAD.MOV.U32 R4, RZ, RZ, R11 ;  /* 0x000000ffff048224 */ /* 0x004fca00078e000b */
[----:B------:R0:W2:Y:S02]  /*26ee0*/  @!P0 LDG.E.U16 R7, [R4.64] ;  /* 0x0000000604078981 */ /* 0x0000a4000c1e1500 */
[----:B0-----:R-:W-:Y:S02]  /*26ef0*/  @!P0 IMAD.MOV.U32 R4, RZ, RZ, R3 ;  /* 0x000000ffff048224 */ /* 0x001fe400078e0003 */
[----:B------:R-:W-:-:S05]  /*26f00*/  @!P0 IMAD.MOV.U32 R5, RZ, RZ, R10 ;  /* 0x000000ffff058224 */ /* 0x000fca00078e000a */
[----:B------:R-:W4:Y:S04]  /*26f10*/  @!P0 LDG.E.U16 R6, [R4.64] ;  /* 0x0000000604068981 */ /* 0x000f28000c1e1500 */
[----:B------:R-:W-:Y:S01]  /*26f20*/  STS.U16 [R0+0x25000], R29 ;  /* 0x0250001d00007388 */ /* 0x000fe20000000400 */
[----:B------:R0:W-:Y:S03]  /*26f30*/  STS.U16 [R0+0x26000], R28 ;  /* 0x0260001c00007388 */ /* 0x0001e60000000400 */
[----:B0-----:R-:W0:Y:S01]  /*26f40*/  S2R R28, SR_TID.X ;  /* 0x00000000001c7919 */ /* 0x001e220000002100 */
[----:B------:R-:W-:Y:S03]  /*26f50*/  STS.U16 [R0+0x27000], R17 ;  /* 0x0270001100007388 */ /* 0x000fe60000000400 */
[----:B------:R-:W-:Y:S01]  /*26f60*/  STL [R1+0x6a88], R9 ;  /* 0x006a880901007387 */ /* 0x000fe20000100800 */
[----:B------:R-:W-:Y:S02]  /*26f70*/  STS.U16 [R0+0x28000], R18 ;  /* 0x0280001200007388 */ /* 0x000fe40000000400 */
[----:B------:R-:W-:Y:S02]  /*26f80*/  STS.U16 [R0+0x29000], R19 ;  /* 0x0290001300007388 */ /* 0x000fe40000000400 */
[----:B------:R-:W-:Y:S01]  /*26f90*/  STS.U16 [R0+0x2a000], R20 ;  /* 0x02a0001400007388 */ /* 0x000fe20000000400 */
[----:B------:R-:W-:Y:S01]  /*26fa0*/  STS.U16 [R0+0x2b000], R21 ;  /* 0x02b0001500007388 */ /* 0x000fe20000000400 */
[----:B------:R-:W-:Y:S02]  /*26fb0*/  STS.U16 [R0+0x2c000], R22 ;  /* 0x02c0001600007388 */ /* 0x000fe40000000400 */
[----:B------:R-:W-:Y:S02]  /*26fc0*/  STS.U16 [R0+0x2d000], R24 ;  /* 0x02d0001800007388 */ /* 0x000fe40000000400 */
[----:B------:R-:W-:Y:S01]  /*26fd0*/  STS.U16 [R0+0x2e000], R2 ;  /* 0x02e0000200007388 */ /* 0x000fe20000000400 */
[----:B0-----:R-:W-:-:S05]  /*26fe0*/  LOP3.LUT R28, R28, 0xff, RZ, 0xc0, !PT ;  /* 0x000000ff1c1c7812 */ /* 0x001fca00078ec0ff */
[----:B------:R-:W-:Y:S01]  /*26ff0*/  IMAD.SHL.U32 R10, R28, 0x2, RZ ;  /* 0x000000021c0a7824 */ /* 0x000fe200078e00ff */
[----:B---3--:R0:W-:Y:S01]  /*27000*/  STL [R1+0x6a8c], R8 ;  /* 0x006a8c0801007387 */ /* 0x0081e20000100800 */
[----:B------:R-:W3:Y:S03]  /*27010*/  LDL.LU R29, [R1+0x310] ;  /* 0x00031000011d7983 */ /* 0x000ee60000300800 */
[----:B0-----:R-:W-:Y:S01]  /*27020*/  LOP3.LUT R8, R10, 0x10, RZ, 0x3c, !PT ;  /* 0x000000100a087812 */ /* 0x001fe200078e3cff */
[----:B--2---:R-:W-:Y:S04]  /*27030*/  STL [R1+0x6a90], R7 ;  /* 0x006a900701007387 */ /* 0x004fe80000100800 */
[----:B----4-:R-:W-:Y:S01]  /*27040*/  STL [R1+0x6a94], R6 ;  /* 0x006a940601007387 */ /* 0x010fe20000100800 */
[----:B------:R-:W2:Y:S02]  /*27050*/  LDL.LU R28, [R1+0x2f4] ;  /* 0x0002f400011c7983 */ /* 0x000ea40000300800 */
[----:B------:R0:W-:Y:S02]  /*27060*/  STL [R1+0x6ae4], R10 ;  /* 0x006ae40a01007387 */ /* 0x0001e40000100800 */
[----:B------:R-:W4:Y:S01]  /*27070*/  LDL.LU R2, [R1+0x2d8] ;  /* 0x0002d80001027983 */ /* 0x000f220000300800 */
[----:B------:R-:W-:Y:S04]  /*27080*/  STL [R1+0x6ac0], R0 ;  /* 0x006ac00001007387 */ /* 0x000fe80000100800 */
[----:B0-----:R-:W4:Y:S01]  /*27090*/  LDL.LU R10, [R1+0x22c] ;  /* 0x00022c00010a7983 */ /* 0x001f220000300800 */
[----:B------:R-:W4:Y:S03]  /*270a0*/  LDL.LU R23, [R1+0x20c] ;  /* 0x00020c0001177983 */ /* 0x000f260000300800 */
[----:B------:R0:W-:Y:S04]  /*270b0*/  STS.U16 [R0+0x2f000], R25 ;  /* 0x02f0001900007388 */ /* 0x0001e80000000400 */
[----:B0-----:R-:W4:Y:S01]  /*270c0*/  LDL.LU R0, [R1+0x1e8] ;  /* 0x0001e80001007983 */ /* 0x001f220000300800 */
[----:B------:R-:W4:Y:S02]  /*270d0*/  LDL.LU R6, [R1+0x1c8] ;  /* 0x0001c80001067983 */ /* 0x000f240000300800 */
[----:B------:R-:W4:Y:S02]  /*270e0*/  LDL.LU R4, [R1+0x1a8] ;  /* 0x0001a80001047983 */ /* 0x000f240000300800 */
[----:B------:R-:W4:Y:S01]  /*270f0*/  LDL.LU R5, [R1+0x188] ;  /* 0x0001880001057983 */ /* 0x000f220000300800 */
[----:B------:R-:W4:Y:S01]  /*27100*/  LDL.LU R7, [R1+0x168] ;  /* 0x0001680001077983 */ /* 0x000f220000300800 */
        /* <DEDUP_REMOVED lines=15> */
[----:B------:R0:W-:Y:S04]  /*27200*/  STS.U16 [R8+0x20200], R26 ;  /* 0x0202001a08007388 */ /* 0x0001e80000000400 */
[----:B------:R-:W4:Y:S01]  /*27210*/  LDL.LU R25, [R1+0x164] ;  /* 0x0001640001197983 */ /* 0x000f220000300800 */
[----:B------:R1:W-:Y:S03]  /*27220*/  STS.U16 [R8+0x21200], R27 ;  /* 0x0212001b08007388 */ /* 0x0003e60000000400 */
[----:B0-----:R-:W4:Y:S01]  /*27230*/  LDL.LU R26, [R1+0x144] ;  /* 0x00014400011a7983 */ /* 0x001f220000300800 */
[----:B-1----:R-:W4:Y:S03]  /*27240*/  LDL.LU R27, [R1+0x124] ;  /* 0x00012400011b7983 */ /* 0x002f260000300800 */
[----:B---3--:R0:W-:Y:S04]  /*27250*/  STS.U16 [R8+0x22200], R29 ;  /* 0x0222001d08007388 */ /* 0x0081e80000000400 */
[----:B0-----:R-:W3:Y:S04]  /*27260*/  LDL.LU R29, [R1+0x104] ;  /* 0x00010400011d7983 */ /* 0x001ee80000300800 */
[----:B--2---:R0:W-:Y:S01]  /*27270*/  STS.U16 [R8+0x23200], R28 ;  /* 0x0232001c08007388 */ /* 0x0041e20000000400 */
[----:B----4-:R1:W-:Y:S03]  /*27280*/  STS.U16 [R8+0x24200], R2 ;  /* 0x0242000208007388 */ /* 0x0103e60000000400 */
[----:B0-----:R-:W2:Y:S04]  /*27290*/  LDL.LU R28, [R1+0xe4] ;  /* 0x0000e400011c7983 */ /* 0x001ea80000300800 */
[----:B-1----:R-:W4:Y:S04]  /*272a0*/  LDL.LU R2, [R1+0x340] ;  /* 0x0003400001027983 */ /* 0x002f280000300800 */
[----:B------:R0:W-:Y:S01]  /*272b0*/  STS.U16 [R8+0x25200], R10 ;  /* 0x0252000a08007388 */ /* 0x0001e20000000400 */
[----:B------:R1:W-:Y:S03]  /*272c0*/  STS.U16 [R8+0x26200], R23 ;  /* 0x0262001708007388 */ /* 0x0003e60000000400 */
[----:B0-----:R-:W2:Y:S01]  /*272d0*/  LDL.LU R10, [R1+0x6ae4] ;  /* 0x006ae400010a7983 */ /* 0x001ea20000300800 */
[----:B-1----:R-:W2:Y:S03]  /*272e0*/  LDL.LU R23, [R1+0x6ae0] ;  /* 0x006ae00001177983 */ /* 0x002ea60000300800 */
[----:B------:R-:W-:Y:S01]  /*272f0*/  STS.U16 [R8+0x27200], R0 ;  /* 0x0272000008007388 */ /* 0x000fe20000000400 */
[----:B------:R-:W-:Y:S02]  /*27300*/  STS.U16 [R8+0x28200], R6 ;  /* 0x0282000608007388 */ /* 0x000fe40000000400 */
[----:B------:R-:W-:Y:S02]  /*27310*/  STS.U16 [R8+0x29200], R4 ;  /* 0x0292000408007388 */ /* 0x000fe40000000400 */
[----:B------:R-:W-:Y:S01]  /*27320*/  STS.U16 [R8+0x2a200], R5 ;  /* 0x02a2000508007388 */ /* 0x000fe20000000400 */
[----:B------:R-:W-:Y:S01]  /*27330*/  STS.U16 [R8+0x2b200], R7 ;  /* 0x02b2000708007388 */ /* 0x000fe20000000400 */
[----:B------:R-:W-:Y:S02]  /*27340*/  STS.U16 [R8+0x2c200], R9 ;  /* 0x02c2000908007388 */ /* 0x000fe40000000400 */
[----:B------:R0:W-:Y:S01]  /*27350*/  STS.U16 [R8+0x2d200], R11 ;  /* 0x02d2000b08007388 */ /* 0x0001e20000000400 */
[----:B--2---:R-:W-:-:S05]  /*27360*/  LOP3.LUT R23, R23, 0xff, RZ, 0xc0, !PT ;  /* 0x000000ff17177812 */ /* 0x004fca00078ec0ff */
[----:B0-----:R-:W-:-:S05]  /*27370*/  IMAD.SHL.U32 R11, R23, 0x2, RZ ;  /* 0x00000002170b7824 */ /* 0x001fca00078e00ff */
[----:B------:R-:W-:Y:S01]  /*27380*/  LOP3.LUT R4, R11, 0x30, RZ, 0x3c, !PT ;  /* 0x000000300b047812 */ /* 0x000fe200078e3cff */
[----:B------:R0:W-:Y:S04]  /*27390*/  STL [R1+0x6ad0], R11 ;  /* 0x006ad00b01007387 */ /* 0x0001e80000100800 */
[----:B0-----:R-:W2:Y:S04]  /*273a0*/  LDL.LU R11, [R1+0x2d0] ;  /* 0x0002d000010b7983 */ /* 0x001ea80000300800 */
[----:B--2---:R0:W-:Y:S04]  /*273b0*/  STL [R1+0x6ad4], R11 ;  /* 0x006ad40b01007387 */ /* 0x0041e80000100800 */
[----:B0-----:R-:W2:Y:S04]  /*273c0*/  LDL.LU R11, [R1+0x2ec] ;  /* 0x0002ec00010b7983 */ /* 0x001ea80000300800 */
[----:B--2---:R0:W-:Y:S04]  /*273d0*/  STL [R1+0x6ad8], R11 ;  /* 0x006ad80b01007387 */ /* 0x0041e80000100800 */
[----:B0-----:R-:W2:Y:S01]  /*273e0*/  LDL.LU R11, [R1+0x308] ;  /* 0x00030800010b7983 */ /* 0x001ea20000300800 */
[----:B------:R-:W-:-:S03]  /*273f0*/  LOP3.LUT R0, R10, 0x20, RZ, 0x3c, !PT ;  /* 0x000000200a007812 */ /* 0x000fc600078e3cff */
[----:B------:R-:W-:Y:S01]  /*27400*/  STS.U16 [R8+0x2e200], R12 ;  /* 0x02e2000c08007388 */ /* 0x000fe20000000400 */
[----:B------:R-:W-:Y:S03]  /*27410*/  STS.U16 [R8+0x2f200], R13 ;  /* 0x02f2000d08007388 */ /* 0x000fe60000000400 */
[----:B------:R-:W-:Y:S01]  /*27420*/  STS.U16 [R0+0x20400], R3 ;  /* 0x0204000300007388 */ /* 0x000fe20000000400 */
[----:B------:R-:W-:Y:S02]  /*27430*/  STS.U16 [R0+0x21400], R14 ;  /* 0x0214000e00007388 */ /* 0x000fe40000000400 */
[----:B------:R-:W-:Y:S02]  /*27440*/  STS.U16 [R0+0x22400], R15 ;  /* 0x0224000f00007388 */ /* 0x000fe40000000400 */
[----:B------:R-:W-:Y:S01]  /*27450*/  STS.U16 [R0+0x23400], R16 ;  /* 0x0234001000007388 */ /* 0x000fe20000000400 */
        /* <DEDUP_REMOVED lines=10> */
[----:B---3--:R-:W-:Y:S02]  /*27500*/  STS.U16 [R0+0x2e400], R29 ;  /* 0x02e4001d00007388 */ /* 0x008fe40000000400 */
[----:B------:R-:W-:Y:S01]  /*27510*/  STS.U16 [R0+0x2f400], R28 ;  /* 0x02f4001c00007388 */ /* 0x000fe20000000400 */
[----:B--2---:R0:W-:Y:S04]  /*27520*/  STL [R1+0x6adc], R11 ;  /* 0x006adc0b01007387 */ /* 0x0041e80000100800 */
[----:B0-----:R-:W2:Y:S01]  /*27530*/  LDL.LU R11, [R1+0x324] ;  /* 0x00032400010b7983 */ /* 0x001ea20000300800 */
[----:B------:R-:W3:Y:S02]  /*27540*/  LDL.LU R3, [R1+0x220] ;  /* 0x0002200001037983 */ /* 0x000ee40000300800 */
[----:B------:R-:W3:Y:S02]  /*27550*/  LDL.LU R0, [R1+0x200] ;  /* 0x0002000001007983 */ /* 0x000ee40000300800 */
[----:B------:R-:W3:Y:S01]  /*27560*/  LDL.LU R6, [R1+0x1e0] ;  /* 0x0001e00001067983 */ /* 0x000ee20000300800 */
[----:B------:R-:W3:Y:S01]  /*27570*/  LDL.LU R5, [R1+0x1c0] ;  /* 0x0001c00001057983 */ /* 0x000ee20000300800 */
        /* <DEDUP_REMOVED lines=20> */
[----:B------:R-:W3:Y:S03]  /*276c0*/  LDL.LU R29, [R1+0x11c] ;  /* 0x00011c00011d7983 */ /* 0x000ee60000300800 */
[----:B----4-:R0:W-:Y:S01]  /*276d0*/  STS.U16 [R4+0x20600], R2 ;  /* 0x0206000204007388 */ /* 0x0101e20000000400 */
[----:B------:R-:W4:Y:S03]  /*276e0*/  LDL.LU R28, [R1+0xfc] ;  /* 0x0000fc00011c7983 */ /* 0x000f260000300800 */
[----:B0-----:R-:W3:Y:S04]  /*276f0*/  LDL.LU R2, [R1+0xcc] ;  /* 0x0000cc0001027983 */ /* 0x001ee80000300800 */
[----:B--2---:R0:W-:Y:S04]  /*27700*/  STS.U16 [R4+0x21600], R11 ;  /* 0x0216000b04007388 */ /* 0x0041e80000000400 */
[----:B0-----:R-:W2:Y:S04]  /*27710*/  LDL.LU R11, [R1+0x6adc] ;  /* 0x006adc00010b7983 */ /* 0x001ea80000300800 */
[----:B--2---:R0:W-:Y:S04]  /*27720*/  STS.U16 [R4+0x22600], R11 ;  /* 0x0226000b04007388 */ /* 0x0041e80000000400 */
[----:B0-----:R-:W2:Y:S04]  /*27730*/  LDL.LU R11, [R1+0x6ad8] ;  /* 0x006ad800010b7983 */ /* 0x001ea80000300800 */
[----:B--2---:R0:W-:Y:S04]  /*27740*/  STS.U16 [R4+0x23600], R11 ;  /* 0x0236000b04007388 */ /* 0x0041e80000000400 */
[----:B0-----:R-:W2:Y:S04]  /*27750*/  LDL.LU R11, [R1+0x6ad4] ;  /* 0x006ad400010b7983 */ /* 0x001ea80000300800 */
[----:B--2---:R0:W-:Y:S04]  /*27760*/  STS.U16 [R4+0x24600], R11 ;  /* 0x0246000b04007388 */ /* 0x0041e80000000400 */
[----:B0-----:R-:W2:Y:S01]  /*27770*/  LDL.LU R11, [R1+0x6ad0] ;  /* 0x006ad000010b7983 */ /* 0x001ea20000300800 */
[----:B---3--:R0:W-:Y:S02]  /*27780*/  STS.U16 [R4+0x25600], R3 ;  /* 0x0256000304007388 */ /* 0x0081e40000000400 */
[----:B------:R2:W-:Y:S02]  /*27790*/  STS.U16 [R4+0x26600], R0 ;  /* 0x0266000004007388 */ /* 0x0005e40000000400 */
        /* <DEDUP_REMOVED lines=9> */
[----:B0-----:R-:W3:Y:S01]  /*27830*/  LDL.LU R3, [R1+0x6acc] ;  /* 0x006acc0001037983 */ /* 0x001ee20000300800 */
[----:B--2---:R-:W-:-:S05]  /*27840*/  LOP3.LUT R0, R11, 0x40, RZ, 0x3c, !PT ;  /* 0x000000400b007812 */ /* 0x004fca00078e3cff */
        /* <DEDUP_REMOVED lines=14> */
[----:B----4-:R-:W-:Y:S02]  /*27930*/  STS.U16 [R0+0x2e800], R28 ;  /* 0x02e8001c00007388 */ /* 0x010fe40000000400 */
[----:B------:R0:W-:Y:S02]  /*27940*/  STS.U16 [R0+0x2f800], R2 ;  /* 0x02f8000200007388 */ /* 0x0001e40000000400 */
[----:B0-----:R-:W2:Y:S04]  /*27950*/  LDL.LU R0, [R1+0x300] ;  /* 0x0003000001007983 */ /* 0x001ea80000300800 */
[----:B--2---:R0:W-:Y:S04]  /*27960*/  STL [R1+0x6ac4], R0 ;  /* 0x006ac40001007387 */ /* 0x0041e80000100800 */
[----:B0-----:R-:W2:Y:S01]  /*27970*/  LDL.LU R0, [R1+0x31c] ;  /* 0x00031c0001007983 */ /* 0x001ea20000300800 */
[----:B---3--:R-:W-:-:S03]  /*27980*/  IMAD.SHL.U32 R3, R3, 0x2, RZ ;  /* 0x0000000203037824 */ /* 0x008fc600078e00ff */
[----:B--2---:R0:W-:Y:S04]  /*27990*/  STL [R1+0x6ac8], R0 ;  /* 0x006ac80001007387 */ /* 0x0041e80000100800 */
[----:B0-----:R-:W2:Y:S01]  /*279a0*/  LDL.LU R0, [R1+0x338] ;  /* 0x0003380001007983 */ /* 0x001ea20000300800 */
[----:B------:R-:W3:Y:S02]  /*279b0*/  LDL.LU R2, [R1+0x2e4] ;  /* 0x0002e40001027983 */ /* 0x000ee40000300800 */
[----:B------:R-:W4:Y:S02]  /*279c0*/  LDL.LU R6, [R1+0x238] ;  /* 0x0002380001067983 */ /* 0x000f240000300800 */
        /* <DEDUP_REMOVED lines=18> */
[----:B------:R-:W3:Y:S01]  /*27af0*/  LDL.LU R24, [R1+0x1b4] ;  /* 0x0001b40001187983 */ /* 0x000ee20000300800 */
[C---:B------:R-:W-:Y:S01]  /*27b00*/  LOP3.LUT R4, R3.reuse, 0x50, RZ, 0x3c, !PT ;  /* 0x0000005003047812 */ /* 0x040fe200078e3cff */
[----:B------:R-:W3:Y:S01]  /*27b10*/  LDL.LU R25, [R1+0x194] ;  /* 0x0001940001197983 */ /* 0x000ee20000300800 */
[----:B------:R-:W3:Y:S01]  /*27b20*/  LDL.LU R26, [R1+0x174] ;  /* 0x00017400011a7983 */ /* 0x000ee20000300800 */
[----:B------:R-:W3:Y:S02]  /*27b30*/  LDL.LU R27, [R1+0x154] ;  /* 0x00015400011b7983 */ /* 0x000ee40000300800 */
[----:B------:R-:W3:Y:S02]  /*27b40*/  LDL.LU R29, [R1+0x134] ;  /* 0x00013400011d7983 */ /* 0x000ee40000300800 */
[----:B------:R-:W3:Y:S01]  /*27b50*/  LDL.LU R28, [R1+0x114] ;  /* 0x00011400011c7983 */ /* 0x000ee20000300800 */
[----:B--2---:R0:W-:Y:S04]  /*27b60*/  STS.U16 [R4+0x20a00], R0 ;  /* 0x020a000004007388 */ /* 0x0041e80000000400 */
[----:B0-----:R-:W2:Y:S04]  /*27b70*/  LDL.LU R0, [R1+0x6ac8] ;  /* 0x006ac80001007983 */ /* 0x001ea80000300800 */
[----:B--2---:R0:W-:Y:S04]  /*27b80*/  STS.U16 [R4+0x21a00], R0 ;  /* 0x021a000004007388 */ /* 0x0041e80000000400 */
[----:B0-----:R-:W2:Y:S04]  /*27b90*/  LDL.LU R0, [R1+0x6ac4] ;  /* 0x006ac40001007983 */ /* 0x001ea80000300800 */
[----:B--2---:R0:W-:Y:S01]  /*27ba0*/  STS.U16 [R4+0x22a00], R0 ;  /* 0x022a000004007388 */ /* 0x0041e20000000400 */
[----:B---3--:R1:W-:Y:S03]  /*27bb0*/  STS.U16 [R4+0x23a00], R2 ;  /* 0x023a000204007388 */ /* 0x0083e60000000400 */
[----:B0-----:R-:W2:Y:S01]  /*27bc0*/  LDL.LU R0, [R1+0x6ac0] ;  /* 0x006ac00001007983 */ /* 0x001ea20000300800 */
[----:B-1----:R-:W3:Y:S02]  /*27bd0*/  LDL.LU R2, [R1+0x6abc] ;  /* 0x006abc0001027983 */ /* 0x002ee40000300800 */
[----:B----4-:R-:W-:Y:S02]  /*27be0*/  STS.U16 [R4+0x24a00], R6 ;  /* 0x024a000604007388 */ /* 0x010fe40000000400 */
        /* <DEDUP_REMOVED lines=10> */
[----:B------:R-:W-:-:S03]  /*27c90*/  LOP3.LUT R3, R3, 0x60, RZ, 0x3c, !PT ;  /* 0x0000006003037812 */ /* 0x000fc600078e3cff */
[----:B---3--:R0:W-:Y:S04]  /*27ca0*/  STS.U16 [R4+0x2fa00], R2 ;  /* 0x02fa000204007388 */ /* 0x0081e80000000400 */
[----:B0-----:R-:W3:Y:S01]  /*27cb0*/  LDL.LU R2, [R1+0x6ab8] ;  /* 0x006ab80001027983 */ /* 0x001ee20000300800 */
        /* <DEDUP_REMOVED lines=13> */
[----:B------:R-:W-:Y:S01]  /*27d90*/  STS.U16 [R3+0x2dc00], R28 ;  /* 0x02dc001c03007388 */ /* 0x000fe20000000400 */
[----:B---3--:R0:W-:Y:S04]  /*27da0*/  STS.U16 [R3+0x2ec00], R2 ;  /* 0x02ec000203007388 */ /* 0x0081e80000000400 */
[----:B0-----:R-:W3:Y:S04]  /*27db0*/  LDL.LU R2, [R1+0x314] ;  /* 0x0003140001027983 */ /* 0x001ee80000300800 */
[----:B---3--:R0:W-:Y:S04]  /*27dc0*/  STL [R1+0x6aac], R2 ;  /* 0x006aac0201007387 */ /* 0x0081e80000100800 */
[----:B0-----:R-:W3:Y:S04]  /*27dd0*/  LDL.LU R2, [R1+0x330] ;  /* 0x0003300001027983 */ /* 0x001ee80000300800 */
[----:B---3--:R0:W-:Y:S04]  /*27de0*/  STL [R1+0x6ab0], R2 ;  /* 0x006ab00201007387 */ /* 0x0081e80000100800 */
[----:B0-----:R-:W3:Y:S01]  /*27df0*/  LDL.LU R2, [R1+0xc4] ;  /* 0x0000c40001027983 */ /* 0x001ee20000300800 */
[----:B------:R-:W4:Y:S01]  /*27e00*/  LDL.LU R6, [R1+0x2f8] ;  /* 0x0002f80001067983 */ /* 0x000f220000300800 */
[----:B--2---:R-:W-:-:S02]  /*27e10*/  LOP3.LUT R4, R0, 0x70, RZ, 0x3c, !PT ;  /* 0x0000007000047812 */ /* 0x004fc400078e3cff */
[----:B----4-:R0:W-:Y:S01]  /*27e20*/  STL [R1+0x6ab4], R6 ;  /* 0x006ab40601007387 */ /* 0x0101e20000100800 */
[----:B------:R-:W2:Y:S02]  /*27e30*/  LDL.LU R5, [R1+0x2dc] ;  /* 0x0002dc0001057983 */ /* 0x000ea40000300800 */
[----:B------:R-:W4:Y:S02]  /*27e40*/  LDL.LU R7, [R1+0x230] ;  /* 0x0002300001077983 */ /* 0x000f240000300800 */
[----:B------:R-:W2:Y:S01]  /*27e50*/  LDL.LU R8, [R1+0x1f0] ;  /* 0x0001f00001087983 */ /* 0x000ea20000300800 */
[----:B------:R-:W2:Y:S01]  /*27e60*/  LDL.LU R9, [R1+0x1d0] ;  /* 0x0001d00001097983 */ /* 0x000ea20000300800 */
[----:B------:R-:W2:Y:S02]  /*27e70*/  LDL.LU R10, [R1+0x1b0] ;  /* 0x0001b000010a7983 */ /* 0x000ea40000300800 */
[----:B------:R-:W2:Y:S02]  /*27e80*/  LDL.LU R11, [R1+0x190] ;  /* 0x00019000010b7983 */ /* 0x000ea40000300800 */
        /* <DEDUP_REMOVED lines=14> */
[----:B------:R-:W2:Y:S01]  /*27f70*/  LDL.LU R26, [R1+0x9c] ;  /* 0x00009c00011a7983 */ /* 0x000ea20000300800 */
[----:B0-----:R-:W-:Y:S01]  /*27f80*/  LOP3.LUT R6, R0, 0x60, RZ, 0x3c, !PT ;  /* 0x0000006000067812 */ /* 0x001fe200078e3cff */
[----:B------:R-:W2:Y:S01]  /*27f90*/  LDL.LU R27, [R1+0x98] ;  /* 0x00009800011b7983 */ /* 0x000ea20000300800 */
[----:B------:R-:W2:Y:S01]  /*27fa0*/  LDL.LU R29, [R1+0x94] ;  /* 0x00009400011d7983 */ /* 0x000ea20000300800 */
[----:B------:R-:W2:Y:S02]  /*27fb0*/  LDL.LU R28, [R1+0x90] ;  /* 0x00009000011c7983 */ /* 0x000ea40000300800 */
[----:B------:R-:W2:Y:S02]  /*27fc0*/  LDL.LU R3, [R1+0x8c] ;  /* 0x00008c0001037983 */ /* 0x000ea40000300800 */
[----:B------:R-:W2:Y:S01]  /*27fd0*/  LDL.LU R0, [R1+0x88] ;  /* 0x0000880001007983 */ /* 0x000ea20000300800 */
[----:B---3--:R0:W-:Y:S04]  /*27fe0*/  STS.U16 [R6+0x2fc00], R2 ;  /* 0x02fc000206007388 */ /* 0x0081e80000000400 */
[----:B0-----:R-:W3:Y:S01]  /*27ff0*/  LDL.LU R6, [R1+0x6ab4] ;  /* 0x006ab40001067983 */ /* 0x001ee20000300800 */
[----:B------:R-:W2:Y:S03]  /*28000*/  LDL.LU R2, [R1+0x6ab0] ;  /* 0x006ab00001027983 */ /* 0x000ea60000300800 */
[----:B--2---:R0:W-:Y:S04]  /*28010*/  STS.U16 [R4+0x20e00], R2 ;  /* 0x020e000204007388 */ /* 0x0041e80000000400 */
[----:B0-----:R-:W2:Y:S04]  /*28020*/  LDL.LU R2, [R1+0x6aac] ;  /* 0x006aac0001027983 */ /* 0x001ea80000300800 */
[----:B--2---:R0:W-:Y:S04]  /*28030*/  STS.U16 [R4+0x21e00], R2 ;  /* 0x021e000204007388 */ /* 0x0041e80000000400 */
[----:B0-----:R-:W2:Y:S01]  /*28040*/  LDL.LU R2, [R1+0x6aa8] ;  /* 0x006aa80001027983 */ /* 0x001ea20000300800 */
[----:B---3--:R-:W-:Y:S02]  /*28050*/  STS.U16 [R4+0x22e00], R6 ;  /* 0x022e000604007388 */ /* 0x008fe40000000400 */
[----:B------:R-:W-:Y:S02]  /*28060*/  STS.U16 [R4+0x23e00], R5 ;  /* 0x023e000504007388 */ /* 0x000fe40000000400 */
[----:B----4-:R-:W-:Y:S01]  /*28070*/  STS.U16 [R4+0x24e00], R7 ;  /* 0x024e000704007388 */ /* 0x010fe20000000400 */
[----:B--2---:R0:W-:Y:S04]  /*28080*/  STS.U16 [R4+0x25e00], R2 ;  /* 0x025e000204007388 */ /* 0x0041e80000000400 */
[----:B0-----:R-:W2:Y:S01]  /*28090*/  LDL.LU R2, [R1+0x6aa4] ;  /* 0x006aa40001027983 */ /* 0x001ea20000300800 */
[----:B------:R-:W3:Y:S03]  /*280a0*/  LDL.LU R6, [R1+0x78] ;  /* 0x0000780001067983 */ /* 0x000ee60000300800 */
[----:B---3--:R0:W-:Y:S04]  /*280b0*/  STL [R1+0x6a98], R6 ;  /* 0x006a980601007387 */ /* 0x0081e80000100800 */
[----:B0-----:R-:W3:Y:S04]  /*280c0*/  LDL.LU R6, [R1+0x7c] ;  /* 0x00007c0001067983 */ /* 0x001ee80000300800 */
[----:B---3--:R0:W-:Y:S04]  /*280d0*/  STL [R1+0x6a9c], R6 ;  /* 0x006a9c0601007387 */ /* 0x0081e80000100800 */
        /* <DEDUP_REMOVED lines=11> */
[----:B--2---:R-:W-:Y:S01]  /*28190*/  STS.U16 [R2], R18 ;  /* 0x0000001202007388 */ /* 0x004fe20000000400 */
[----:B------:R-:W-:Y:S04]  /*281a0*/  STS.U16 [R2+0x800], R19 ;  /* 0x0008001302007388 */ /* 0x000fe80000000400 */
[----:B------:R-:W-:Y:S04]  /*281b0*/  STS.U16 [R2+0x1000], R20 ;  /* 0x0010001402007388 */ /* 0x000fe80000000400 */
[----:B---3--:R0:W-:Y:S04]  /*281c0*/  STL [R1+0x6aa0], R6 ;  /* 0x006aa00601007387 */ /* 0x0081e80000100800 */
        /* <DEDUP_REMOVED lines=14> */
[----:B------:R0:W-:Y:S01]  /*282b0*/  STS.U16 [R2+0x1800], R21 ;  /* 0x0018001502007388 */ /* 0x0001e20000000400 */
[----:B------:R-:W3:Y:S03]  /*282c0*/  LDL.LU R20, [R1+0x40] ;  /* 0x0000400001147983 */ /* 0x000ee60000300800 */
[----:B------:R1:W-:Y:S04]  /*282d0*/  STS.U16 [R2+0x2000], R22 ;  /* 0x0020001602007388 */ /* 0x0003e80000000400 */
[----:B------:R1:W-:Y:S04]  /*282e0*/  STS.U16 [R2+0x2800], R23 ;  /* 0x0028001702007388 */ /* 0x0003e80000000400 */
[----:B------:R1:W-:Y:S04]  /*282f0*/  STS.U16 [R2+0x3000], R24 ;  /* 0x0030001802007388 */ /* 0x0003e80000000400 */
[----:B------:R1:W-:Y:S04]  /*28300*/  STS.U16 [R2+0x3800], R25 ;  /* 0x0038001902007388 */ /* 0x0003e80000000400 */
[----:B------:R1:W-:Y:S04]  /*28310*/  STS.U16 [R2+0x4000], R26 ;  /* 0x0040001a02007388 */ /* 0x0003e80000000400 */
[----:B0-----:R-:W3:Y:S01]  /*28320*/  LDL.LU R21, [R1+0x3c] ;  /* 0x00003c0001157983 */ /* 0x001ee20000300800 */
[----:B-1----:R-:W3:Y:S02]  /*28330*/  LDL.LU R22, [R1+0x38] ;  /* 0x0000380001167983 */ /* 0x002ee40000300800 */
        /* <DEDUP_REMOVED lines=20> */
[----:B--2---:R0:W-:Y:S04]  /*28480*/  STS.U16 [R2+0x8000], R6 ;  /* 0x0080000602007388 */ /* 0x0041e80000000400 */
[----:B0-----:R-:W2:Y:S04]  /*28490*/  LDL.LU R6, [R1+0x6a98] ;  /* 0x006a980001067983 */ /* 0x001ea80000300800 */
[----:B---3--:R-:W-:Y:S04]  /*284a0*/  STS.U16 [R2+0x9000], R7 ;  /* 0x0090000702007388 */ /* 0x008fe80000000400 */
[----:B----4-:R-:W-:Y:S04]  /*284b0*/  STS.U16 [R2+0x9800], R8 ;  /* 0x0098000802007388 */ /* 0x010fe80000000400 */
[----:B------:R-:W-:Y:S04]  /*284c0*/  STS.U16 [R2+0xa000], R9 ;  /* 0x00a0000902007388 */ /* 0x000fe80000000400 */
        /* <DEDUP_REMOVED lines=22> */
[----:B--2---:R0:W-:Y:S04]  /*28630*/  STS.U16 [R2+0x8800], R6 ;  /* 0x0088000602007388 */ /* 0x0041e80000000400 */
[----:B0-----:R-:W2:Y:S01]  /*28640*/  LDL.LU R6, [R1+0x6a94] ;  /* 0x006a940001067983 */ /* 0x001ea20000300800 */
[----:B------:R-:W3:Y:S02]  /*28650*/  LDL.LU R7, [R1+0x6a90] ;  /* 0x006a900001077983 */ /* 0x000ee40000300800 */
        /* <DEDUP_REMOVED lines=23> */
[----:B------:R-:W2:Y:S03]  /*287d0*/  LDL.LU R0, [R1+0x6a30] ;  /* 0x006a300001007983 */ /* 0x000ea60000300800 */
[----:B------:R-:W-:Y:S04]  /*287e0*/  STS.U16 [R2+0x15800], R4 ;  /* 0x0158000402007388 */ /* 0x000fe80000000400 */
[----:B------:R-:W-:Y:S04]  /*287f0*/  STS.U16 [R2+0x16000], R5 ;  /* 0x0160000502007388 */ /* 0x000fe80000000400 */
[----:B--2---:R0:W-:Y:S04]  /*28800*/  STS.U16 [R2+0x16800], R0 ;  /* 0x0168000002007388 */ /* 0x0041e80000000400 */
[----:B------:R1:W-:Y:S04]  /*28810*/  STS.U16 [R2+0x17000], R3 ;  /* 0x0170000302007388 */ /* 0x0003e80000000400 */
[----:B0-----:R-:W2:Y:S01]  /*28820*/  LDL.LU R0, [R1+0x6a2c] ;  /* 0x006a2c0001007983 */ /* 0x001ea20000300800 */
[----:B-1----:R-:W3:Y:S02]  /*28830*/  LDL.LU R3, [R1+0x6a28] ;  /* 0x006a280001037983 */ /* 0x002ee40000300800 */
[----:B------:R-:W3:Y:S02]  /*28840*/  LDL R5, [R1+0x13d8] ;  /* 0x0013d80001057983 */ /* 0x000ee40000100800 */
[----:B------:R-:W3:Y:S01]  /*28850*/  LDL R4, [R1+0x1bb4] ;  /* 0x001bb40001047983 */ /* 0x000ee20000100800 */
[----:B------:R0:W-:Y:S01]  /*28860*/  STS.U16 [R2+0x17800], R28 ;  /* 0x0178001c02007388 */ /* 0x0001e20000000400 */
[----:B--2---:R-:W-:-:S06]  /*28870*/  PRMT R0, RZ, 0x7610, R0 ;  /* 0x00007610ff007816 */ /* 0x004fcc0000000000 */
[----:B---3--:R-:W2:Y:S01]  /*28880*/  @!P0 LDG.E.U16 R0, [R4.64] ;  /* 0x0000000604008981 */ /* 0x008ea2000c1e1500 */
[----:B0-----:R-:W-:-:S03]  /*28890*/  LOP3.LUT R28, R2, 0x20, RZ, 0x3c, !PT ;  /* 0x00000020021c7812 */ /* 0x001fc600078e3cff */
[----:B------:R-:W-:Y:S04]  /*288a0*/  STL [R1+0x67b4], R29 ;  /* 0x0067b41d01007387 */ /* 0x000fe80000100800 */
[----:B------:R-:W-:Y:S01]  /*288b0*/  STS.U16 [R2+0x18000], R29 ;  /* 0x0180001d02007388 */ /* 0x000fe20000000400 */
[----:B------:R-:W-:Y:S03]  /*288c0*/  STL [R1+0x67b8], R29 ;  /* 0x0067b81d01007387 */ /* 0x000fe60000100800 */
        /* <DEDUP_REMOVED lines=14> */
[----:B------:R-:W-:Y:S01]  /*289b0*/  STS.U16 [R2+0x1f800], R13 ;  /* 0x01f8000d02007388 */ /* 0x000fe20000000400 */
[----:B------:R-:W-:Y:S02]  /*289c0*/  STL [R1+0x67bc], R29 ;  /* 0x0067bc1d01007387 */ /* 0x000fe40000100800 */
[----:B------:R-:W-:Y:S02]  /*289d0*/  STS.U16 [R28+0x200], R12 ;  /* 0x0002000c1c007388 */ /* 0x000fe40000000400 */
[----:B------:R-:W-:Y:S01]  /*289e0*/  STL [R1+0x67c0], R29 ;  /* 0x0067c01d01007387 */ /* 0x000fe20000100800 */
[----:B------:R-:W-:Y:S04]  /*289f0*/  STS.U16 [R28+0xa00], R11 ;  /* 0x000a000b1c007388 */ /* 0x000fe80000000400 */
[----:B------:R-:W-:Y:S01]  /*28a00*/  STL [R1+0x67c4], R29 ;  /* 0x0067c41d01007387 */ /* 0x000fe20000100800 */
[----:B------:R-:W-:Y:S02]  /*28a10*/  STS.U16 [R28+0x1200], R10 ;  /* 0x0012000a1c007388 */ /* 0x000fe40000000400 */
[----:B------:R-:W-:Y:S02]  /*28a20*/  STL [R1+0x67c8], R29 ;  /* 0x0067c81d01007387 */ /* 0x000fe40000100800 */
[----:B------:R-:W-:Y:S01]  /*28a30*/  STS.U16 [R28+0x1a00], R9 ;  /* 0x001a00091c007388 */ /* 0x000fe20000000400 */
[----:B------:R-:W-:Y:S04]  /*28a40*/  STL [R1+0x67cc], R29 ;  /* 0x0067cc1d01007387 */ /* 0x000fe80000100800 */
[----:B----4-:R-:W-:Y:S01]  /*28a50*/  STS.U16 [R28+0x2200], R8 ;  /* 0x002200081c007388 */ /* 0x010fe20000000400 */
[----:B------:R0:W-:Y:S02]  /*28a60*/  STL [R1+0x1bf8], R2 ;  /* 0x001bf80201007387 */ /* 0x0001e40000100800 */
[----:B------:R-:W-:Y:S02]  /*28a70*/  STS.U16 [R28+0x2a00], R7 ;  /* 0x002a00071c007388 */ /* 0x000fe40000000400 */
[----:B------:R1:W-:Y:S01]  /*28a80*/  STS.U16 [R28+0x3200], R6 ;  /* 0x003200061c007388 */ /* 0x0003e20000000400 */
[----:B0-----:R-:W3:Y:S01]  /*28a90*/  LDL.LU R2, [R1+0x13e0] ;  /* 0x0013e00001027983 */ /* 0x001ee20000300800 */
[----:B-1----:R-:W4:Y:S03]  /*28aa0*/  LDL.LU R28, [R1+0x6a24] ;  /* 0x006a2400011c7983 */ /* 0x002f260000300800 */
[----:B--2---:R0:W-:Y:S04]  /*28ab0*/  STL [R1+0x324], R0 ;  /* 0x0003240001007387 */ /* 0x0041e80000100800 */
[----:B0-----:R-:W2:Y:S01]  /*28ac0*/  LDL.LU R0, [R1+0x6a20] ;  /* 0x006a200001007983 */ /* 0x001ea20000300800 */
[----:B------:R-:W2:Y:S02]  /*28ad0*/  LDL R4, [R1+0x13d4] ;  /* 0x0013d40001047983 */ /* 0x000ea40000100800 */
[----:B------:R-:W2:Y:S01]  /*28ae0*/  LDL R5, [R1+0x1bb0] ;  /* 0x001bb00001057983 */ /* 0x000ea20000100800 */
[----:B----4-:R-:W-:-:S02]  /*28af0*/  PRMT R28, RZ, 0x7610, R28 ;  /* 0x00007610ff1c7816 */ /* 0x010fc4000000001c */
[----:B--2---:R-:W-:-:S04]  /*28b00*/  @!P0 LOP3.LUT R5, R5, R4, RZ, 0x3c, !PT ;  /* 0x0000000405058212 */ /* 0x004fc800078e3cff */
[----:B------:R-:W-:-:S04]  /*28b10*/  @!P0 LOP3.LUT R4, R5, R4, RZ, 0x3c, !PT ;  /* 0x0000000405048212 */ /* 0x000fc800078e3cff */
[----:B------:R-:W-:-:S05]  /*28b20*/  @!P0 LOP3.LUT R5, R5, R4, RZ, 0x3c, !PT ;  /* 0x0000000405058212 */ /* 0x000fca00078e3cff */
[----:B------:R-:W2:Y:S04]  /*28b30*/  @!P0 LDG.E.U16 R28, [R4.64] ;  /* 0x00000006041c8981 */ /* 0x000ea8000c1e1500 */
[----:B--2---:R0:W-:Y:S04]  /*28b40*/  STL [R1+0x320], R28 ;  /* 0x0003201c01007387 */ /* 0x0041e80000100800 */
[----:B0-----:R-:W2:Y:S01]  /*28b50*/  LDL.LU R28, [R1+0x6a1c] ;  /* 0x006a1c00011c7983 */ /* 0x001ea20000300800 */
[----:B------:R-:W4:Y:S02]  /*28b60*/  LDL R4, [R1+0x13c8] ;  /* 0x0013c80001047983 */ /* 0x000f240000100800 */
[----:B------:R-:W4:Y:S01]  /*28b70*/  LDL R5, [R1+0x1ba4] ;  /* 0x001ba40001057983 */ /* 0x000f220000100800 */
[----:B------:R-:W-:-:S02]  /*28b80*/  PRMT R3, RZ, 0x7610, R3 ;  /* 0x00007610ff037816 */ /* 0x000fc40000000003 */
[----:B----4-:R-:W-:-:S04]  /*28b90*/  @!P0 LOP3.LUT R5, R5, R4, RZ, 0x3c, !PT ;  /* 0x0000000405058212 */ /* 0x010fc800078e3cff */
[----:B------:R-:W-:-:S04]  /*28ba0*/  @!P0 LOP3.LUT R4, R5, R4, RZ, 0x3c, !PT ;  /* 0x0000000405048212 */ /* 0x000fc800078e3cff */
[----:B------:R-:W-:-:S05]  /*28bb0*/  @!P0 LOP3.LUT R5, R5, R4, RZ, 0x3c, !PT ;  /* 0x0000000405058212 */ /* 0x000fca00078e3cff */
[----:B------:R-:W4:Y:S04]  /*28bc0*/  @!P0 LDG.E.U16 R3, [R4.64] ;  /* 0x0000000604038981 */ /* 0x000f28000c1e1500 */
[----:B----4-:R0:W-:Y:S04]  /*28bd0*/  STL [R1+0x31c], R3 ;  /* 0x00031c0301007387 */ /* 0x0101e80000100800 */
[----:B0-----:R-:W4:Y:S01]  /*28be0*/  LDL.LU R3, [R1+0x6a18] ;  /* 0x006a180001037983 */ /* 0x001f220000300800 */
[----:B------:R-:W3:Y:S02]  /*28bf0*/  LDL R4, [R1+0x13c4] ;  /* 0x0013c40001047983 */ /* 0x000ee40000100800 */
[----:B------:R-:W3:Y:S01]  /*28c00*/  LDL R5, [R1+0x1ba0] ;  /* 0x001ba00001057983 */ /* 0x000ee20000100800 */
[----:B--2---:R-:W-:-:S02]  /*28c10*/  PRMT R28, RZ, 0x7610, R28 ;  /* 0x00007610ff1c7816 */ /* 0x004fc4000000001c */
[----:B---3--:R-:W-:-:S04]  /*28c20*/  @!P0 LOP3.LUT R5, R5, R4, RZ, 0x3c, !PT ;  /* 0x0000000405058212 */ /* 0x008fc800078e3cff */
[----:B------:R-:W-:-:S04]  /*28c30*/  @!P0 LOP3.LUT R4, R5, R4, RZ, 0x3c, !PT ;  /* 0x0000000405048212 */ /* 0x000fc800078e3cff */
[----:B------:R-:W-:-:S05]  /*28c40*/  @!P0 LOP3.LUT R5, R5, R4, RZ, 0x3c, !PT ;  /* 0x0000000405058212 */ /* 0x000fca00078e3cff */
[----:B------:R-:W2:Y:S04]  /*28c50*/  @!P0 LDG.E.U16 R28, [R4.64] ;  /* 0x00000006041c8981 */ /* 0x000ea8000c1e1500 */
[----:B--2---:R0:W-:Y:S04]  /*28c60*/  STL [R1+0x318], R28 ;  /* 0x0003181c01007387 */ /* 0x0041e80000100800 */
[----:B0-----:R-:W2:Y:S01]  /*28c70*/  LDL.LU R28, [R1+0x6a14] ;  /* 0x006a1400011c7983 */ /* 0x001ea20000300800 */
[----:B------:R-:W3:Y:S02]  /*28c80*/  LDL R4, [R1+0x1b88] ;  /* 0x001b880001047983 */ /* 0x000ee40000100800 */
[----:B------:R-:W3:Y:S01]  /*28c90*/  LDL R5, [R1+0x1b8c] ;  /* 0x001b8c0001057983 */ /* 0x000ee20000100800 */
[----:B----4-:R-:W-:-:S02]  /*28ca0*/  PRMT R3, RZ, 0x7610, R3 ;  /* 0x00007610ff037816 */ /* 0x010fc40000000003 */
[----:B---3--:R-:W-:-:S04]  /*28cb0*/  @!P0 LOP3.LUT R5, R5, R4, RZ, 0x3c, !PT ;  /* 0x0000000405058212 */ /* 0x008fc800078e3cff */
[----:B------:R-:W-:-:S04]  /*28cc0*/  @!P0 LOP3.LUT R4, R5, R4, RZ, 0x3c, !PT ;  /* 0x0000000405048212 */ /* 0x000fc800078e3cff */
[----:B------:R-:W-:-:S05]  /*28cd0*/  @!P0 LOP3.LUT R5, R5, R4, RZ, 0x3c, !PT ;  /* 0x0000000405058212 */ /* 0x000fca00078e3cff */
[----:B------:R-:W3:Y:S04]  /*28ce0*/  @!P0 LDG.E.U16 R3, [R4.64] ;  /* 0x0000000604038981 */ /* 0x000ee8000c1e1500 */
[----:B---3--:R0:W-:Y:S04]  /*28cf0*/  STL [R1+0x314], R3 ;  /* 0x0003140301007387 */ /* 0x0081e80000100800 */
[----:B0-----:R-:W3:Y:S01]  /*28d00*/  LDL.LU R3, [R1+0x6a10] ;  /* 0x006a100001037983 */ /* 0x001ee20000300800 */
[----:B------:R-:W4:Y:S02]  /*28d10*/  LDL R4, [R1+0x1b80] ;  /* 0x001b800001047983 */ /* 0x000f240000100800 */
[----:B------:R-:W4:Y:S01]  /*28d20*/  LDL R5, [R1+0x1b84] ;  /* 0x001b840001057983 */ /* 0x000f220000100800 */
[----:B--2---:R-:W-:-:S02]  /*28d30*/  PRMT R28, RZ, 0x7610, R28 ;  /* 0x00007610ff1c7816 */ /* 0x004fc4000000001c */
[----:B----4-:R-:W-:-:S04]  /*28d40*/  @!P0 LOP3.LUT R5, R5, R4, RZ, 0x3c, !PT ;  /* 0x0000000405058212 */ /* 0x010fc800078e3cff */
[----:B------:R-:W-:-:S04]  /*28d50*/  @!P0 LOP3.LUT R4, R5, R4, RZ, 0x3c, !PT ;  /* 0x0000000405048212 */ /* 0x000fc800078e3cff */
[----:B------:R-:W-:-:S05]  /*28d60*/  @!P0 LOP3.LUT R5, R5, R4, RZ, 0x3c, !PT ;  /* 0x0000000405058212 */ /* 0x000fca00078e3cff */
[----:B------:R-:W2:Y:S04]  /*28d70*/  @!P0 LDG.E.U16 R28, [R4.64] ;  /* 0x00000006041c8981 */ /* 0x000ea8000c1e1500 */
[----:B--2---:R0:W-:Y:S04]  /*28d80*/  STL [R1+0x310], R28 ;  /* 0x0003101c01007387 */ /* 0x0041e80000100800 */
[----:B0-----:R-:W2:Y:S01]  /*28d90*/  LDL.LU R28, [R1+0x6a0c] ;  /* 0x006a0c00011c7983 */ /* 0x001ea20000300800 */
[----:B------:R-:W4:Y:S02]  /*28da0*/  LDL R4, [R1+0x1b68] ;  /* 0x001b680001047983 */ /* 0x000f240000100800 */
[----:B------:R-:W4:Y:S01]  /*28db0*/  LDL R5, [R1+0x1b6c] ;  /* 0x001b6c0001057983 */ /* 0x000f220000100800 */
[----:B---3--:R-:W-:-:S02]  /*28dc0*/  PRMT R3, RZ, 0x7610, R3 ;  /* 0x00007610ff037816 */ /* 0x008fc40000000003 */
[----:B----4-:R-:W-:-:S04]  /*28dd0*/  @!P0 LOP3.LUT R5, R5, R4, RZ, 0x3c, !PT ;  /* 0x0000000405058212 */ /* 0x010fc800078e3cff */
        /* <DEDUP_REMOVED lines=843> */
[----:B------:R-:W4:Y:S02]  /*2c290*/  LDL R5, [R1+0x1764] ;  /* 0x0017640001057983 */ /* 0x000f240000100800 */
[----:B----4-:R-:W-:-:S02]  /*2c2a0*/  @!P0 LOP3.LUT R5, R5, R4, RZ, 0x3c, !PT ;  /* 0x0000000405058212 */ /* 0x010fc400078e3cff */
[----:B--2---:R-:W-:Y:S02]  /*2c2b0*/  PRMT R28, RZ, 0x7610, R28 ;  /* 0x00007610ff1c7816 */ /* 0x004fe4000000001c */
        /* <DEDUP_REMOVED lines=434> */
[----:B------:R0:W2:Y:S04]  /*2dde0*/  @!P0 LDG.E.U16 R28, [R4.64] ;  /* 0x00000006041c8981 */ /* 0x0000a8000c1e1500 */
[----:B0-----:R-:W4:Y:S04]  /*2ddf0*/  LDL R4, [R1+0x1550] ;  /* 0x0015500001047983 */ /* 0x001f280000100800 */
[----:B------:R-:W4:Y:S01]  /*2de00*/  LDL R5, [R1+0x1554] ;  /* 0x0015540001057983 */ /* 0x000f220000100800 */
[----:B---3--:R-:W-:Y:S02]  /*2de10*/  PRMT R3, RZ, 0x7610, R3 ;  /* 0x00007610ff037816 */ /* 0x008fe40000000003 */
[----:B----4-:R-:W-:-:S04]  /*2de20*/  @!P0 LOP3.LUT R5, R5, R4, RZ, 0x3c, !PT ;  /* 0x0000000405058212 */ /* 0x010fc800078e3cff */
[----:B------:R-:W-:-:S04]  /*2de30*/  @!P0 LOP3.LUT R4, R5, R4, RZ, 0x3c, !PT ;  /* 0x0000000405048212 */ /* 0x000fc800078e3cff */
[----:B------:R-:W-:-:S05]  /*2de40*/  @!P0 LOP3.LUT R5, R5, R4, RZ, 0x3c, !PT ;  /* 0x0000000405058212 */ /* 0x000fca00078e3cff */
[----:B------:R-:W3:Y:S04]  /*2de50*/  @!P0 LDG.E.U16 R3, [R4.64] ;  /* 0x0000000604038981 */ /* 0x000ee8000c1e1500 */
[----:B--2---:R-:W-:Y:S04]  /*2de60*/  STL [R1+0x6720], R28 ;  /* 0x0067201c01007387 */ /* 0x004fe80000100800 */
[----:B---3--:R0:W-:Y:S04]  /*2de70*/  STL [R1+0x30], R3 ;  /* 0x0000300301007387 */ /* 0x0081e80000100800 */
[----:B0-----:R-:W2:Y:S01]  /*2de80*/  LDL.LU R3, [R1+0x67d0] ;  /* 0x0067d00001037983 */ /* 0x001ea20000300800 */
[----:B------:R-:W3:Y:S02]  /*2de90*/  LDL R4, [R1+0x1548] ;  /* 0x0015480001047983 */ /* 0x000ee40000100800 */
[----:B------:R-:W3:Y:S01]  /*2dea0*/  LDL R5, [R1+0x154c] ;  /* 0x00154c0001057983 */ /* 0x000ee20000100800 */
[----:B------:R-:W-:-:S02]  /*2deb0*/  PRMT R0, RZ, 0x7610, R0 ;  /* 0x00007610ff007816 */ /* 0x000fc40000000000 */
[----:B---3--:R-:W-:-:S04]  /*2dec0*/  @!P0 LOP3.LUT R5, R5, R4, RZ, 0x3c, !PT ;  /* 0x0000000405058212 */ /* 0x008fc800078e3cff */
[----:B------:R-:W-:-:S04]  /*2ded0*/  @!P0 LOP3.LUT R4, R5, R4, RZ, 0x3c, !PT ;  /* 0x0000000405048212 */ /* 0x000fc800078e3cff */
[----:B------:R-:W-:-:S05]  /*2dee0*/  @!P0 LOP3.LUT R5, R5, R4, RZ, 0x3c, !PT ;  /* 0x0000000405058212 */ /* 0x000fca00078e3cff */
[----:B------:R0:W3:Y:S04]  /*2def0*/  @!P0 LDG.E.U16 R0, [R4.64] ;  /* 0x0000000604008981 */ /* 0x0000e8000c1e1500 */
[----:B0-----:R-:W4:Y:S04]  /*2df00*/  LDL R4, [R1+0x1540] ;  /* 0x0015400001047983 */ /* 0x001f280000100800 */
[----:B------:R-:W4:Y:S01]  /*2df10*/  LDL R5, [R1+0x1544] ;  /* 0x0015440001057983 */ /* 0x000f220000100800 */
[----:B--2---:R-:W-:Y:S02]  /*2df20*/  PRMT R3, RZ, 0x7610, R3 ;  /* 0x00007610ff037816 */ /* 0x004fe40000000003 */
[----:B----4-:R-:W-:-:S04]  /*2df30*/  @!P0 LOP3.LUT R5, R5, R4, RZ, 0x3c, !PT ;  /* 0x0000000405058212 */ /* 0x010fc800078e3cff */
[----:B------:R-:W-:-:S04]  /*2df40*/  @!P0 LOP3.LUT R4, R5, R4, RZ, 0x3c, !PT ;  /* 0x0000000405048212 */ /* 0x000fc800078e3cff */
[----:B------:R-:W-:Y:S01]  /*2df50*/  @!P0 LOP3.LUT R5, R5, R4, RZ, 0x3c, !PT ;  /* 0x0000000405058212 */ /* 0x000fe200078e3cff */
[----:B---3--:R-:W-:Y:S04]  /*2df60*/  STL [R1+0x6768], R0 ;  /* 0x0067680001007387 */ /* 0x008fe80000100800 */
[----:B------:R0:W2:Y:S04]  /*2df70*/  @!P0 LDG.E.U16 R3, [R4.64] ;  /* 0x0000000604038981 */ /* 0x0000a8000c1e1500 */
[----:B0-----:R-:W3:Y:S04]  /*2df80*/  LDL R4, [R1+0x1530] ;  /* 0x0015300001047983 */ /* 0x001ee80000100800 */
[----:B------:R-:W3:Y:S01]  /*2df90*/  LDL R5, [R1+0x1534] ;  /* 0x0015340001057983 */ /* 0x000ee20000100800 */
[----:B------:R-:W-:-:S02]  /*2dfa0*/  PRMT R29, RZ, 0x7610, R29 ;  /* 0x00007610ff1d7816 */ /* 0x000fc4000000001d */
[----:B---3--:R-:W-:-:S04]  /*2dfb0*/  @!P0 LOP3.LUT R5, R5, R4, RZ, 0x3c, !PT ;  /* 0x0000000405058212 */ /* 0x008fc800078e3cff */
[----:B------:R-:W-:-:S04]  /*2dfc0*/  @!P0 LOP3.LUT R4, R5, R4, RZ, 0x3c, !PT ;  /* 0x0000000405048212 */ /* 0x000fc800078e3cff */
[----:B------:R-:W-:-:S05]  /*2dfd0*/  @!P0 LOP3.LUT R5, R5, R4, RZ, 0x3c, !PT ;  /* 0x0000000405058212 */ /* 0x000fca00078e3cff */
[----:B------:R-:W3:Y:S04]  /*2dfe0*/  @!P0 LDG.E.U16 R29, [R4.64] ;  /* 0x00000006041d8981 */ /* 0x000ee8000c1e1500 */
[----:B--2---:R-:W-:Y:S04]  /*2dff0*/  STL [R1+0x6724], R3 ;  /* 0x0067240301007387 */ /* 0x004fe80000100800 */
[----:B---3--:R0:W-:Y:S04]  /*2e000*/  STL [R1+0x24], R29 ;  /* 0x0000241d01007387 */ /* 0x0081e80000100800 */
[----:B0-----:R-:W2:Y:S01]  /*2e010*/  LDL.LU R29, [R1+0x67cc] ;  /* 0x0067cc00011d7983 */ /* 0x001ea20000300800 */
[----:B------:R-:W3:Y:S02]  /*2e020*/  LDL R4, [R1+0x1510] ;  /* 0x0015100001047983 */ /* 0x000ee40000100800 */
[----:B------:R-:W3:Y:S02]  /*2e030*/  LDL R5, [R1+0x1514] ;  /* 0x0015140001057983 */ /* 0x000ee40000100800 */
[----:B---3--:R-:W-:-:S02]  /*2e040*/  @!P0 LOP3.LUT R5, R5, R4, RZ, 0x3c, !PT ;  /* 0x0000000405058212 */ /* 0x008fc400078e3cff */
[----:B--2---:R-:W-:Y:S02]  /*2e050*/  PRMT R29, RZ, 0x7610, R29 ;  /* 0x00007610ff1d7816 */ /* 0x004fe4000000001d */
[----:B------:R-:W-:-:S04]  /*2e060*/  @!P0 LOP3.LUT R4, R5, R4, RZ, 0x3c, !PT ;  /* 0x0000000405048212 */ /* 0x000fc800078e3cff */
[----:B------:R-:W-:-:S05]  /*2e070*/  @!P0 LOP3.LUT R5, R5, R4, RZ, 0x3c, !PT ;  /* 0x0000000405058212 */ /* 0x000fca00078e3cff */
[----:B------:R-:W2:Y:S04]  /*2e080*/  @!P0 LDG.E.U16 R29, [R4.64] ;  /* 0x00000006041d8981 */ /* 0x000ea8000c1e1500 */
[----:B--2---:R0:W-:Y:S04]  /*2e090*/  STL [R1+0x20], R29 ;  /* 0x0000201d01007387 */ /* 0x0041e80000100800 */
        /* <DEDUP_REMOVED lines=19> */
[----:B------:R-:W-:Y:S02]  /*2e1d0*/  PRMT R0, RZ, 0x7610, R0 ;  /* 0x00007610ff007816 */ /* 0x000fe40000000000 */
[----:B----4-:R-:W-:-:S04]  /*2e1e0*/  @!P0 LOP3.LUT R5, R5, R4, RZ, 0x3c, !PT ;  /* 0x0000000405058212 */ /* 0x010fc800078e3cff */
[----:B------:R-:W-:-:S04]  /*2e1f0*/  @!P0 LOP3.LUT R4, R5, R4, RZ, 0x3c, !PT ;  /* 0x0000000405048212 */ /* 0x000fc800078e3cff */
[----:B------:R-:W-:Y:S01]  /*2e200*/  @!P0 LOP3.LUT R5, R5, R4, RZ, 0x3c, !PT ;  /* 0x0000000405058212 */ /* 0x000fe200078e3cff */
[----:B---3--:R0:W-:Y:S04]  /*2e210*/  STL [R1+0x67a0], R3 ;  /* 0x0067a00301007387 */ /* 0x0081e80000100800 */
[----:B------:R1:W3:Y:S01]  /*2e220*/  @!P0 LDG.E.U16 R0, [R4.64] ;  /* 0x0000000604008981 */ /* 0x0002e2000c1e1500 */
[----:B--2---:R-:W-:-:S03]  /*2e230*/  PRMT R29, RZ, 0x7610, R29 ;  /* 0x00007610ff1d7816 */ /* 0x004fc6000000001d */
[----:B0-----:R-:W2:Y:S04]  /*2e240*/  LDL R3, [R1+0x1434] ;  /* 0x0014340001037983 */ /* 0x001ea80000100800 */
[----:B-1----:R-:W4:Y:S04]  /*2e250*/  LDL R4, [R1+0x1490] ;  /* 0x0014900001047983 */ /* 0x002f280000100800 */
[----:B------:R-:W4:Y:S02]  /*2e260*/  LDL R5, [R1+0x1494] ;  /* 0x0014940001057983 */ /* 0x000f240000100800 */
[----:B----4-:R-:W-:-:S04]  /*2e270*/  @!P0 LOP3.LUT R5, R5, R4, RZ, 0x3c, !PT ;  /* 0x0000000405058212 */ /* 0x010fc800078e3cff */
[----:B------:R-:W-:-:S04]  /*2e280*/  @!P0 LOP3.LUT R4, R5, R4, RZ, 0x3c, !PT ;  /* 0x0000000405048212 */ /* 0x000fc800078e3cff */
[----:B------:R-:W-:-:S05]  /*2e290*/  @!P0 LOP3.LUT R5, R5, R4, RZ, 0x3c, !PT ;  /* 0x0000000405058212 */ /* 0x000fca00078e3cff */
[----:B------:R-:W4:Y:S04]  /*2e2a0*/  @!P0 LDG.E.U16 R29, [R4.64] ;  /* 0x00000006041d8981 */ /* 0x000f28000c1e1500 */
[----:B---3--:R0:W-:Y:S04]  /*2e2b0*/  STL [R1+0x67a4], R0 ;  /* 0x0067a40001007387 */ /* 0x0081e80000100800 */
[----:B0-----:R-:W3:Y:S04]  /*2e2c0*/  LDL R0, [R1+0x1430] ;  /* 0x0014300001007983 */ /* 0x001ee80000100800 */
[----:B----4-:R0:W-:Y:S04]  /*2e2d0*/  STL [R1+0x10], R29 ;  /* 0x0000101d01007387 */ /* 0x0101e80000100800 */
[----:B0-----:R-:W4:Y:S01]  /*2e2e0*/  LDL.LU R29, [R1+0x67c0] ;  /* 0x0067c000011d7983 */ /* 0x001f220000300800 */
        /* <DEDUP_REMOVED lines=9> */
[----:B----4-:R-:W-:Y:S02]  /*2e380*/  PRMT R29, RZ, 0x7610, R29 ;  /* 0x00007610ff1d7816 */ /* 0x010fe4000000001d */
[----:B--2---:R-:W-:-:S04]  /*2e390*/  @!P0 LOP3.LUT R5, R5, R4, RZ, 0x3c, !PT ;  /* 0x0000000405058212 */ /* 0x004fc800078e3cff */
[----:B------:R-:W-:-:S04]  /*2e3a0*/  @!P0 LOP3.LUT R4, R5, R4, RZ, 0x3c, !PT ;  /* 0x0000000405048212 */ /* 0x000fc800078e3cff */
[----:B------:R-:W-:-:S05]  /*2e3b0*/  @!P0 LOP3.LUT R5, R5, R4, RZ, 0x3c, !PT ;  /* 0x0000000405058212 */ /* 0x000fca00078e3cff */
[----:B------:R-:W2:Y:S04]  /*2e3c0*/  @!P0 LDG.E.U16 R29, [R4.64] ;  /* 0x00000006041d8981 */ /* 0x000ea8000c1e1500 */
[----:B------:R0:W-:Y:S04]  /*2e3d0*/  STL [R1+0xc], R28 ;  /* 0x00000c1c01007387 */ /* 0x0001e80000100800 */
[----:B0-----:R-:W4:Y:S04]  /*2e3e0*/  LDL R28, [R1+0x152c] ;  /* 0x00152c00011c7983 */ /* 0x001f280000100800 */
[----:B--2---:R0:W-:Y:S04]  /*2e3f0*/  STL [R1+0x8], R29 ;  /* 0x0000081d01007387 */ /* 0x0041e80000100800 */
[----:B0-----:R-:W2:Y:S01]  /*2e400*/  LDL.LU R29, [R1+0x67bc] ;  /* 0x0067bc00011d7983 */ /* 0x001ea20000300800 */
[----:B------:R-:W-:-:S02]  /*2e410*/  @!P0 IMAD.MOV.U32 R4, RZ, RZ, R3 ;  /* 0x000000ffff048224 */ /* 0x000fc400078e0003 */
[----:B---3--:R-:W-:Y:S02]  /*2e420*/  @!P0 IMAD.MOV.U32 R5, RZ, RZ, R0 ;  /* 0x000000ffff058224 */ /* 0x008fe400078e0000 */
[----:B------:R-:W3:Y:S01]  /*2e430*/  LDL R3, [R1+0x1508] ;  /* 0x0015080001037983 */ /* 0x000ee20000100800 */
[----:B------:R-:W3:Y:S01]  /*2e440*/  LDL R0, [R1+0x150c] ;  /* 0x00150c0001007983 */ /* 0x000ee20000100800 */
[----:B--2---:R-:W-:-:S06]  /*2e450*/  PRMT R29, RZ, 0x7610, R29 ;  /* 0x00007610ff1d7816 */ /* 0x004fcc000000001d */
[----:B------:R-:W2:Y:S04]  /*2e460*/  @!P0 LDG.E.U16 R29, [R4.64] ;  /* 0x00000006041d8981 */ /* 0x000ea8000c1e1500 */
[----:B--2---:R0:W-:Y:S04]  /*2e470*/  STL [R1+0x4], R29 ;  /* 0x0000041d01007387 */ /* 0x0041e80000100800 */
[----:B0-----:R-:W2:Y:S01]  /*2e480*/  LDL.LU R29, [R1+0x67b8] ;  /* 0x0067b800011d7983 */ /* 0x001ea20000300800 */
[----:B------:R-:W2:Y:S02]  /*2e490*/  LDL R4, [R1+0x1410] ;  /* 0x0014100001047983 */ /* 0x000ea40000100800 */
[----:B------:R-:W2:Y:S02]  /*2e4a0*/  LDL R5, [R1+0x1414] ;  /* 0x0014140001057983 */ /* 0x000ea40000100800 */
[----:B--2---:R-:W-:-:S02]  /*2e4b0*/  @!P0 LOP3.LUT R5, R5, R4, RZ, 0x3c, !PT ;  /* 0x0000000405058212 */ /* 0x004fc400078e3cff */
[----:B------:R-:W-:Y:S02]  /*2e4c0*/  PRMT R29, RZ, 0x7610, R29 ;  /* 0x00007610ff1d7816 */ /* 0x000fe4000000001d */
[----:B------:R-:W-:-:S04]  /*2e4d0*/  @!P0 LOP3.LUT R4, R5, R4, RZ, 0x3c, !PT ;  /* 0x0000000405048212 */ /* 0x000fc800078e3cff */
[----:B------:R-:W-:-:S05]  /*2e4e0*/  @!P0 LOP3.LUT R5, R5, R4, RZ, 0x3c, !PT ;  /* 0x0000000405058212 */ /* 0x000fca00078e3cff */
[----:B------:R-:W2:Y:S04]  /*2e4f0*/  @!P0 LDG.E.U16 R29, [R4.64] ;  /* 0x00000006041d8981 */ /* 0x000ea8000c1e1500 */
[----:B--2---:R0:W-:Y:S04]  /*2e500*/  STL [R1], R29 ;  /* 0x0000001d01007387 */ /* 0x0041e80000100800 */
[----:B0-----:R-:W2:Y:S01]  /*2e510*/  LDL.LU R29, [R1+0x67b4] ;  /* 0x0067b400011d7983 */ /* 0x001ea20000300800 */
[----:B------:R-:W2:Y:S02]  /*2e520*/  LDL R4, [R1+0x13f0] ;  /* 0x0013f00001047983 */ /* 0x000ea40000100800 */
[----:B------:R-:W2:Y:S02]  /*2e530*/  LDL R5, [R1+0x13f4] ;  /* 0x0013f40001057983 */ /* 0x000ea40000100800 */
[----:B--2---:R-:W-:-:S02]  /*2e540*/  @!P0 LOP3.LUT R5, R5, R4, RZ, 0x3c, !PT ;  /* 0x0000000405058212 */ /* 0x004fc400078e3cff */
[----:B------:R-:W-:Y:S02]  /*2e550*/  PRMT R29, RZ, 0x7610, R29 ;  /* 0x00007610ff1d7816 */ /* 0x000fe4000000001d */
[----:B------:R-:W-:-:S04]  /*2e560*/  @!P0 LOP3.LUT R4, R5, R4, RZ, 0x3c, !PT ;  /* 0x0000000405048212 */ /* 0x000fc800078e3cff */
[----:B------:R-:W-:-:S05]  /*2e570*/  @!P0 LOP3.LUT R5, R5, R4, RZ, 0x3c, !PT ;  /* 0x0000000405058212 */ /* 0x000fca00078e3cff */
[----:B------:R0:W2:Y:S04]  /*2e580*/  @!P0 LDG.E.U16 R29, [R4.64] ;  /* 0x00000006041d8981 */ /* 0x0000a8000c1e1500 */
[----:B0-----:R-:W2:Y:S01]  /*2e590*/  LDL R5, [R1+0x1528] ;  /* 0x0015280001057983 */ /* 0x001ea20000100800 */
[----:B------:R-:W-:Y:S01]  /*2e5a0*/  PRMT R27, RZ, 0x7610, R27 ;  /* 0x00007610ff1b7816 */ /* 0x000fe2000000001b */
[----:B----4-:R-:W-:Y:S01]  /*2e5b0*/  @!P0 IMAD.MOV.U32 R4, RZ, RZ, R28 ;  /* 0x000000ffff048224 */ /* 0x010fe200078e001c */
[----:B------:R-:W-:-:S04]  /*2e5c0*/  PRMT R26, RZ, 0x7610, R26 ;  /* 0x00007610ff1a7816 */ /* 0x000fc8000000001a */
[----:B--2---:R3:W2:Y:S04]  /*2e5d0*/  @!P0 LDG.E.U16 R27, [R4.64] ;  /* 0x00000006041b8981 */ /* 0x0046a8000c1e1500 */
[----:B------:R0:W-:Y:S01]  /*2e5e0*/  STL [R1+0x679c], R29 ;  /* 0x00679c1d01007387 */ /* 0x0001e20000100800 */
[----:B------:R-:W4:Y:S02]  /*2e5f0*/  LDL R28, [R1+0x14cc] ;  /* 0x0014cc00011c7983 */ /* 0x000f240000100800 */
[----:B---3--:R-:W-:Y:S02]  /*2e600*/  @!P0 IMAD.MOV.U32 R4, RZ, RZ, R0 ;  /* 0x000000ffff048224 */ /* 0x008fe400078e0000 */
[----:B------:R-:W-:Y:S01]  /*2e610*/  @!P0 IMAD.MOV.U32 R5, RZ, RZ, R3 ;  /* 0x000000ffff058224 */ /* 0x000fe200078e0003 */
[----:B0-----:R-:W3:Y:S04]  /*2e620*/  LDL R29, [R1+0x14ec] ;  /* 0x0014ec00011d7983 */ /* 0x001ee80000100800 */
[----:B------:R0:W4:Y:S04]  /*2e630*/  @!P0 LDG.E.U16 R26, [R4.64] ;  /* 0x00000006041a8981 */ /* 0x000128000c1e1500 */
[----:B--2---:R1:W-:Y:S01]  /*2e640*/  STL [R1+0x676c], R27 ;  /* 0x00676c1b01007387 */ /* 0x0043e20000100800 */
[----:B0-----:R-:W2:Y:S01]  /*2e650*/  LDL R5, [R1+0x14e8] ;  /* 0x0014e80001057983 */ /* 0x001ea20000100800 */
[----:B------:R-:W-:Y:S01]  /*2e660*/  PRMT R25, RZ, 0x7610, R25 ;  /* 0x00007610ff197816 */ /* 0x000fe20000000019 */
[----:B------:R-:W4:Y:S01]  /*2e670*/  LDL R3, [R1+0x1488] ;  /* 0x0014880001037983 */ /* 0x000f220000100800 */
[----:B------:R-:W4:Y:S04]  /*2e680*/  LDL R0, [R1+0x148c] ;  /* 0x00148c0001007983 */ /* 0x000f280000100800 */
[----:B-1----:R-:W4:Y:S01]  /*2e690*/  LDL R27, [R1+0x14c8] ;  /* 0x0014c800011b7983 */ /* 0x002f220000100800 */
[----:B---3--:R-:W-:-:S05]  /*2e6a0*/  @!P0 IMAD.MOV.U32 R4, RZ, RZ, R29 ;  /* 0x000000ffff048224 */ /* 0x008fca00078e001d */
[----:B--2---:R0:W2:Y:S04]  /*2e6b0*/  @!P0 LDG.E.U16 R25, [R4.64] ;  /* 0x0000000604198981 */ /* 0x0040a8000c1e1500 */
[----:B----4-:R1:W-:Y:S01]  /*2e6c0*/  STL [R1+0x6770], R26 ;  /* 0x0067701a01007387 */ /* 0x0103e20000100800 */
[----:B------:R-:W3:Y:S01]  /*2e6d0*/  LDL R29, [R1+0x1468] ;  /* 0x00146800011d7983 */ /* 0x000ee20000100800 */
[----:B------:R-:W-:Y:S01]  /*2e6e0*/  PRMT R24, RZ, 0x7610, R24 ;  /* 0x00007610ff187816 */ /* 0x000fe20000000018 */
[----:B0-----:R-:W-:Y:S01]  /*2e6f0*/  @!P0 IMAD.MOV.U32 R4, RZ, RZ, R28 ;  /* 0x000000ffff048224 */ /* 0x001fe200078e001c */
[----:B-1----:R-:W4:Y:S01]  /*2e700*/  LDL R26, [R1+0x146c] ;  /* 0x00146c00011a7983 */ /* 0x002f220000100800 */
[----:B------:R-:W-:-:S05]  /*2e710*/  @!P0 IMAD.MOV.U32 R5, RZ, RZ, R27 ;  /* 0x000000ffff058224 */ /* 0x000fca00078e001b */
[----:B------:R0:W3:Y:S04]  /*2e720*/  @!P0 LDG.E.U16 R24, [R4.64] ;  /* 0x0000000604188981 */ /* 0x0000e8000c1e1500 */
[----:B--2---:R1:W-:Y:S01]  /*2e730*/  STL [R1+0x6774], R25 ;  /* 0x0067741901007387 */ /* 0x0043e20000100800 */
[----:B0-----:R-:W2:Y:S01]  /*2e740*/  LDL R5, [R1+0x14a8] ;  /* 0x0014a80001057983 */ /* 0x001ea20000100800 */
[----:B------:R-:W-:Y:S02]  /*2e750*/  PRMT R23, RZ, 0x7610, R23 ;  /* 0x00007610ff177816 */ /* 0x000fe40000000017 */
[----:B------:R-:W-:Y:S02]  /*2e760*/  PRMT R22, RZ, 0x7610, R22 ;  /* 0x00007610ff167816 */ /* 0x000fe40000000016 */
[----:B------:R-:W-:Y:S01]  /*2e770*/  PRMT R21, RZ, 0x7610, R21 ;  /* 0x00007610ff157816 */ /* 0x000fe20000000015 */
[----:B------:R-:W2:Y:S04]  /*2e780*/  LDL R28, [R1+0x1448] ;  /* 0x00144800011c7983 */ /* 0x000ea80000100800 */
[----:B------:R-:W2:Y:S04]  /*2e790*/  LDL R27, [R1+0x144c] ;  /* 0x00144c00011b7983 */ /* 0x000ea80000100800 */
[----:B-1----:R-:W2:Y:S02]  /*2e7a0*/  LDL R25, [R1+0x14ac] ;  /* 0x0014ac0001197983 */ /* 0x002ea40000100800 */
[----:B--2---:R-:W-:-:S05]  /*2e7b0*/  @!P0 IMAD.MOV.U32 R4, RZ, RZ, R25 ;  /* 0x000000ffff048224 */ /* 0x004fca00078e0019 */
[----:B------:R0:W2:Y:S02]  /*2e7c0*/  @!P0 LDG.E.U16 R23, [R4.64] ;  /* 0x0000000604178981 */ /* 0x0000a4000c1e1500 */
[----:B0-----:R-:W-:Y:S02]  /*2e7d0*/  @!P0 IMAD.MOV.U32 R4, RZ, RZ, R0 ;  /* 0x000000ffff048224 */ /* 0x001fe400078e0000 */
[----:B------:R-:W-:-:S05]  /*2e7e0*/  @!P0 IMAD.MOV.U32 R5, RZ, RZ, R3 ;  /* 0x000000ffff058224 */ /* 0x000fca00078e0003 */
[----:B------:R4:W2:Y:S02]  /*2e7f0*/  @!P0 LDG.E.U16 R22, [R4.64] ;  /* 0x0000000604168981 */ /* 0x0008a4000c1e1500 */
[----:B----4-:R-:W-:Y:S02]  /*2e800*/  @!P0 IMAD.MOV.U32 R4, RZ, RZ, R26 ;  /* 0x000000ffff048224 */ /* 0x010fe400078e001a */
[----:B---3--:R-:W-:-:S05]  /*2e810*/  @!P0 IMAD.MOV.U32 R5, RZ, RZ, R29 ;  /* 0x000000ffff058224 */ /* 0x008fca00078e001d */
[----:B------:R-:W3:Y:S04]  /*2e820*/  @!P0 LDG.E.U16 R21, [R4.64] ;  /* 0x0000000604158981 */ /* 0x000ee8000c1e1500 */
[----:B------:R0:W-:Y:S04]  /*2e830*/  STL [R1+0x6778], R24 ;  /* 0x0067781801007387 */ /* 0x0001e80000100800 */
[----:B--2---:R1:W-:Y:S01]  /*2e840*/  STL [R1+0x6760], R23 ;  /* 0x0067601701007387 */ /* 0x0043e20000100800 */
[----:B------:R-:W2:Y:S02]  /*2e850*/  LDL R3, [R1+0x1428] ;  /* 0x0014280001037983 */ /* 0x000ea40000100800 */
[----:B------:R-:W4:Y:S01]  /*2e860*/  LDL R0, [R1+0x142c] ;  /* 0x00142c0001007983 */ /* 0x000f220000100800 */
[----:B------:R0:W-:Y:S01]  /*2e870*/  STL [R1+0x6764], R22 ;  /* 0x0067641601007387 */ /* 0x0001e20000100800 */
[----:B------:R-:W4:Y:S02]  /*2e880*/  LDL R26, [R1+0x1408] ;  /* 0x00140800011a7983 */ /* 0x000f240000100800 */
[----:B------:R-:W4:Y:S01]  /*2e890*/  LDL R25, [R1+0x140c] ;  /* 0x00140c0001197983 */ /* 0x000f220000100800 */
[----:B---3--:R3:W-:Y:S01]  /*2e8a0*/  STL [R1+0x677c], R21 ;  /* 0x00677c1501007387 */ /* 0x0087e20000100800 */
[----:B0-----:R-:W4:Y:S02]  /*2e8b0*/  LDL R24, [R1+0x13e8] ;  /* 0x0013e80001187983 */ /* 0x001f240000100800 */
[----:B-1----:R-:W4:Y:S01]  /*2e8c0*/  LDL R23, [R1+0x13ec] ;  /* 0x0013ec0001177983 */ /* 0x002f220000100800 */
[----:B------:R-:W-:Y:S01]  /*2e8d0*/  PRMT R20, RZ, 0x7610, R20 ;  /* 0x00007610ff147816 */ /* 0x000fe20000000014 */
[----:B------:R-:W-:-:S02]  /*2e8e0*/  @!P0 IMAD.MOV.U32 R4, RZ, RZ, R27 ;  /* 0x000000ffff048224 */ /* 0x000fc400078e001b */
[----:B------:R-:W-:Y:S01]  /*2e8f0*/  @!P0 IMAD.MOV.U32 R5, RZ, RZ, R28 ;  /* 0x000000ffff058224 */ /* 0x000fe200078e001c */
[----:B------:R-:W-:Y:S02]  /*2e900*/  PRMT R19, RZ, 0x7610, R19 ;  /* 0x00007610ff137816 */ /* 0x000fe40000000013 */
[----:B------:R-:W-:Y:S02]  /*2e910*/  PRMT R18, RZ, 0x7610, R18 ;  /* 0x00007610ff127816 */ /* 0x000fe40000000012 */
[----:B------:R-:W-:Y:S01]  /*2e920*/  PRMT R17, RZ, 0x7610, R17 ;  /* 0x00007610ff117816 */ /* 0x000fe20000000011 */
[----:B------:R-:W4:Y:S04]  /*2e930*/  LDL R22, [R1+0x1520] ;  /* 0x0015200001167983 */ /* 0x000f280000100800 */
[----:B------:R2:W4:Y:S04]  /*2e940*/  @!P0 LDG.E.U16 R20, [R4.64] ;  /* 0x0000000604148981 */ /* 0x000528000c1e1500 */
[----:B---3--:R-:W3:Y:S01]  /*2e950*/  LDL R21, [R1+0x1524] ;  /* 0x0015240001157983 */ /* 0x008ee20000100800 */
[----:B--2---:R-:W-:-:S02]  /*2e960*/  @!P0 IMAD.MOV.U32 R5, RZ, RZ, R3 ;  /* 0x000000ffff058224 */ /* 0x004fc400078e0003 */
[----:B----4-:R-:W-:-:S05]  /*2e970*/  @!P0 IMAD.MOV.U32 R4, RZ, RZ, R0 ;  /* 0x000000ffff048224 */ /* 0x010fca00078e0000 */
[----:B------:R0:W2:Y:S02]  /*2e980*/  @!P0 LDG.E.U16 R19, [R4.64] ;  /* 0x0000000604138981 */ /* 0x0000a4000c1e1500 */
[----:B0-----:R-:W-:Y:S02]  /*2e990*/  @!P0 IMAD.MOV.U32 R5, RZ, RZ, R26 ;  /* 0x000000ffff058224 */ /* 0x001fe400078e001a */
[----:B------:R-:W-:-:S05]  /*2e9a0*/  @!P0 IMAD.MOV.U32 R4, RZ, RZ, R25 ;  /* 0x000000ffff048224 */ /* 0x000fca00078e0019 */
[----:B------:R0:W4:Y:S02]  /*2e9b0*/  @!P0 LDG.E.U16 R18, [R4.64] ;  /* 0x0000000604128981 */ /* 0x000124000c1e1500 */
[----:B0-----:R-:W-:Y:S02]  /*2e9c0*/  @!P0 IMAD.MOV.U32 R5, RZ, RZ, R24 ;  /* 0x000000ffff058224 */ /* 0x001fe400078e0018 */
[----:B------:R-:W-:-:S05]  /*2e9d0*/  @!P0 IMAD.MOV.U32 R4, RZ, RZ, R23 ;  /* 0x000000ffff048224 */ /* 0x000fca00078e0017 */
[----:B------:R3:W4:Y:S04]  /*2e9e0*/  @!P0 LDG.E.U16 R17, [R4.64] ;  /* 0x0000000604118981 */ /* 0x000728000c1e1500 */
[----:B------:R0:W-:Y:S01]  /*2e9f0*/  STL [R1+0x6780], R20 ;  /* 0x0067801401007387 */ /* 0x0001e20000100800 */
[----:B------:R-:W4:Y:S02]  /*2ea00*/  LDL R3, [R1+0x1500] ;  /* 0x0015000001037983 */ /* 0x000f240000100800 */
[----:B------:R-:W4:Y:S02]  /*2ea10*/  LDL R0, [R1+0x1504] ;  /* 0x0015040001007983 */ /* 0x000f240000100800 */
[----:B---3--:R-:W-:Y:S01]  /*2ea20*/  @!P0 IMAD.MOV.U32 R4, RZ, RZ, R21 ;  /* 0x000000ffff048224 */ /* 0x008fe200078e0015 */
[----:B--2---:R1:W-:Y:S01]  /*2ea30*/  STL [R1+0x6784], R19 ;  /* 0x0067841301007387 */ /* 0x0043e20000100800 */
[----:B0-----:R-:W2:Y:S03]  /*2ea40*/  LDL R20, [R1+0x14e0] ;  /* 0x0014e00001147983 */ /* 0x001ea60000100800 */
[----:B-1----:R-:W3:Y:S04]  /*2ea50*/  LDL R19, [R1+0x14e4] ;  /* 0x0014e40001137983 */ /* 0x002ee80000100800 */
[----:B----4-:R0:W-:Y:S04]  /*2ea60*/  STL [R1+0x6788], R18 ;  /* 0x0067881201007387 */ /* 0x0101e80000100800 */
[----:B------:R1:W-:Y:S01]  /*2ea70*/  STL [R1+0x678c], R17 ;  /* 0x00678c1101007387 */ /* 0x0003e20000100800 */
[----:B------:R-:W4:Y:S03]  /*2ea80*/  LDL R21, [R1+0x14c0] ;  /* 0x0014c00001157983 */ /* 0x000f260000100800 */
[----:B0-----:R-:W4:Y:S01]  /*2ea90*/  LDL R18, [R1+0x14c4] ;  /* 0x0014c40001127983 */ /* 0x001f220000100800 */
[----:B------:R-:W-:Y:S01]  /*2eaa0*/  PRMT R16, RZ, 0x7610, R16 ;  /* 0x00007610ff107816 */ /* 0x000fe20000000010 */
[----:B------:R-:W-:Y:S01]  /*2eab0*/  @!P0 IMAD.MOV.U32 R5, RZ, RZ, R22 ;  /* 0x000000ffff058224 */ /* 0x000fe200078e0016 */
[----:B------:R-:W-:-:S04]  /*2eac0*/  PRMT R15, RZ, 0x7610, R15 ;  /* 0x00007610ff0f7816 */ /* 0x000fc8000000000f */
[----:B------:R0:W4:Y:S01]  /*2ead0*/  @!P0 LDG.E.U16 R16, [R4.64] ;  /* 0x0000000604108981 */ /* 0x000122000c1e1500 */
[----:B------:R-:W-:Y:S01]  /*2eae0*/  PRMT R14, RZ, 0x7610, R14 ;  /* 0x00007610ff0e7816 */ /* 0x000fe2000000000e */
[----:B0-----:R-:W-:Y:S02]  /*2eaf0*/  @!P0 IMAD.MOV.U32 R4, RZ, RZ, R0 ;  /* 0x000000ffff048224 */ /* 0x001fe400078e0000 */
[----:B------:R-:W-:-:S05]  /*2eb00*/  @!P0 IMAD.MOV.U32 R5, RZ, RZ, R3 ;  /* 0x000000ffff058224 */ /* 0x000fca00078e0003 */
[----:B------:R2:W4:Y:S01]  /*2eb10*/  @!P0 LDG.E.U16 R15, [R4.64] ;  /* 0x00000006040f8981 */ /* 0x000522000c1e1500 */
[----:B------:R-:W-:Y:S01]  /*2eb20*/  PRMT R13, RZ, 0x7610, R13 ;  /* 0x00007610ff0d7816 */ /* 0x000fe2000000000d */
[----:B--2---:R-:W-:Y:S02]  /*2eb30*/  @!P0 IMAD.MOV.U32 R5, RZ, RZ, R20 ;  /* 0x000000ffff058224 */ /* 0x004fe400078e0014 */
[----:B---3--:R-:W-:-:S05]  /*2eb40*/  @!P0 IMAD.MOV.U32 R4, RZ, RZ, R19 ;  /* 0x000000ffff048224 */ /* 0x008fca00078e0013 */
[----:B------:R4:W2:Y:S02]  /*2eb50*/  @!P0 LDG.E.U16 R14, [R4.64] ;  /* 0x00000006040e8981 */ /* 0x0008a4000c1e1500 */
[----:B----4-:R-:W-:Y:S02]  /*2eb60*/  @!P0 IMAD.MOV.U32 R5, RZ, RZ, R21 ;  /* 0x000000ffff058224 */ /* 0x010fe400078e0015 */
[----:B------:R-:W-:-:S05]  /*2eb70*/  @!P0 IMAD.MOV.U32 R4, RZ, RZ, R18 ;  /* 0x000000ffff048224 */ /* 0x000fca00078e0012 */
[----:B------:R-:W3:Y:S04]  /*2eb80*/  @!P0 LDG.E.U16 R13, [R4.64] ;  /* 0x00000006040d8981 */ /* 0x000ee8000c1e1500 */
[----:B------:R0:W-:Y:S01]  /*2eb90*/  STL [R1+0x6728], R16 ;  /* 0x0067281001007387 */ /* 0x0001e20000100800 */
[----:B------:R-:W4:Y:S02]  /*2eba0*/  LDL R3, [R1+0x14a0] ;  /* 0x0014a00001037983 */ /* 0x000f240000100800 */
[----:B------:R-:W4:Y:S01]  /*2ebb0*/  LDL R0, [R1+0x14a4] ;  /* 0x0014a40001007983 */ /* 0x000f220000100800 */
[----:B------:R0:W-:Y:S01]  /*2ebc0*/  STL [R1+0x672c], R15 ;  /* 0x00672c0f01007387 */ /* 0x0001e20000100800 */
[----:B------:R-:W4:Y:S02]  /*2ebd0*/  LDL R20, [R1+0x1480] ;  /* 0x0014800001147983 */ /* 0x000f240000100800 */
[----:B------:R-:W4:Y:S02]  /*2ebe0*/  LDL R19, [R1+0x1484] ;  /* 0x0014840001137983 */ /* 0x000f240000100800 */
[----:B-1----:R-:W4:Y:S01]  /*2ebf0*/  LDL R17, [R1+0x1464] ;  /* 0x0014640001117983 */ /* 0x002f220000100800 */
[----:B--2---:R1:W-:Y:S01]  /*2ec00*/  STL [R1+0x6730], R14 ;  /* 0x0067300e01007387 */ /* 0x0043e20000100800 */
[----:B------:R-:W2:Y:S02]  /*2ec10*/  LDL R18, [R1+0x1460] ;  /* 0x0014600001127983 */ /* 0x000ea40000100800 */
[----:B0-----:R-:W2:Y:S02]  /*2ec20*/  LDL R16, [R1+0x1440] ;  /* 0x0014400001107983 */ /* 0x001ea40000100800 */
[----:B------:R-:W2:Y:S01]  /*2ec30*/  LDL R15, [R1+0x1444] ;  /* 0x00144400010f7983 */ /* 0x000ea20000100800 */
[----:B-1----:R-:W2:Y:S04]  /*2ec40*/  LDL R14, [R1+0x1424] ;  /* 0x00142400010e7983 */ /* 0x002ea80000100800 */
[----:B---3--:R0:W-:Y:S04]  /*2ec50*/  STL [R1+0x6734], R13 ;  /* 0x0067340d01007387 */ /* 0x0081e80000100800 */
[----:B0-----:R-:W3:Y:S01]  /*2ec60*/  LDL R13, [R1+0x1420] ;  /* 0x00142000010d7983 */ /* 0x001ee20000100800 */
[----:B------:R-:W-:Y:S01]  /*2ec70*/  PRMT R12, RZ, 0x7610, R12 ;  /* 0x00007610ff0c7816 */ /* 0x000fe2000000000c */
[----:B----4-:R-:W-:-:S02]  /*2ec80*/  @!P0 IMAD.MOV.U32 R4, RZ, RZ, R0 ;  /* 0x000000ffff048224 */ /* 0x010fc400078e0000 */
[----:B------:R-:W-:Y:S01]  /*2ec90*/  @!P0 IMAD.MOV.U32 R5, RZ, RZ, R3 ;  /* 0x000000ffff058224 */ /* 0x000fe200078e0003 */
[----:B------:R-:W-:Y:S02]  /*2eca0*/  PRMT R11, RZ, 0x7610, R11 ;  /* 0x00007610ff0b7816 */ /* 0x000fe4000000000b */
[----:B------:R-:W-:Y:S02]  /*2ecb0*/  PRMT R10, RZ, 0x7610, R10 ;  /* 0x00007610ff0a7816 */ /* 0x000fe4000000000a */
[----:B------:R-:W-:Y:S02]  /*2ecc0*/  PRMT R9, RZ, 0x7610, R9 ;  /* 0x00007610ff097816 */ /* 0x000fe40000000009 */
[----:B------:R-:W-:Y:S01]  /*2ecd0*/  PRMT R8, RZ, 0x7610, R8 ;  /* 0x00007610ff087816 */ /* 0x000fe20000000008 */
[----:B------:R0:W4:Y:S04]  /*2ece0*/  @!P0 LDG.E.U16 R12, [R4.64] ;  /* 0x00000006040c8981 */ /* 0x000128000c1e1500 */
[----:B------:R-:W4:Y:S04]  /*2ecf0*/  LDL R3, [R1+0x1400] ;  /* 0x0014000001037983 */ /* 0x000f280000100800 */
[----:B------:R-:W4:Y:S01]  /*2ed00*/  LDL R0, [R1+0x1404] ;  /* 0x0014040001007983 */ /* 0x000f220000100800 */
[----:B0-----:R-:W-:-:S02]  /*2ed10*/  @!P0 IMAD.MOV.U32 R4, RZ, RZ, R19 ;  /* 0x000000ffff048224 */ /* 0x001fc400078e0013 */
[----:B------:R-:W-:-:S05]  /*2ed20*/  @!P0 IMAD.MOV.U32 R5, RZ, RZ, R20 ;  /* 0x000000ffff058224 */ /* 0x000fca00078e0014 */
[----:B------:R0:W4:Y:S02]  /*2ed30*/  @!P0 LDG.E.U16 R11, [R4.64] ;  /* 0x00000006040b8981 */ /* 0x000124000c1e1500 */
[----:B0-----:R-:W-:Y:S02]  /*2ed40*/  @!P0 IMAD.MOV.U32 R4, RZ, RZ, R17 ;  /* 0x000000ffff048224 */ /* 0x001fe400078e0011 */
[----:B--2---:R-:W-:-:S05]  /*2ed50*/  @!P0 IMAD.MOV.U32 R5, RZ, RZ, R18 ;  /* 0x000000ffff058224 */ /* 0x004fca00078e0012 */
[----:B------:R0:W2:Y:S02]  /*2ed60*/  @!P0 LDG.E.U16 R10, [R4.64] ;  /* 0x00000006040a8981 */ /* 0x0000a4000c1e1500 */
[----:B0-----:R-:W-:Y:S02]  /*2ed70*/  @!P0 IMAD.MOV.U32 R4, RZ, RZ, R15 ;  /* 0x000000ffff048224 */ /* 0x001fe400078e000f */
[----:B------:R-:W-:-:S05]  /*2ed80*/  @!P0 IMAD.MOV.U32 R5, RZ, RZ, R16 ;  /* 0x000000ffff058224 */ /* 0x000fca00078e0010 */
[----:B------:R0:W2:Y:S02]  /*2ed90*/  @!P0 LDG.E.U16 R9, [R4.64] ;  /* 0x0000000604098981 */ /* 0x0000a4000c1e1500 */
[----:B0-----:R-:W-:Y:S02]  /*2eda0*/  @!P0 IMAD.MOV.U32 R4, RZ, RZ, R14 ;  /* 0x000000ffff048224 */ /* 0x001fe400078e000e */
[----:B---3--:R-:W-:-:S05]  /*2edb0*/  @!P0 IMAD.MOV.U32 R5, RZ, RZ, R13 ;  /* 0x000000ffff058224 */ /* 0x008fca00078e000d */
[----:B------:R-:W3:Y:S04]  /*2edc0*/  @!P0 LDG.E.U16 R8, [R4.64] ;  /* 0x0000000604088981 */ /* 0x000ee8000c1e1500 */
[----:B----4-:R-:W-:Y:S04]  /*2edd0*/  STL [R1+0x6738], R12 ;  /* 0x0067380c01007387 */ /* 0x010fe80000100800 */
[----:B------:R-:W-:Y:S04]  /*2ede0*/  STL [R1+0x673c], R11 ;  /* 0x00673c0b01007387 */ /* 0x000fe80000100800 */
[----:B--2---:R-:W-:Y:S04]  /*2edf0*/  STL [R1+0x6740], R10 ;  /* 0x0067400a01007387 */ /* 0x004fe80000100800 */
[----:B------:R-:W-:Y:S04]  /*2ee00*/  STL [R1+0x6744], R9 ;  /* 0x0067440901007387 */ /* 0x000fe80000100800 */
[----:B---3--:R0:W-:Y:S04]  /*2ee10*/  STL [R1+0x6748], R8 ;  /* 0x0067480801007387 */ /* 0x0081e80000100800 */
[----:B0-----:R-:W2:Y:S01]  /*2ee20*/  LDL R8, [R1+0x13e4] ;  /* 0x0013e40001087983 */ /* 0x001ea20000100800 */
[----:B------:R-:W3:Y:S01]  /*2ee30*/  LDL.LU R12, [R1+0x2ec] ;  /* 0x0002ec00010c7983 */ /* 0x000ee20000300800 */
[----:B------:R-:W-:Y:S01]  /*2ee40*/  PRMT R7, RZ, 0x7610, R7 ;  /* 0x00007610ff077816 */ /* 0x000fe20000000007 */
[----:B------:R-:W4:Y:S02]  /*2ee50*/  LDL.LU R13, [R1+0x2e0] ;  /* 0x0002e000010d7983 */ /* 0x000f240000300800 */
[----:B------:R-:W-:-:S02]  /*2ee60*/  @!P0 IMAD.MOV.U32 R4, RZ, RZ, R0 ;  /* 0x000000ffff048224 */ /* 0x000fc400078e0000 */
[----:B------:R-:W-:Y:S01]  /*2ee70*/  @!P0 IMAD.MOV.U32 R5, RZ, RZ, R3 ;  /* 0x000000ffff058224 */ /* 0x000fe200078e0003 */
[----:B------:R-:W3:Y:S01]  /*2ee80*/  LDL.LU R14, [R1+0x2d4] ;  /* 0x0002d400010e7983 */ /* 0x000ee20000300800 */
[----:B------:R-:W3:Y:S02]  /*2ee90*/  LDL.LU R15, [R1+0x238] ;  /* 0x00023800010f7983 */ /* 0x000ee40000300800 */
[----:B------:R-:W3:Y:S02]  /*2eea0*/  LDL.LU R16, [R1+0x22c] ;  /* 0x00022c0001107983 */ /* 0x000ee40000300800 */
[----:B------:R-:W3:Y:S01]  /*2eeb0*/  LDL.LU R17, [R1+0x220] ;  /* 0x0002200001117983 */ /* 0x000ee20000300800 */
[----:B------:R-:W3:Y:S01]  /*2eec0*/  LDL.LU R18, [R1+0x214] ;  /* 0x0002140001127983 */ /* 0x000ee20000300800 */
[----:B------:R-:W3:Y:S03]  /*2eed0*/  LDL.LU R19, [R1+0x208] ;  /* 0x0002080001137983 */ /* 0x000ee60000300800 */
[----:B------:R0:W3:Y:S01]  /*2eee0*/  @!P0 LDG.E.U16 R7, [R4.64] ;  /* 0x0000000604078981 */ /* 0x0000e2000c1e1500 */
[----:B------:R-:W-:Y:S01]  /*2eef0*/  PRMT R6, RZ, 0x7610, R6 ;  /* 0x00007610ff067816 */ /* 0x000fe20000000006 */
[----:B------:R-:W3:Y:S02]  /*2ef00*/  LDL.LU R20, [R1+0x1fc] ;  /* 0x0001fc0001147983 */ /* 0x000ee40000300800 */
[----:B------:R-:W3:Y:S01]  /*2ef10*/  LDL.LU R21, [R1+0x1f0] ;  /* 0x0001f00001157983 */ /* 0x000ee20000300800 */
[----:B------:R-:W3:Y:S01]  /*2ef20*/  LDL.LU R23, [R1+0x1e4] ;  /* 0x0001e40001177983 */ /* 0x000ee20000300800 */
[----:B------:R-:W3:Y:S02]  /*2ef30*/  LDL.LU R24, [R1+0x1d8] ;  /* 0x0001d80001187983 */ /* 0x000ee40000300800 */
[----:B------:R-:W3:Y:S02]  /*2ef40*/  LDL.LU R25, [R1+0x1cc] ;  /* 0x0001cc0001197983 */ /* 0x000ee40000300800 */
[----:B------:R-:W3:Y:S01]  /*2ef50*/  LDL.LU R26, [R1+0x1c0] ;  /* 0x0001c000011a7983 */ /* 0x000ee20000300800 */
[----:B------:R-:W1:Y:S04]  /*2ef60*/  S2R R28, SR_TID.X ;  /* 0x00000000001c7919 */ /* 0x000e680000002100 */
[----:B------:R-:W1:Y:S01]  /*2ef70*/  S2R R11, SR_TID.X ;  /* 0x00000000000b7919 */ /* 0x000e620000002100 */
[----:B0-----:R-:W-:-:S03]  /*2ef80*/  @!P0 IMAD.MOV.U32 R5, RZ, RZ, R2 ;  /* 0x000000ffff058224 */ /* 0x001fc600078e0002 */
[----:B------:R-:W3:Y:S01]  /*2ef90*/  LDL.LU R27, [R1+0x1b4] ;  /* 0x0001b400011b7983 */ /* 0x000ee20000300800 */
[----:B------:R-:W3:Y:S02]  /*2efa0*/  LDL.LU R29, [R1+0x1a8] ;  /* 0x0001a800011d7983 */ /* 0x000ee40000300800 */
[----:B------:R-:W3:Y:S02]  /*2efb0*/  LDL.LU R0, [R1+0x19c] ;  /* 0x00019c0001007983 */ /* 0x000ee40000300800 */
[----:B------:R-:W3:Y:S02]  /*2efc0*/  LDL.LU R3, [R1+0x190] ;  /* 0x0001900001037983 */ /* 0x000ee40000300800 */
[----:B--2---:R-:W-:-:S05]  /*2efd0*/  @!P0 IMAD.MOV.U32 R4, RZ, RZ, R8 ;  /* 0x000000ffff048224 */ /* 0x004fca00078e0008 */
[----:B------:R-:W2:Y:S01]  /*2efe0*/  @!P0 LDG.E.U16 R6, [R4.64] ;  /* 0x0000000604068981 */ /* 0x000ea2000c1e1500 */
[----:B-1----:R-:W-:Y:S02]  /*2eff0*/  LOP3.LUT R22, R28, 0x80, RZ, 0xc0, !PT ;  /* 0x000000801c167812 */ /* 0x002fe400078ec0ff */
[----:B------:R-:W-:Y:S02]  /*2f000*/  LOP3.LUT R11, R11, 0x7f, RZ, 0xc0, !PT ;  /* 0x0000007f0b0b7812 */ /* 0x000fe400078ec0ff */
[----:B------:R-:W-:-:S03]  /*2f010*/  ISETP.NE.U32.AND P2, PT, R22, RZ, PT ;  /* 0x000000ff1600720c */ /* 0x000fc60003f45070 */
[----:B------:R-:W-:Y:S01]  /*2f020*/  IMAD.SHL.U32 R11, R11, 0x2, RZ ;  /* 0x000000020b0b7824 */ /* 0x000fe200078e00ff */
[----:B------:R-:W-:-:S04]  /*2f030*/  SEL R8, RZ, 0x110, !P2 ;  /* 0x00000110ff087807 */ /* 0x000fc80005000000 */
[----:B------:R-:W-:-:S04]  /*2f040*/  LOP3.LUT R8, R8, R11, RZ, 0x3c, !PT ;  /* 0x0000000b08087212 */ /* 0x000fc800078e3cff */
[----:B------:R-:W-:-:S05]  /*2f050*/  LOP3.LUT R8, R8, 0x20, RZ, 0x3c, !PT ;  /* 0x0000002008087812 */ /* 0x000fca00078e3cff */
[----:B---3--:R-:W-:Y:S01]  /*2f060*/  STS.U16 [R8+0x3a00], R12 ;  /* 0x003a000c08007388 */ /* 0x008fe20000000400 */
[----:B----4-:R-:W-:Y:S02]  /*2f070*/  STS.U16 [R8+0x4200], R13 ;  /* 0x0042000d08007388 */ /* 0x010fe40000000400 */
[----:B------:R-:W-:Y:S02]  /*2f080*/  STS.U16 [R8+0x4a00], R14 ;  /* 0x004a000e08007388 */ /* 0x000fe40000000400 */
[----:B------:R-:W-:Y:S01]  /*2f090*/  STS.U16 [R8+0x5200], R15 ;  /* 0x0052000f08007388 */ /* 0x000fe20000000400 */
[----:B------:R-:W-:Y:S01]  /*2f0a0*/  STS.U16 [R8+0x5a00], R16 ;  /* 0x005a001008007388 */ /* 0x000fe20000000400 */
[----:B------:R-:W-:Y:S02]  /*2f0b0*/  STS.U16 [R8+0x6200], R17 ;  /* 0x0062001108007388 */ /* 0x000fe40000000400 */
[----:B------:R-:W-:Y:S02]  /*2f0c0*/  STS.U16 [R8+0x6a00], R18 ;  /* 0x006a001208007388 */ /* 0x000fe40000000400 */
[----:B------:R-:W-:Y:S01]  /*2f0d0*/  STS.U16 [R8+0x7200], R19 ;  /* 0x0072001308007388 */ /* 0x000fe20000000400 */
[----:B------:R-:W-:Y:S04]  /*2f0e0*/  STS.U16 [R8+0x7a00], R20 ;  /* 0x007a001408007388 */ /* 0x000fe80000000400 */
[----:B------:R-:W-:Y:S01]  /*2f0f0*/  STL [R1+0x67a8], R28 ;  /* 0x0067a81c01007387 */ /* 0x000fe20000100800 */
[----:B------:R-:W-:Y:S02]  /*2f100*/  STS.U16 [R8+0x8200], R21 ;  /* 0x0082001508007388 */ /* 0x000fe40000000400 */
[----:B------:R-:W-:Y:S02]  /*2f110*/  STL [R1+0x674c], R7 ;  /* 0x00674c0701007387 */ /* 0x000fe40000100800 */
[----:B------:R-:W-:Y:S01]  /*2f120*/  STS.U16 [R8+0x8a00], R23 ;  /* 0x008a001708007388 */ /* 0x000fe20000000400 */
[----:B------:R-:W-:Y:S04]  /*2f130*/  STL [R1+0x67ac], R22 ;  /* 0x0067ac1601007387 */ /* 0x000fe80000100800 */
[----:B------:R-:W-:Y:S01]  /*2f140*/  STS.U16 [R8+0x9200], R24 ;  /* 0x0092001808007388 */ /* 0x000fe20000000400 */
[----:B------:R-:W-:Y:S02]  /*2f150*/  STL [R1+0x1bfc], R2 ;  /* 0x001bfc0201007387 */ /* 0x000fe40000100800 */
[----:B------:R-:W-:Y:S02]  /*2f160*/  STS.U16 [R8+0x9a00], R25 ;  /* 0x009a001908007388 */ /* 0x000fe40000000400 */
[----:B------:R0:W-:Y:S01]  /*2f170*/  STS.U16 [R8+0xa200], R26 ;  /* 0x00a2001a08007388 */ /* 0x0001e20000000400 */
[----:B--2---:R-:W-:Y:S01]  /*2f180*/  STL [R1+0x6750], R6 ;  /* 0x0067500601007387 */ /* 0x004fe20000100800 */
[----:B0-----:R-:W2:Y:S03]  /*2f190*/  LDL.LU R26, [R1+0x178] ;  /* 0x00017800011a7983 */ /* 0x001ea60000300800 */
[----:B------:R-:W-:Y:S01]  /*2f1a0*/  STS.U16 [R8+0xaa00], R27 ;  /* 0x00aa001b08007388 */ /* 0x000fe20000000400 */
[----:B------:R-:W-:Y:S02]  /*2f1b0*/  STS.U16 [R8+0xb200], R29 ;  /* 0x00b2001d08007388 */ /* 0x000fe40000000400 */
[----:B------:R-:W-:Y:S02]  /*2f1c0*/  STS.U16 [R8+0xba00], R0 ;  /* 0x00ba000008007388 */ /* 0x000fe40000000400 */
[----:B------:R-:W-:Y:S01]  /*2f1d0*/  STS.U16 [R8+0xc200], R3 ;  /* 0x00c2000308007388 */ /* 0x000fe20000000400 */
        /* <DEDUP_REMOVED lines=29> */
[----:B--2---:R0:W-:Y:S04]  /*2f3b0*/  STS.U16 [R8+0xca00], R26 ;  /* 0x00ca001a08007388 */ /* 0x0041e80000000400 */
[----:B0-----:R-:W2:Y:S04]  /*2f3c0*/  LDL.LU R26, [R1+0x67b0] ;  /* 0x0067b000011a7983 */ /* 0x001ea80000300800 */
[----:B--2---:R0:W-:Y:S01]  /*2f3d0*/  STS.U16 [R8+0xd200], R26 ;  /* 0x00d2001a08007388 */ /* 0x0041e20000000400 */
[----:B---3--:R1:W-:Y:S02]  /*2f3e0*/  STS.U16 [R8+0xda00], R27 ;  /* 0x00da001b08007388 */ /* 0x0083e40000000400 */
[----:B----4-:R2:W-:Y:S02]  /*2f3f0*/  STS.U16 [R8+0xe200], R22 ;  /* 0x00e2001608007388 */ /* 0x0105e40000000400 */
[----:B------:R3:W-:Y:S01]  /*2f400*/  STS.U16 [R8+0xea00], R28 ;  /* 0x00ea001c08007388 */ /* 0x0007e20000000400 */
[----:B------:R2:W-:Y:S01]  /*2f410*/  STS.U16 [R8+0xf200], R0 ;  /* 0x00f2000008007388 */ /* 0x0005e20000000400 */
[----:B------:R0:W-:Y:S02]  /*2f420*/  STS.U16 [R8+0xfa00], R3 ;  /* 0x00fa000308007388 */ /* 0x0001e40000000400 */
        /* <DEDUP_REMOVED lines=14> */
[----:B0-----:R-:W4:Y:S04]  /*2f510*/  LDL.LU R26, [R1+0x20] ;  /* 0x00002000011a7983 */ /* 0x001f280000300800 */
[----:B------:R-:W-:Y:S01]  /*2f520*/  STS.U16 [R8+0x17200], R18 ;  /* 0x0172001208007388 */ /* 0x000fe20000000400 */
[----:B-1----:R-:W4:Y:S02]  /*2f530*/  LDL.LU R27, [R1+0x1c] ;  /* 0x00001c00011b7983 */ /* 0x002f240000300800 */
[----:B------:R-:W-:Y:S02]  /*2f540*/  STS.U16 [R8+0x17a00], R19 ;  /* 0x017a001308007388 */ /* 0x000fe40000000400 */
[----:B--2---:R-:W2:Y:S01]  /*2f550*/  LDL.LU R22, [R1+0x67ac] ;  /* 0x0067ac0001167983 */ /* 0x004ea20000300800 */
[----:B------:R-:W-:Y:S04]  /*2f560*/  STS.U16 [R8+0x18200], R20 ;  /* 0x0182001408007388 */ /* 0x000fe80000000400 */
[----:B---3--:R-:W3:Y:S01]  /*2f570*/  LDL.LU R28, [R1+0x67a8] ;  /* 0x0067a800011c7983 */ /* 0x008ee20000300800 */
[----:B------:R-:W-:Y:S02]  /*2f580*/  STS.U16 [R8+0x18a00], R21 ;  /* 0x018a001508007388 */ /* 0x000fe40000000400 */
[----:B------:R-:W2:Y:S02]  /*2f590*/  LDL.LU R0, [R1+0x67a4] ;  /* 0x0067a40001007983 */ /* 0x000ea40000300800 */
[----:B------:R-:W-:Y:S01]  /*2f5a0*/  STS.U16 [R8+0x19200], R23 ;  /* 0x0192001708007388 */ /* 0x000fe20000000400 */
[----:B------:R-:W2:Y:S04]  /*2f5b0*/  LDL.LU R3, [R1+0x67a0] ;  /* 0x0067a00001037983 */ /* 0x000ea80000300800 */
[----:B------:R-:W-:Y:S01]  /*2f5c0*/  STS.U16 [R8+0x19a00], R24 ;  /* 0x019a001808007388 */ /* 0x000fe20000000400 */
[----:B------:R-:W-:Y:S02]  /*2f5d0*/  STS.U16 [R8+0x1a200], R25 ;  /* 0x01a2001908007388 */ /* 0x000fe40000000400 */
[----:B------:R0:W-:Y:S02]  /*2f5e0*/  STS.U16 [R8+0x1aa00], R29 ;  /* 0x01aa001d08007388 */ /* 0x0001e40000000400 */
[----:B0-----:R-:W2:Y:S01]  /*2f5f0*/  LDL.LU R29, [R1+0x10] ;  /* 0x00001000011d7983 */ /* 0x001ea20000300800 */
[----:B------:R-:W2:Y:S02]  /*2f600*/  LDL.LU R6, [R1+0xc] ;  /* 0x00000c0001067983 */ /* 0x000ea40000300800 */
[----:B------:R-:W2:Y:S02]  /*2f610*/  LDL.LU R4, [R1+0x8] ;  /* 0x0000080001047983 */ /* 0x000ea40000300800 */
[----:B------:R-:W2:Y:S01]  /*2f620*/  LDL.LU R2, [R1+0x4] ;  /* 0x0000040001027983 */ /* 0x000ea20000300800 */
[----:B------:R-:W2:Y:S01]  /*2f630*/  LDL.LU R7, [R1] ;  /* 0x0000000001077983 */ /* 0x000ea20000300800 */
        /* <DEDUP_REMOVED lines=15> */
[----:B------:R-:W2:Y:S04]  /*2f730*/  LDL.LU R25, [R1+0x1f8] ;  /* 0x0001f80001197983 */ /* 0x000ea80000300800 */
[----:B----4-:R0:W-:Y:S01]  /*2f740*/  STS.U16 [R8+0x1b200], R26 ;  /* 0x01b2001a08007388 */ /* 0x0101e20000000400 */
[----:B------:R1:W-:Y:S01]  /*2f750*/  STS.U16 [R8+0x1ba00], R27 ;  /* 0x01ba001b08007388 */ /* 0x0003e20000000400 */
[----:B---3--:R-:W-:-:S02]  /*2f760*/  LOP3.LUT R5, R28, 0x7f, RZ, 0xc0, !PT ;  /* 0x0000007f1c057812 */ /* 0x008fc400078ec0ff */
[----:B0-----:R-:W3:Y:S04]  /*2f770*/  LDL.LU R26, [R1+0x1ec] ;  /* 0x0001ec00011a7983 */ /* 0x001ee80000300800 */
[----:B--2---:R0:W-:Y:S01]  /*2f780*/  STS.U16 [R8+0x1c200], R3 ;  /* 0x01c2000308007388 */ /* 0x0041e20000000400 */
[----:B-1----:R-:W2:Y:S02]  /*2f790*/  LDL.LU R27, [R1+0x1e0] ;  /* 0x0001e000011b7983 */ /* 0x002ea40000300800 */
[----:B------:R1:W-:Y:S01]  /*2f7a0*/  STS.U16 [R8+0x1ca00], R0 ;  /* 0x01ca000008007388 */ /* 0x0003e20000000400 */
[----:B0-----:R-:W4:Y:S01]  /*2f7b0*/  LDL.LU R3, [R1+0x1d4] ;  /* 0x0001d40001037983 */ /* 0x001f220000300800 */
[----:B-1----:R-:W2:Y:S02]  /*2f7c0*/  LDL.LU R0, [R1+0x1c8] ;  /* 0x0001c80001007983 */ /* 0x002ea40000300800 */
[----:B------:R-:W2:Y:S01]  /*2f7d0*/  LDL.LU R28, [R1+0x1bc] ;  /* 0x0001bc00011c7983 */ /* 0x000ea20000300800 */
[----:B------:R0:W-:Y:S04]  /*2f7e0*/  STS.U16 [R8+0x1d200], R29 ;  /* 0x01d2001d08007388 */ /* 0x0001e80000000400 */
[----:B0-----:R-:W2:Y:S01]  /*2f7f0*/  LDL.LU R29, [R1+0x679c] ;  /* 0x00679c00011d7983 */ /* 0x001ea20000300800 */
[----:B------:R-:W-:Y:S01]  /*2f800*/  ISETP.NE.U32.AND P1, PT, R22, RZ, PT ;  /* 0x000000ff1600720c */ /* 0x000fe20003f25070 */
[----:B------:R-:W-:-:S03]  /*2f810*/  IMAD.SHL.U32 R5, R5, 0x2, RZ ;  /* 0x0000000205057824 */ /* 0x000fc600078e00ff */
[----:B------:R-:W-:-:S04]  /*2f820*/  SEL R22, RZ, 0x110, !P1 ;  /* 0x00000110ff167807 */ /* 0x000fc80004800000 */
[----:B------:R-:W-:Y:S01]  /*2f830*/  LOP3.LUT R22, R22, R5, RZ, 0x3c, !PT ;  /* 0x0000000516167212 */ /* 0x000fe200078e3cff */
[----:B------:R-:W-:Y:S01]  /*2f840*/  STS.U16 [R8+0x1da00], R6 ;  /* 0x01da000608007388 */ /* 0x000fe20000000400 */
[----:B------:R-:W-:Y:S02]  /*2f850*/  STS.U16 [R8+0x1e200], R4 ;  /* 0x01e2000408007388 */ /* 0x000fe40000000400 */
[----:B------:R-:W-:Y:S01]  /*2f860*/  LOP3.LUT R22, R22, 0x40, RZ, 0x3c, !PT ;  /* 0x0000004016167812 */ /* 0x000fe200078e3cff */
[----:B------:R-:W-:Y:S01]  /*2f870*/  STS.U16 [R8+0x1ea00], R2 ;  /* 0x01ea000208007388 */ /* 0x000fe20000000400 */
[----:B------:R-:W-:Y:S03]  /*2f880*/  STS.U16 [R8+0x1f200], R7 ;  /* 0x01f2000708007388 */ /* 0x000fe60000000400 */
[----:B--2---:R-:W-:Y:S01]  /*2f890*/  STS.U16 [R8+0x1fa00], R29 ;  /* 0x01fa001d08007388 */ /* 0x004fe20000000400 */
        /* <DEDUP_REMOVED lines=8> */
[----:B------:R0:W-:Y:S03]  /*2f920*/  STS.U16 [R22+0x4400], R17 ;  /* 0x0044001116007388 */ /* 0x0001e60000000400 */
[----:B0-----:R-:W2:Y:S04]  /*2f930*/  LDL.LU R17, [R1+0x18c] ;  /* 0x00018c0001117983 */ /* 0x001ea80000300800 */
[----:B--2---:R0:W-:Y:S04]  /*2f940*/  STL [R1+0x6790], R17 ;  /* 0x0067901101007387 */ /* 0x0041e80000100800 */
[----:B0-----:R-:W2:Y:S04]  /*2f950*/  LDL.LU R17, [R1+0x198] ;  /* 0x0001980001117983 */ /* 0x001ea80000300800 */
[----:B--2---:R0:W-:Y:S04]  /*2f960*/  STL [R1+0x6794], R17 ;  /* 0x0067941101007387 */ /* 0x0041e80000100800 */
[----:B0-----:R-:W2:Y:S01]  /*2f970*/  LDL.LU R17, [R1+0x1a4] ;  /* 0x0001a40001117983 */ /* 0x001ea20000300800 */
[----:B------:R-:W-:Y:S02]  /*2f980*/  STS.U16 [R22+0x4c00], R18 ;  /* 0x004c001216007388 */ /* 0x000fe40000000400 */
[----:B------:R-:W-:Y:S02]  /*2f990*/  STS.U16 [R22+0x5400], R19 ;  /* 0x0054001316007388 */ /* 0x000fe40000000400 */
[----:B------:R-:W-:Y:S01]  /*2f9a0*/  STS.U16 [R22+0x5c00], R20 ;  /* 0x005c001416007388 */ /* 0x000fe20000000400 */
[----:B------:R-:W-:Y:S01]  /*2f9b0*/  STS.U16 [R22+0x6400], R21 ;  /* 0x0064001516007388 */ /* 0x000fe20000000400 */
[----:B------:R-:W-:Y:S02]  /*2f9c0*/  STS.U16 [R22+0x6c00], R23 ;  /* 0x006c001716007388 */ /* 0x000fe40000000400 */
[----:B------:R-:W-:Y:S02]  /*2f9d0*/  STS.U16 [R22+0x7400], R24 ;  /* 0x0074001816007388 */ /* 0x000fe40000000400 */
[----:B------:R-:W-:Y:S01]  /*2f9e0*/  STS.U16 [R22+0x7c00], R25 ;  /* 0x007c001916007388 */ /* 0x000fe20000000400 */
[----:B---3--:R-:W-:Y:S01]  /*2f9f0*/  STS.U16 [R22+0x8400], R26 ;  /* 0x0084001a16007388 */ /* 0x008fe20000000400 */
[----:B------:R-:W-:Y:S02]  /*2fa00*/  STS.U16 [R22+0x8c00], R27 ;  /* 0x008c001b16007388 */ /* 0x000fe40000000400 */
[----:B----4-:R-:W-:Y:S02]  /*2fa10*/  STS.U16 [R22+0x9400], R3 ;  /* 0x0094000316007388 */ /* 0x010fe40000000400 */
        /* <DEDUP_REMOVED lines=30> */
[----:B0-----:R-:W3:Y:S04]  /*2fc00*/  LDL.LU R28, [R1+0x38] ;  /* 0x00003800011c7983 */ /* 0x001ee80000300800 */
[----:B--2---:R0:W-:Y:S04]  /*2fc10*/  STS.U16 [R22+0xac00], R17 ;  /* 0x00ac001116007388 */ /* 0x0041e80000000400 */
[----:B0-----:R-:W2:Y:S04]  /*2fc20*/  LDL.LU R17, [R1+0x6798] ;  /* 0x0067980001117983 */ /* 0x001ea80000300800 */
[----:B--2---:R0:W-:Y:S04]  /*2fc30*/  STS.U16 [R22+0xb400], R17 ;  /* 0x00b4001116007388 */ /* 0x0041e80000000400 */
[----:B0-----:R-:W2:Y:S04]  /*2fc40*/  LDL.LU R17, [R1+0x6794] ;  /* 0x0067940001117983 */ /* 0x001ea80000300800 */
[----:B--2---:R0:W-:Y:S04]  /*2fc50*/  STS.U16 [R22+0xbc00], R17 ;  /* 0x00bc001116007388 */ /* 0x0041e80000000400 */
[----:B0-----:R-:W2:Y:S04]  /*2fc60*/  LDL.LU R17, [R1+0x6790] ;  /* 0x0067900001117983 */ /* 0x001ea80000300800 */
[----:B--2---:R0:W-:Y:S01]  /*2fc70*/  STS.U16 [R22+0xc400], R17 ;  /* 0x00c4001116007388 */ /* 0x0041e20000000400 */
[----:B---3--:R1:W-:Y:S02]  /*2fc80*/  STS.U16 [R22+0xcc00], R18 ;  /* 0x00cc001216007388 */ /* 0x0083e40000000400 */
[----:B----4-:R2:W-:Y:S02]  /*2fc90*/  STS.U16 [R22+0xd400], R19 ;  /* 0x00d4001316007388 */ /* 0x0105e40000000400 */
[----:B------:R3:W-:Y:S01]  /*2fca0*/  STS.U16 [R22+0xdc00], R20 ;  /* 0x00dc001416007388 */ /* 0x0007e20000000400 */
[----:B------:R3:W-:Y:S01]  /*2fcb0*/  STS.U16 [R22+0xe400], R21 ;  /* 0x00e4001516007388 */ /* 0x0007e20000000400 */
[----:B------:R3:W-:Y:S03]  /*2fcc0*/  STS.U16 [R22+0xec00], R24 ;  /* 0x00ec001816007388 */ /* 0x0007e60000000400 */
[----:B0-----:R-:W4:Y:S01]  /*2fcd0*/  LDL.LU R17, [R1+0x678c] ;  /* 0x00678c0001117983 */ /* 0x001f220000300800 */
[----:B-1----:R-:W4:Y:S02]  /*2fce0*/  LDL.LU R18, [R1+0x6788] ;  /* 0x0067880001127983 */ /* 0x002f240000300800 */
[----:B--2---:R-:W2:Y:S02]  /*2fcf0*/  LDL.LU R19, [R1+0x6784] ;  /* 0x0067840001137983 */ /* 0x004ea40000300800 */
[----:B---3--:R-:W3:Y:S01]  /*2fd00*/  LDL.LU R20, [R1+0x6780] ;  /* 0x0067800001147983 */ /* 0x008ee20000300800 */
[----:B------:R-:W2:Y:S01]  /*2fd10*/  LDL.LU R21, [R1+0x677c] ;  /* 0x00677c0001157983 */ /* 0x000ea20000300800 */
[----:B------:R-:W2:Y:S03]  /*2fd20*/  LDL.LU R24, [R1+0x6778] ;  /* 0x0067780001187983 */ /* 0x000ea60000300800 */
[----:B------:R0:W-:Y:S01]  /*2fd30*/  STS.U16 [R22+0xf400], R25 ;  /* 0x00f4001916007388 */ /* 0x0001e20000000400 */
[----:B------:R1:W-:Y:S02]  /*2fd40*/  STS.U16 [R22+0xfc00], R26 ;  /* 0x00fc001a16007388 */ /* 0x0003e40000000400 */
[----:B------:R1:W-:Y:S02]  /*2fd50*/  STS.U16 [R22+0x10400], R27 ;  /* 0x0104001b16007388 */ /* 0x0003e40000000400 */
[----:B------:R1:W-:Y:S01]  /*2fd60*/  STS.U16 [R22+0x10c00], R0 ;  /* 0x010c000016007388 */ /* 0x0003e20000000400 */
[----:B0-----:R-:W2:Y:S01]  /*2fd70*/  LDL.LU R25, [R1+0x6774] ;  /* 0x0067740001197983 */ /* 0x001ea20000300800 */
[----:B-1----:R-:W2:Y:S02]  /*2fd80*/  LDL.LU R26, [R1+0x6770] ;  /* 0x00677000011a7983 */ /* 0x002ea40000300800 */
[----:B------:R-:W2:Y:S02]  /*2fd90*/  LDL.LU R27, [R1+0x676c] ;  /* 0x00676c00011b7983 */ /* 0x000ea40000300800 */
[----:B------:R-:W2:Y:S01]  /*2fda0*/  LDL.LU R0, [R1+0x6768] ;  /* 0x0067680001007983 */ /* 0x000ea20000300800 */
[----:B------:R0:W-:Y:S01]  /*2fdb0*/  STS.U16 [R22+0x11400], R29 ;  /* 0x0114001d16007388 */ /* 0x0001e20000000400 */
[----:B------:R1:W-:Y:S02]  /*2fdc0*/  STS.U16 [R22+0x11c00], R6 ;  /* 0x011c000616007388 */ /* 0x0003e40000000400 */
[----:B------:R0:W-:Y:S02]  /*2fdd0*/  STS.U16 [R22+0x12400], R4 ;  /* 0x0124000416007388 */ /* 0x0001e40000000400 */
[----:B------:R0:W-:Y:S01]  /*2fde0*/  STS.U16 [R22+0x12c00], R5 ;  /* 0x012c000516007388 */ /* 0x0001e20000000400 */
        /* <DEDUP_REMOVED lines=11> */
[----:B------:R-:W-:Y:S01]  /*2fea0*/  STS.U16 [R22+0x18c00], R23 ;  /* 0x018c001716007388 */ /* 0x000fe20000000400 */
[----:B------:R1:W-:Y:S01]  /*2feb0*/  STS.U16 [R22+0x19400], R3 ;  /* 0x0194000316007388 */ /* 0x0003e20000000400 */
[----:B------:R1:W-:Y:S03]  /*2fec0*/  STS.U16 [R22+0x19c00], R28 ;  /* 0x019c001c16007388 */ /* 0x0003e60000000400 */
[----:B0-----:R-:W3:Y:S01]  /*2fed0*/  LDL.LU R29, [R1+0x308] ;  /* 0x00030800011d7983 */ /* 0x001ee20000300800 */
[----:B-1----:R-:W3:Y:S03]  /*2fee0*/  LDL.LU R6, [R1+0x300] ;  /* 0x0003000001067983 */ /* 0x002ee60000300800 */
[----:B------:R-:W3:Y:S01]  /*2fef0*/  LDL.LU R4, [R1+0x2f8] ;  /* 0x0002f80001047983 */ /* 0x000ee20000300800 */
[----:B------:R-:W3:Y:S03]  /*2ff00*/  LDL.LU R5, [R1+0x2f0] ;  /* 0x0002f00001057983 */ /* 0x000ee60000300800 */
        /* <DEDUP_REMOVED lines=12> */
[----:B------:R-:W3:Y:S04]  /*2ffd0*/  LDL.LU R28, [R1+0x1c4] ;  /* 0x0001c400011c7983 */ /* 0x000ee80000300800 */
[----:B--2---:R0:W-:Y:S04]  /*2ffe0*/  STS.U16 [R22+0x1a400], R0 ;  /* 0x01a4000016007388 */ /* 0x0041e80000000400 */
[----:B0-----:R-:W0:Y:S01]  /*2fff0*/  S2R R0, SR_TID.X ;  /* 0x0000000000007919 */ /* 0x001e220000002100 */
[----:B------:R1:W-:Y:S02]  /*30000*/  STS.U16 [R22+0x1ac00], R27 ;  /* 0x01ac001b16007388 */ /* 0x0003e40000000400 */
[----:B------:R2:W-:Y:S02]  /*30010*/  STS.U16 [R22+0x1b400], R26 ;  /* 0x01b4001a16007388 */ /* 0x0005e40000000400 */
[----:B------:R4:W-:Y:S01]  /*30020*/  STS.U16 [R22+0x1bc00], R25 ;  /* 0x01bc001916007388 */ /* 0x0009e20000000400 */
[----:B------:R4:W-:Y:S04]  /*30030*/  STS.U16 [R22+0x1c400], R24 ;  /* 0x01c4001816007388 */ /* 0x0009e80000000400 */
[----:B-1----:R-:W3:Y:S01]  /*30040*/  LDL.LU R27, [R1+0x310] ;  /* 0x00031000011b7983 */ /* 0x002ee20000300800 */
[----:B--2---:R-:W2:Y:S02]  /*30050*/  LDL.LU R26, [R1+0x318] ;  /* 0x00031800011a7983 */ /* 0x004ea40000300800 */
[----:B----4-:R-:W4:Y:S01]  /*30060*/  LDL.LU R25, [R1+0x320] ;  /* 0x0003200001197983 */ /* 0x010f220000300800 */
[----:B------:R-:W2:Y:S01]  /*30070*/  LDL.LU R22, [R1+0x6764] ;  /* 0x0067640001167983 */ /* 0x000ea20000300800 */
[C---:B0-----:R-:W-:Y:S01]  /*30080*/  LOP3.LUT R23, R0.reuse, 0x7f, RZ, 0xc0, !PT ;  /* 0x0000007f00177812 */ /* 0x041fe200078ec0ff */
[----:B------:R-:W-:-:S04]  /*30090*/  LOP3.LUT R0, R0, 0x80, RZ, 0xc0, !PT ;  /* 0x0000008000007812 */ /* 0x000fc800078ec0ff */
[----:B------:R-:W-:Y:S01]  /*300a0*/  ISETP.NE.U32.AND P1, PT, R0, RZ, PT ;  /* 0x000000ff0000720c */ /* 0x000fe20003f25070 */
[----:B------:R-:W-:-:S03]  /*300b0*/  IMAD.SHL.U32 R23, R23, 0x2, RZ ;  /* 0x0000000217177824 */ /* 0x000fc600078e00ff */
[----:B------:R-:W-:-:S04]  /*300c0*/  SEL R24, RZ, 0x110, !P1 ;  /* 0x00000110ff187807 */ /* 0x000fc80004800000 */
[----:B------:R-:W-:Y:S02]  /*300d0*/  LOP3.LUT R24, R24, R23, RZ, 0x3c, !PT ;  /* 0x0000001718187212 */ /* 0x000fe400078e3cff */
[----:B------:R-:W2:Y:S02]  /*300e0*/  LDL.LU R23, [R1+0x6760] ;  /* 0x0067600001177983 */ /* 0x000ea40000300800 */
[----:B------:R-:W-:Y:S02]  /*300f0*/  LOP3.LUT R24, R24, 0x40, RZ, 0x3c, !PT ;  /* 0x0000004018187812 */ /* 0x000fe400078e3cff */
[----:B------:R-:W-:-:S04]  /*30100*/  ISETP.NE.U32.AND P0, PT, R0, RZ, PT ;  /* 0x000000ff0000720c */ /* 0x000fc80003f05070 */
[----:B------:R-:W-:Y:S01]  /*30110*/  SEL R0, RZ, 0x110, !P0 ;  /* 0x00000110ff007807 */ /* 0x000fe20004000000 */
[----:B--2---:R0:W-:Y:S04]  /*30120*/  STS.U16 [R24+0x1cc00], R23 ;  /* 0x01cc001718007388 */ /* 0x0041e80000000400 */
[----:B0-----:R-:W0:Y:S01]  /*30130*/  S2R R23, SR_TID.X ;  /* 0x0000000000177919 */ /* 0x001e220000002100 */
[----:B------:R-:W-:Y:S02]  /*30140*/  STS.U16 [R24+0x1d400], R22 ;  /* 0x01d4001618007388 */ /* 0x000fe40000000400 */
[----:B------:R-:W-:Y:S02]  /*30150*/  STS.U16 [R24+0x1dc00], R21 ;  /* 0x01dc001518007388 */ /* 0x000fe40000000400 */
[----:B---3--:R-:W-:Y:S01]  /*30160*/  STS.U16 [R24+0x1e400], R20 ;  /* 0x01e4001418007388 */ /* 0x008fe20000000400 */
[----:B------:R-:W-:Y:S01]  /*30170*/  STS.U16 [R24+0x1ec00], R19 ;  /* 0x01ec001318007388 */ /* 0x000fe20000000400 */
[----:B------:R-:W-:Y:S02]  /*30180*/  STS.U16 [R24+0x1f400], R18 ;  /* 0x01f4001218007388 */ /* 0x000fe40000000400 */
[----:B------:R-:W-:Y:S01]  /*30190*/  STS.U16 [R24+0x1fc00], R17 ;  /* 0x01fc001118007388 */ /* 0x000fe20000000400 */
[----:B0-----:R-:W-:-:S05]  /*301a0*/  LOP3.LUT R23, R23, 0x7f, RZ, 0xc0, !PT ;  /* 0x0000007f17177812 */ /* 0x001fca00078ec0ff */
[----:B------:R-:W-:-:S05]  /*301b0*/  IMAD.SHL.U32 R23, R23, 0x2, RZ ;  /* 0x0000000217177824 */ /* 0x000fca00078e00ff */
[----:B------:R-:W-:-:S04]  /*301c0*/  LOP3.LUT R0, R0, R23, RZ, 0x3c, !PT ;  /* 0x0000001700007212 */ /* 0x000fc800078e3cff */
[----:B------:R-:W-:-:S05]  /*301d0*/  LOP3.LUT R0, R0, 0x60, RZ, 0x3c, !PT ;  /* 0x0000006000007812 */ /* 0x000fca00078e3cff */
[----:B----4-:R-:W-:Y:S01]  /*301e0*/  STS.U16 [R0+0x600], R25 ;  /* 0x0006001900007388 */ /* 0x010fe20000000400 */
[----:B------:R-:W-:Y:S02]  /*301f0*/  STS.U16 [R0+0xe00], R26 ;  /* 0x000e001a00007388 */ /* 0x000fe40000000400 */
[----:B------:R-:W-:Y:S02]  /*30200*/  STS.U16 [R0+0x1600], R27 ;  /* 0x0016001b00007388 */ /* 0x000fe40000000400 */
[----:B------:R-:W-:Y:S01]  /*30210*/  STS.U16 [R0+0x1e00], R29 ;  /* 0x001e001d00007388 */ /* 0x000fe20000000400 */
[----:B------:R0:W-:Y:S04]  /*30220*/  STS.U16 [R0+0x2600], R6 ;  /* 0x0026000600007388 */ /* 0x0001e80000000400 */
        /* <DEDUP_REMOVED lines=71> */
[----:B------:R1:W-:Y:S01]  /*306a0*/  STS.U16 [R0+0x10e00], R16 ;  /* 0x010e001000007388 */ /* 0x0003e20000000400 */
[----:B------:R1:W-:Y:S03]  /*306b0*/  STS.U16 [R0+0x11600], R3 ;  /* 0x0116000300007388 */ /* 0x0003e60000000400 */
[----:B0-----:R-:W2:Y:S01]  /*306c0*/  LDL.LU R12, [R1+0x6738] ;  /* 0x00673800010c7983 */ /* 0x001ea20000300800 */
[----:B-1----:R-:W2:Y:S03]  /*306d0*/  LDL.LU R13, [R1+0x6734] ;  /* 0x00673400010d7983 */ /* 0x002ea60000300800 */
[----:B------:R-:W2:Y:S01]  /*306e0*/  LDL.LU R14, [R1+0x6730] ;  /* 0x00673000010e7983 */ /* 0x000ea20000300800 */
[----:B------:R-:W2:Y:S03]  /*306f0*/  LDL.LU R15, [R1+0x672c] ;  /* 0x00672c00010f7983 */ /* 0x000ea60000300800 */
[----:B------:R-:W2:Y:S01]  /*30700*/  LDL.LU R16, [R1+0x6728] ;  /* 0x0067280001107983 */ /* 0x000ea20000300800 */
[----:B------:R-:W2:Y:S03]  /*30710*/  LDL.LU R3, [R1+0x6724] ;  /* 0x0067240001037983 */ /* 0x000ea60000300800 */
[----:B------:R0:W-:Y:S04]  /*30720*/  STS.U16 [R0+0x11e00], R28 ;  /* 0x011e001c00007388 */ /* 0x0001e80000000400 */
        /* <DEDUP_REMOVED lines=16> */
[----:B--2---:R0:W-:Y:S01]  /*30830*/  STS.U16 [R0+0x19e00], R28 ;  /* 0x019e001c00007388 */ /* 0x0041e20000000400 */
[----:B------:R1:W-:Y:S03]  /*30840*/  STS.U16 [R0+0x1a600], R3 ;  /* 0x01a6000300007388 */ /* 0x0003e60000000400 */
[----:B0-----:R-:W2:Y:S01]  /*30850*/  LDL.LU R28, [R1+0x671c] ;  /* 0x00671c00011c7983 */ /* 0x001ea20000300800 */
[----:B-1----:R-:W2:Y:S02]  /*30860*/  LDL.LU R3, [R1+0x6718] ;  /* 0x0067180001037983 */ /* 0x002ea40000300800 */
[----:B------:R-:W-:Y:S02]  /*30870*/  STS.U16 [R0+0x1ae00], R16 ;  /* 0x01ae001000007388 */ /* 0x000fe40000000400 */
[----:B------:R-:W-:Y:S01]  /*30880*/  STS.U16 [R0+0x1b600], R15 ;  /* 0x01b6000f00007388 */ /* 0x000fe20000000400 */
[----:B------:R-:W-:Y:S01]  /*30890*/  STS.U16 [R0+0x1be00], R14 ;  /* 0x01be000e00007388 */ /* 0x000fe20000000400 */
[----:B------:R-:W-:Y:S02]  /*308a0*/  STS.U16 [R0+0x1c600], R13 ;  /* 0x01c6000d00007388 */ /* 0x000fe40000000400 */
[----:B------:R-:W-:Y:S02]  /*308b0*/  STS.U16 [R0+0x1ce00], R12 ;  /* 0x01ce000c00007388 */ /* 0x000fe40000000400 */
[----:B------:R-:W-:Y:S01]  /*308c0*/  STS.U16 [R0+0x1d600], R11 ;  /* 0x01d6000b00007388 */ /* 0x000fe20000000400 */
[----:B------:R-:W-:Y:S01]  /*308d0*/  STS.U16 [R0+0x1de00], R10 ;  /* 0x01de000a00007388 */ /* 0x000fe20000000400 */
[----:B---3--:R-:W-:Y:S02]  /*308e0*/  STS.U16 [R0+0x1e600], R9 ;  /* 0x01e6000900007388 */ /* 0x008fe40000000400 */
[----:B------:R-:W-:Y:S02]  /*308f0*/  STS.U16 [R0+0x1ee00], R8 ;  /* 0x01ee000800007388 */ /* 0x000fe40000000400 */
[----:B----4-:R-:W-:Y:S01]  /*30900*/  STS.U16 [R0+0x1f600], R7 ;  /* 0x01f6000700007388 */ /* 0x010fe20000000400 */
[----:B------:R-:W-:Y:S01]  /*30910*/  STS.U16 [R0+0x1fe00], R6 ;  /* 0x01fe000600007388 */ /* 0x000fe20000000400 */
[----:B------:R-:W-:Y:S06]  /*30920*/  BAR.SYNC.DEFER_BLOCKING 0x0 ;  /* 0x0000000000007b1d */ /* 0x000fec0000010000 */
[----:B--2---:R-:W-:Y:S04]  /*30930*/  LDSM.16.MT88.4 R24, [R28+0x20000] ;  /* 0x020000001c18783b */ /* 0x004fe80000004200 */
[----:B------:R-:W0:Y:S04]  /*30940*/  LDSM.16.M88.4 R8, [R3] ;  /* 0x000000000308783b */ /* 0x000e280000000200 */
[----:B------:R-:W1:Y:S04]  /*30950*/  LDSM.16.M88.4 R4, [R3+0x2000] ;  /* 0x002000000304783b */ /* 0x000e680000000200 */
[----:B------:R-:W2:Y:S04]  /*30960*/  LDSM.16.M88.4 R12, [R3+0x6000] ;  /* 0x00600000030c783b */ /* 0x000ea80000000200 */
[----:B------:R-:W-:Y:S04]  /*30970*/  LDSM.16.M88.4 R20, [R3+0x4000] ;  /* 0x004000000314783b */ /* 0x000fe80000000200 */
[----:B------:R-:W-:Y:S04]  /*30980*/  LDSM.16.M88.4 R16, [R3+0x10000] ;  /* 0x010000000310783b */ /* 0x000fe80000000200 */
[----:B0-----:R-:W-:Y:S01]  /*30990*/  STL.64 [R1+0x20], R8 ;  /* 0x0000200801007387 */ /* 0x001fe20000100a00 */
[----:B------:R-:W-:-:S02]  /*309a0*/  IMAD.MOV.U32 R2, RZ, RZ, R8 ;  /* 0x000000ffff027224 */ /* 0x000fc400078e0008 */
[----:B------:R-:W-:Y:S02]  /*309b0*/  STL.64 [R1+0x28], R10 ;  /* 0x0000280a01007387 */ /* 0x000fe40000100a00 */
[----:B------:R-:W-:Y:S02]  /*309c0*/  IMAD.MOV.U32 R0, RZ, RZ, R9 ;  /* 0x000000ffff007224 */ /* 0x000fe400078e0009 */
[----:B------:R-:W0:Y:S04]  /*309d0*/  LDSM.16.M88.4 R8, [R3+0x8000] ;  /* 0x008000000308783b */ /* 0x000e280000000200 */
[----:B-1----:R-:W-:Y:S01]  /*309e0*/  STL.64 [R1+0x10], R4 ;  /* 0x0000100401007387 */ /* 0x002fe20000100a00 */
[----:B------:R-:W-:Y:S02]  /*309f0*/  STL.64 [R1+0x18], R6 ;  /* 0x0000180601007387 */ /* 0x000fe40000100a00 */
[----:B--2---:R-:W-:Y:S02]  /*30a00*/  STL.64 [R1+0x6700], R14 ;  /* 0x0067000e01007387 */ /* 0x004fe40000100a00 */
[----:B------:R-:W-:Y:S01]  /*30a10*/  STL.64 [R1+0x66f8], R12 ;  /* 0x0066f80c01007387 */ /* 0x000fe20000100a00 */
[----:B------:R-:W1:Y:S04]  /*30a20*/  LDSM.16.M88.4 R4, [R3+0xa000] ;  /* 0x00a000000304783b */ /* 0x000e680000000200 */
[----:B------:R-:W2:Y:S04]  /*30a30*/  LDSM.16.M88.4 R12, [R3+0xc000] ;  /* 0x00c00000030c783b */ /* 0x000ea80000000200 */
[----:B0-----:R-:W-:Y:S01]  /*30a40*/  STL [R1+0x5e74], R10 ;  /* 0x005e740a01007387 */ /* 0x001fe20000100800 */
[----:B------:R-:W-:Y:S02]  /*30a50*/  STL.64 [R1], R20 ;  /* 0x0000001401007387 */ /* 0x000fe40000100a00 */
[----:B------:R-:W-:Y:S02]  /*30a60*/  STL.64 [R1+0x8], R22 ;  /* 0x0000081601007387 */ /* 0x000fe40000100a00 */
[----:B------:R-:W-:Y:S01]  /*30a70*/  STL.64 [R1+0x6708], R20 ;  /* 0x0067081401007387 */ /* 0x000fe20000100a00 */
[----:B------:R-:W-:Y:S01]  /*30a80*/  STL [R1+0x5e70], R11 ;  /* 0x005e700b01007387 */ /* 0x000fe20000100800 */
[----:B------:R0:W-:Y:S03]  /*30a90*/  STL.64 [R1+0x66f0], R8 ;  /* 0x0066f00801007387 */ /* 0x0001e60000100a00 */
[----:B0-----:R-:W3:Y:S01]  /*30aa0*/  LDL.64 R8, [R1+0x10] ;  /* 0x0000100001087983 */ /* 0x001ee20000100a00 */
[----:B------:R-:W-:-:S02]  /*30ab0*/  IMAD.MOV.U32 R20, RZ, RZ, R2 ;  /* 0x000000ffff147224 */ /* 0x000fc400078e0002 */
[----:B------:R-:W-:Y:S01]  /*30ac0*/  IMAD.MOV.U32 R21, RZ, RZ, R0 ;  /* 0x000000ffff157224 */ /* 0x000fe200078e0000 */
[----:B---3--:R-:W-:Y:S02]  /*30ad0*/  STL.64 [R1+0x6710], R8 ;  /* 0x0067100801007387 */ /* 0x008fe40000100a00 */
[----:B------:R-:W0:Y:S04]  /*30ae0*/  LDSM.16.M88.4 R8, [R3+0xe000] ;  /* 0x00e000000308783b */ /* 0x000e280000000200 */
[----:B-1----:R-:W-:Y:S02]  /*30af0*/  STL [R1+0x5e5c], R6 ;  /* 0x005e5c0601007387 */ /* 0x002fe40000100800 */
[----:B------:R-:W-:Y:S01]  /*30b00*/  STL [R1+0x5e58], R7 ;  /* 0x005e580701007387 */ /* 0x000fe20000100800 */
[----:B--2---:R-:W-:Y:S01]  /*30b10*/  STL.64 [R1+0x30], R12 ;  /* 0x0000300c01007387 */ /* 0x004fe20000100a00 */
[----:B------:R-:W-:Y:S02]  /*30b20*/  STL.64 [R1+0x38], R14 ;  /* 0x0000380e01007387 */ /* 0x000fe40000100a00 */
[----:B------:R-:W1:Y:S01]  /*30b30*/  LDSM.16.M88.4 R12, [R3+0x12000] ;  /* 0x01200000030c783b */ /* 0x000e620000000200 */
[----:B0-----:R-:W-:Y:S03]  /*30b40*/  STL.64 [R1+0xc0], R8 ;  /* 0x0000c00801007387 */ /* 0x001fe60000100a00 */
[----:B------:R-:W-:Y:S02]  /*30b50*/  STL.64 [R1+0xc8], R10 ;  /* 0x0000c80a01007387 */ /* 0x000fe40000100a00 */
[----:B------:R-:W0:Y:S04]  /*30b60*/  LDSM.16.M88.4 R8, [R3+0x14000] ;  /* 0x014000000308783b */ /* 0x000e280000000200 */
[----:B------:R-:W-:Y:S01]  /*30b70*/  STL.64 [R1+0xb0], R16 ;  /* 0x0000b01001007387 */ /* 0x000fe20000100a00 */
[----:B------:R-:W-:Y:S01]  /*30b80*/  STL.64 [R1+0xb8], R18 ;  /* 0x0000b81201007387 */ /* 0x000fe20000100a00 */
[----:B-1----:R-:W-:Y:S02]  /*30b90*/  STL.64 [R1+0xa0], R12 ;  /* 0x0000a00c01007387 */ /* 0x002fe40000100a00 */
[----:B------:R-:W-:Y:S02]  /*30ba0*/  STL.64 [R1+0xa8], R14 ;  /* 0x0000a80e01007387 */ /* 0x000fe40000100a00 */
[----:B------:R-:W-:Y:S01]  /*30bb0*/  LDSM.16.M88.4 R16, [R3+0x18000] ;  /* 0x018000000310783b */ /* 0x000fe20000000200 */
[----:B0-----:R-:W-:Y:S03]  /*30bc0*/  STL.64 [R1+0x90], R8 ;  /* 0x0000900801007387 */ /* 0x001fe60000100a00 */
[----:B------:R-:W-:-:S02]  /*30bd0*/  IMAD.MOV.U32 R6, RZ, RZ, R10 ;  /* 0x000000ffff067224 */ /* 0x000fc400078e000a */
[----:B------:R-:W-:Y:S02]  /*30be0*/  STL.64 [R1+0x98], R10 ;  /* 0x0000980a01007387 */ /* 0x000fe40000100a00 */
[----:B------:R-:W-:Y:S02]  /*30bf0*/  IMAD.MOV.U32 R7, RZ, RZ, R11 ;  /* 0x000000ffff077224 */ /* 0x000fe400078e000b */
[----:B------:R-:W0:Y:S04]  /*30c00*/  LDSM.16.M88.4 R8, [R3+0x16000] ;  /* 0x016000000308783b */ /* 0x000e280000000200 */
[----:B------:R-:W-:Y:S01]  /*30c10*/  STL [R1+0x5ebc], R7 ;  /* 0x005ebc0701007387 */ /* 0x000fe20000100800 */
[----:B------:R-:W-:Y:S03]  /*30c20*/  STL [R1+0x5eb8], R6 ;  /* 0x005eb80601007387 */ /* 0x000fe60000100800 */
[----:B0-----:R0:W-:Y:S01]  /*30c30*/  STL.64 [R1+0x80], R8 ;  /* 0x0000800801007387 */ /* 0x0011e20000100a00 */
[----:B------:R-:W-:-:S02]  /*30c40*/  IMAD.MOV.U32 R2, RZ, RZ, R8 ;  /* 0x000000ffff027224 */ /* 0x000fc400078e0008 */
[----:B------:R1:W-:Y:S02]  /*30c50*/  STL.64 [R1+0x88], R10 ;  /* 0x0000880a01007387 */ /* 0x0003e40000100a00 */
[----:B------:R-:W-:Y:S02]  /*30c60*/  IMAD.MOV.U32 R0, RZ, RZ, R9 ;  /* 0x000000ffff007224 */ /* 0x000fe400078e0009 */
[----:B0-----:R-:W2:Y:S01]  /*30c70*/  LDL.LU.64 R8, [R1+0xdb0] ;  /* 0x000db00001087983 */ /* 0x001ea20000300a00 */
[----:B-1----:R-:W2:Y:S02]  /*30c80*/  LDL.LU.64 R10, [R1+0xdb8] ;  /* 0x000db800010a7983 */ /* 0x002ea40000300a00 */
[----:B------:R-:W-:Y:S02]  /*30c90*/  STL [R1+0x66b4], R0 ;  /* 0x0066b40001007387 */ /* 0x000fe40000100800 */
[----:B------:R-:W-:Y:S01]  /*30ca0*/  STL [R1+0x66b0], R2 ;  /* 0x0066b00201007387 */ /* 0x000fe20000100800 */
[----:B------:R-:W3:Y:S01]  /*30cb0*/  LDL.LU.64 R12, [R1+0xd90] ;  /* 0x000d9000010c7983 */ /* 0x000ee20000300a00 */
[----:B------:R-:W3:Y:S02]  /*30cc0*/  LDL.LU.64 R14, [R1+0xd98] ;  /* 0x000d9800010e7983 */ /* 0x000ee40000300a00 */
[----:B------:R-:W-:Y:S02]  /*30cd0*/  STL.64 [R1+0x70], R16 ;  /* 0x0000701001007387 */ /* 0x000fe40000100a00 */
[----:B------:R-:W-:Y:S02]  /*30ce0*/  STL.64 [R1+0x78], R18 ;  /* 0x0000781201007387 */ /* 0x000fe40000100a00 */
[----:B------:R-:W0:Y:S04]  /*30cf0*/  LDSM.16.M88.4 R16, [R3+0x1a000] ;  /* 0x01a000000310783b */ /* 0x000e280000000200 */
[----:B0-----:R-:W-:Y:S01]  /*30d00*/  STL.64 [R1+0x60], R16 ;  /* 0x0000601001007387 */ /* 0x001fe20000100a00 */
[----:B------:R-:W-:Y:S02]  /*30d10*/  STL.64 [R1+0x68], R18 ;  /* 0x0000681201007387 */ /* 0x000fe40000100a00 */
[----:B------:R-:W-:-:S02]  /*30d20*/  IMAD.MOV.U32 R29, RZ, RZ, R17 ;  /* 0x000000ffff1d7224 */ /* 0x000fc400078e0011 */
[----:B------:R-:W0:Y:S04]  /*30d30*/  LDSM.16.M88.4 R16, [R3+0x1c000] ;  /* 0x01c000000310783b */ /* 0x000e280000000200 */
[----:B0-----:R-:W-:Y:S01]  /*30d40*/  STL.64 [R1+0x50], R16 ;  /* 0x0000501001007387 */ /* 0x001fe20000100a00 */
[----:B------:R-:W-:Y:S02]  /*30d50*/  IMAD.MOV.U32 R0, RZ, RZ, R16 ;  /* 0x000000ffff007224 */ /* 0x000fe400078e0010 */
[----:B------:R-:W-:Y:S02]  /*30d60*/  STL.64 [R1+0x58], R18 ;  /* 0x0000581201007387 */ /* 0x000fe40000100a00 */
[----:B------:R-:W-:Y:S02]  /*30d70*/  IMAD.MOV.U32 R2, RZ, RZ, R17 ;  /* 0x000000ffff027224 */ /* 0x000fe400078e0011 */
[----:B------:R-:W0:Y:S04]  /*30d80*/  LDSM.16.M88.4 R16, [R3+0x1e000] ;  /* 0x01e000000310783b */ /* 0x000e280000000200 */
[----:B------:R-:W-:Y:S04]  /*30d90*/  STL [R1+0x43d8], R3 ;  /* 0x0043d80301007387 */ /* 0x000fe80000100800 */
[----:B0-----:R-:W-:Y:S01]  /*30da0*/  STL.64 [R1+0x40], R16 ;  /* 0x0000401001007387 */ /* 0x001fe20000100a00 */
[----:B------:R-:W-:Y:S02]  /*30db0*/  STL.64 [R1+0x48], R18 ;  /* 0x0000481201007387 */ /* 0x000fe40000100a00 */
[----:B------:R-:W0:Y:S02]  /*30dc0*/  LDSM.16.MT88.4 R16, [R28+0x20080] ;  /* 0x020080001c10783b */ /* 0x000e240000004200 */
[----:B0-----:R-:W-:Y:S02]  /*30dd0*/  STL.64 [R1+0x6640], R18 ;  /* 0x0066401201007387 */ /* 0x001fe40000100a00 */
[----:B------:R0:W-:Y:S02]  /*30de0*/  STL.64 [R1+0x6638], R16 ;  /* 0x0066381001007387 */ /* 0x0001e40000100a00 */
[----:B0-----:R-:W4:Y:S01]  /*30df0*/  LDL.LU.64 R16, [R1+0xda0] ;  /* 0x000da00001107983 */ /* 0x001f220000300a00 */
[----:B------:R-:W4:Y:S01]  /*30e00*/  LDL.LU.64 R18, [R1+0xda8] ;  /* 0x000da80001127983 */ /* 0x000f220000300a00 */
[C---:B--2---:R-:W-:Y:S02]  /*30e10*/  HMMA.16816.F32.BF16 R20, R24.reuse, R20, R8 ;  /* 0x000000141814723c */ /* 0x044fe40000041808 */
[----:B------:R-:W4:Y:S11]  /*30e20*/  LDL.LU.64 R8, [R1+0x6710] ;  /* 0x0067100001087983 */ /* 0x000f360000300a00 */
[----:B------:R-:W-:Y:S10]  /*30e30*/  @!UPT UIADD3 URZ, URZ, URZ, URZ ;  /* 0x0000003f3f3ff290 */ /* 0x000ff4000fffe03f */
[----:B------:R0:W-:Y:S01]  /*30e40*/  STL.64 [R1+0x520], R20 ;  /* 0x0005201401007387 */ /* 0x0001e20000100a00 */
[----:B------:R-:W-:Y:S03]  /*30e50*/  STL.64 [R1+0x528], R22 ;  /* 0x0005281601007387 */ /* 0x000fe60000100a00 */
[----:B0-----:R-:W3:Y:S01]  /*30e60*/  LDL.LU.64 R20, [R1+0x6708] ;  /* 0x0067080001147983 */ /* 0x001ee20000300a00 */
[----:B----4-:R-:W-:Y:S01]  /*30e70*/  HMMA.16816.F32.BF16 R16, R24, R8, R16 ;  /* 0x000000081810723c */ /* 0x010fe20000041810 */
[----:B------:R-:W-:-:S07]  /*30e80*/  IMAD.MOV.U32 R3, RZ, RZ, R9 ;  /* 0x000000ffff037224 */ /* 0x000fce00078e0009 */
[C---:B---3--:R-:W-:Y:S11]  /*30e90*/  HMMA.16816.F32.BF16 R12, R24.reuse, R20, R12 ;  /* 0x00000014180c723c */ /* 0x048ff6000004180c */
[----:B------:R-:W-:Y:S04]  /*30ea0*/  @!UPT UIADD3 URZ, URZ, URZ, URZ ;  /* 0x0000003f3f3ff290 */ /* 0x000fe8000fffe03f */
[----:B------:R-:W-:Y:S01]  /*30eb0*/  STL.64 [R1+0x510], R16 ;  /* 0x0005101001007387 */ /* 0x000fe20000100a00 */
[----:B------:R0:W-:Y:S02]  /*30ec0*/  STL.64 [R1+0x518], R18 ;  /* 0x0005181201007387 */ /* 0x0001e40000100a00 */
[----:B0-----:R-:W-:Y:S02]  /*30ed0*/  IMAD.MOV.U32 R18, RZ, RZ, R8 ;  /* 0x000000ffff127224 */ /* 0x001fe400078e0008 */
[----:B------:R-:W2:Y:S01]  /*30ee0*/  LDL.LU.64 R8, [R1+0xd80] ;  /* 0x000d800001087983 */ /* 0x000ea20000300a00 */
[----:B------:R-:W2:Y:S02]  /*30ef0*/  LDL.LU.64 R10, [R1+0xd88] ;  /* 0x000d8800010a7983 */ /* 0x000ea40000300a00 */
[----:B------:R-:W-:Y:S02]  /*30f00*/  IMAD.MOV.U32 R17, RZ, RZ, R20 ;  /* 0x000000ffff117224 */ /* 0x000fe400078e0014 */
[----:B------:R-:W-:Y:S01]  /*30f10*/  IMAD.MOV.U32 R16, RZ, RZ, R21 ;  /* 0x000000ffff107224 */ /* 0x000fe200078e0015 */
[----:B------:R-:W-:Y:S01]  /*30f20*/  STL.64 [R1+0x500], R12 ;  /* 0x0005000c01007387 */ /* 0x000fe20000100a00 */
[----:B------:R0:W-:Y:S03]  /*30f30*/  STL.64 [R1+0x508], R14 ;  /* 0x0005080e01007387 */ /* 0x0001e60000100a00 */
[----:B0-----:R-:W3:Y:S01]  /*30f40*/  LDL.LU.64 R14, [R1+0x6700] ;  /* 0x00670000010e7983 */ /* 0x001ee20000300a00 */
[----:B------:R-:W2:Y:S02]  /*30f50*/  LDL.LU.64 R12, [R1+0x66f8] ;  /* 0x0066f800010c7983 */ /* 0x000ea40000300a00 */
[----:B------:R-:W4:Y:S02]  /*30f60*/  LDL.LU.64 R20, [R1+0xbb0] ;  /* 0x000bb00001147983 */ /* 0x000f240000300a00 */
[----:B------:R-:W2:Y:S02]  /*30f70*/  LDL.LU.64 R22, [R1+0xbb8] ;  /* 0x000bb80001167983 */ /* 0x000ea40000300a00 */
[----:B--2---:R-:W-:Y:S01]  /*30f80*/  STL.64 [R1+0x66e8], R22 ;  /* 0x0066e81601007387 */ /* 0x004fe20000100a00 */
[----:B----4-:R0:W-:Y:S03]  /*30f90*/  STL.64 [R1+0x66e0], R20 ;  /* 0x0066e01401007387 */ /* 0x0101e60000100a00 */
[----:B0-----:R-:W2:Y:S01]  /*30fa0*/  LDL.LU.64 R20, [R1+0xbe0] ;  /* 0x000be00001147983 */ /* 0x001ea20000300a00 */
[----:B------:R-:W2:Y:S02]  /*30fb0*/  LDL.LU.64 R22, [R1+0xbe8] ;  /* 0x000be80001167983 */ /* 0x000ea40000300a00 */
[----:B------:R-:W-:Y:S02]  /*30fc0*/  STL [R1+0x66c0], R18 ;  /* 0x0066c01201007387 */ /* 0x000fe40000100800 */
[----:B------:R0:W-:Y:S02]  /*30fd0*/  STL.64 [R1+0x66b8], R16 ;  /* 0x0066b81001007387 */ /* 0x0001e40000100a00 */
[----:B0-----:R-:W4:Y:S01]  /*30fe0*/  LDL.64 R16, [R1+0xc0] ;  /* 0x0000c00001107983 */ /* 0x001f220000100a00 */
[----:B------:R-:W-:Y:S03]  /*30ff0*/  HMMA.16816.F32.BF16 R8, R24, R12, R8 ;  /* 0x0000000c1808723c */ /* 0x000fe60000041808 */
[----:B----4-:R0:W-:Y:S04]  /*31000*/  STL.64 [R1+0x66c8], R16 ;  /* 0x0066c81001007387 */ /* 0x0101e80000100a00 */
[----:B0-----:R-:W4:Y:S11]  /*31010*/  LDL.64 R16, [R1+0x30] ;  /* 0x0000300001107983 */ /* 0x001f360000100a00 */
[----:B------:R-:W-:Y:S05]  /*31020*/  @!UPT UIADD3 URZ, URZ, URZ, URZ ;  /* 0x0000003f3f3ff290 */ /* 0x000fea000fffe03f */
[----:B------:R0:W-:Y:S02]  /*31030*/  STL.64 [R1+0x4f0], R8 ;  /* 0x0004f00801007387 */ /* 0x0001e40000100a00 */
[----:B0-----:R-:W2:Y:S01]  /*31040*/  LDL.LU.64 R8, [R1+0x66f0] ;  /* 0x0066f00001087983 */ /* 0x001ea20000300a00 */
[----:B---3--:R-:W-:Y:S02]  /*31050*/  STL.64 [R1+0x65f0], R14 ;  /* 0x0065f00e01007387 */ /* 0x008fe40000100a00 */
[----:B------:R0:W-:Y:S02]  /*31060*/  STL.64 [R1+0x65e8], R12 ;  /* 0x0065e80c01007387 */ /* 0x0001e40000100a00 */
[----:B0-----:R-:W3:Y:S01]  /*31070*/  LDL.LU.64 R12, [R1+0xbc0] ;  /* 0x000bc000010c7983 */ /* 0x001ee20000300a00 */
[----:B------:R-:W3:Y:S02]  /*31080*/  LDL.LU.64 R14, [R1+0xbc8] ;  /* 0x000bc800010e7983 */ /* 0x000ee40000300a00 */
[----:B------:R-:W-:-:S02]  /*31090*/  IMAD.MOV.U32 R6, RZ, RZ, R11 ;  /* 0x000000ffff067224 */ /* 0x000fc400078e000b */
[----:B------:R-:W-:Y:S01]  /*310a0*/  IMAD.MOV.U32 R7, RZ, RZ, R10 ;  /* 0x000000ffff077224 */ /* 0x000fe200078e000a */
[C---:B--2---:R-:W-:Y:S01]  /*310b0*/  HMMA.16816.F32.BF16 R20, R24.reuse, R8, R20 ;  /* 0x000000081814723c */ /* 0x044fe20000041814 */
[----:B---3--:R-:W-:Y:S01]  /*310c0*/  STL.64 [R1+0x66d8], R14 ;  /* 0x0066d80e01007387 */ /* 0x008fe20000100a00 */
[----:B------:R0:W-:Y:S03]  /*310d0*/  STL.64 [R1+0x66d0], R12 ;  /* 0x0066d00c01007387 */ /* 0x0001e60000100a00 */
[----:B0-----:R-:W2:Y:S01]  /*310e0*/  LDL.LU.64 R12, [R1+0xbd0] ;  /* 0x000bd000010c7983 */ /* 0x001ea20000300a00 */
[----:B------:R-:W2:Y:S02]  /*310f0*/  LDL.LU.64 R14, [R1+0xbd8] ;  /* 0x000bd800010e7983 */ /* 0x000ea40000300a00 */
[----:B------:R-:W-:Y:S02]  /*31100*/  STL [R1+0x5f7c], R6 ;  /* 0x005f7c0601007387 */ /* 0x000fe40000100800 */
[----:B------:R-:W-:Y:S11]  /*31110*/  STL [R1+0x5f78], R7 ;  /* 0x005f780701007387 */ /* 0x000ff60000100800 */
[----:B------:R-:W-:Y:S02]  /*31120*/  @!UPT UIADD3 URZ, URZ, URZ, URZ ;  /* 0x0000003f3f3ff290 */ /* 0x000fe4000fffe03f */
[----:B------:R-:W-:Y:S01]  /*31130*/  STL.64 [R1+0x4e0], R20 ;  /* 0x0004e01401007387 */ /* 0x000fe20000100a00 */
[----:B------:R0:W-:Y:S03]  /*31140*/  STL.64 [R1+0x4e8], R22 ;  /* 0x0004e81601007387 */ /* 0x0001e60000100a00 */
[----:B0-----:R-:W3:Y:S01]  /*31150*/  LDL.LU.64 R22, [R1+0x66e8] ;  /* 0x0066e80001167983 */ /* 0x001ee20000300a00 */
[----:B------:R-:W3:Y:S02]  /*31160*/  LDL.LU.64 R20, [R1+0x66e0] ;  /* 0x0066e00001147983 */ /* 0x000ee40000300a00 */
[----:B----4-:R-:W-:Y:S01]  /*31170*/  IMAD.MOV.U32 R7, RZ, RZ, R17 ;  /* 0x000000ffff077224 */ /* 0x010fe200078e0011 */
[C---:B---3--:R-:W-:Y:S08]  /*31180*/  HMMA.16816.F32.BF16 R20, R24.reuse, R4, R20 ;  /* 0x000000041814723c */ /* 0x048ff00000041814 */
[C---:B--2---:R-:W-:Y:S11]  /*31190*/  HMMA.16816.F32.BF16 R12, R24.reuse, R16, R12 ;  /* 0x00000010180c723c */ /* 0x044ff6000004180c */
[----:B------:R-:W-:Y:S04]  /*311a0*/  @!UPT UIADD3 URZ, URZ, URZ, URZ ;  /* 0x0000003f3f3ff290 */ /* 0x000fe8000fffe03f */
[----:B------:R-:W-:Y:S01]  /*311b0*/  STL.64 [R1+0x4d0], R20 ;  /* 0x0004d01401007387 */ /* 0x000fe20000100a00 */
[----:B------:R-:W-:Y:S02]  /*311c0*/  STL.64 [R1+0x4d8], R22 ;  /* 0x0004d81601007387 */ /* 0x000fe40000100a00 */
[----:B------:R-:W0:Y:S04]  /*311d0*/  LDSM.16.MT88.4 R20, [R28+0x20100] ;  /* 0x020100001c14783b */ /* 0x000e280000004200 */
[----:B------:R-:W-:Y:S01]  /*311e0*/  STL [R1+0x65c0], R28 ;  /* 0x0065c01c01007387 */ /* 0x000fe20000100800 */
[----:B0-----:R-:W-:Y:S01]  /*311f0*/  STL.64 [R1+0x6520], R22 ;  /* 0x0065201601007387 */ /* 0x001fe20000100a00 */
[----:B------:R0:W-:Y:S03]  /*31200*/  STL.64 [R1+0x6518], R20 ;  /* 0x0065181401007387 */ /* 0x0001e60000100a00 */
[----:B0-----:R-:W2:Y:S01]  /*31210*/  LDL.64 R20, [R1+0x40] ;  /* 0x0000400001147983 */ /* 0x001ea20000100a00 */
[----:B------:R-:W-:Y:S02]  /*31220*/  STL.64 [R1+0x860], R12 ;  /* 0x0008600c01007387 */ /* 0x000fe40000100a00 */
[----:B------:R0:W-:Y:S02]  /*31230*/  STL.64 [R1+0x868], R14 ;  /* 0x0008680e01007387 */ /* 0x0001e40000100a00 */
[----:B------:R-:W-:Y:S01]  /*31240*/  IMAD.MOV.U32 R22, RZ, RZ, R16 ;  /* 0x000000ffff167224 */ /* 0x000fe200078e0010 */
[----:B0-----:R-:W3:Y:S01]  /*31250*/  LDL.LU.64 R14, [R1+0x66d8] ;  /* 0x0066d800010e7983 */ /* 0x001ee20000300a00 */
[----:B------:R-:W3:Y:S02]  /*31260*/  LDL.LU.64 R12, [R1+0x66d0] ;  /* 0x0066d000010c7983 */ /* 0x000ee40000300a00 */
[----:B------:R-:W3:Y:S02]  /*31270*/  LDL.LU.64 R16, [R1+0x66c8] ;  /* 0x0066c80001107983 */ /* 0x000ee40000300a00 */
[----:B------:R-:W-:Y:S01]  /*31280*/  STL [R1+0x65c8], R7 ;  /* 0x0065c80701007387 */ /* 0x000fe20000100800 */
[----:B------:R-:W-:Y:S01]  /*31290*/  STL [R1+0x65c4], R22 ;  /* 0x0065c41601007387 */ /* 0x000fe20000100800 */
[----:B------:R-:W4:Y:S01]  /*312a0*/  LDL.LU R18, [R1+0x66c0] ;  /* 0x0066c00001127983 */ /* 0x000f220000300800 */
[----:B---3--:R-:W-:Y:S01]  /*312b0*/  HMMA.16816.F32.BF16 R12, R24, R16, R12 ;  /* 0x00000010180c723c */ /* 0x008fe2000004180c */
[----:B------:R-:W-:-:S02]  /*312c0*/  IMAD.MOV.U32 R28, RZ, RZ, R16 ;  /* 0x000000ffff1c7224 */ /* 0x000fc400078e0010 */
[----:B------:R-:W-:Y:S02]  /*312d0*/  IMAD.MOV.U32 R23, RZ, RZ, R17 ;  /* 0x000000ffff177224 */ /* 0x000fe400078e0011 */
[----:B------:R-:W3:Y:S11]  /*312e0*/  LDL.LU.64 R16, [R1+0x66b8] ;  /* 0x0066b80001107983 */ /* 0x000ef60000300a00 */
[----:B------:R-:W-:Y:S07]  /*312f0*/  @!UPT UIADD3 URZ, URZ, URZ, URZ ;  /* 0x0000003f3f3ff290 */ /* 0x000fee000fffe03f */
[----:B------:R3:W-:Y:S02]  /*31300*/  STL.64 [R1+0x850], R12 ;  /* 0x0008500c01007387 */ /* 0x0007e40000100a00 */
[----:B---3--:R-:W-:Y:S02]  /*31310*/  IMAD.MOV.U32 R12, RZ, RZ, R17 ;  /* 0x000000ffff0c7224 */ /* 0x008fe400078e0011 */
[----:B------:R-:W-:Y:S02]  /*31320*/  IMAD.MOV.U32 R13, RZ, RZ, R16 ;  /* 0x000000ffff0d7224 */ /* 0x000fe400078e0010 */
[----:B------:R-:W3:Y:S04]  /*31330*/  LDL.64 R16, [R1+0x90] ;  /* 0x0000900001107983 */ /* 0x000ee80000100a00 */
[----:B---3--:R0:W-:Y:S04]  /*31340*/  STL.64 [R1+0x66a8], R16 ;  /* 0x0066a81001007387 */ /* 0x0081e80000100a00 */
[----:B0-----:R-:W3:Y:S01]  /*31350*/  LDL.64 R16, [R1+0xa0] ;  /* 0x0000a00001107983 */ /* 0x001ee20000100a00 */
[----:B------:R4:W-:Y:S02]  /*31360*/  STL.64 [R1+0x6608], R12 ;  /* 0x0066080c01007387 */ /* 0x0009e40000100a00 */
[----:B----4-:R-:W-:-:S02]  /*31370*/  IMAD.MOV.U32 R12, RZ, RZ, R18 ;  /* 0x000000ffff0c7224 */ /* 0x010fc400078e0012 */
[----:B------:R-:W-:-:S05]  /*31380*/  IMAD.MOV.U32 R13, RZ, RZ, R3 ;  /* 0x000000ffff0d7224 */ /* 0x000fca00078e0003 */
[----:B------:R0:W-:Y:S04]  /*31390*/  STL.64 [R1+0x6620], R12 ;  /* 0x0066200c01007387 */ /* 0x0001e80000100a00 */
[----:B0-----:R-:W4:Y:S01]  /*313a0*/  LDL.64 R12, [R1+0x20] ;  /* 0x00002000010c7983 */ /* 0x001f220000100a00 */
[----:B------:R-:W-:Y:S02]  /*313b0*/  IMAD.MOV.U32 R10, RZ, RZ, R14 ;  /* 0x000000ffff0a7224 */ /* 0x000fe400078e000e */
[----:B------:R-:W-:Y:S01]  /*313c0*/  IMAD.MOV.U32 R11, RZ, RZ, R15 ;  /* 0x000000ffff0b7224 */ /* 0x000fe200078e000f */
[----:B----4-:R0:W-:Y:S02]  /*313d0*/  STL.64 [R1+0x6648], R12 ;  /* 0x0066480c01007387 */ /* 0x0101e40000100a00 */
[----:B0-----:R-:W-:-:S02]  /*313e0*/  IMAD.MOV.U32 R12, RZ, RZ, R0 ;  /* 0x000000ffff0c7224 */ /* 0x001fc400078e0000 */
[----:B------:R-:W-:Y:S01]  /*313f0*/  IMAD.MOV.U32 R13, RZ, RZ, R2 ;  /* 0x000000ffff0d7224 */ /* 0x000fe200078e0002 */
[----:B------:R-:W4:Y:S01]  /*31400*/  LDL.LU R0, [R1+0x66b4] ;  /* 0x0066b40001007983 */ /* 0x000f220000300800 */
[----:B------:R-:W2:Y:S03]  /*31410*/  LDL.LU R2, [R1+0x66b0] ;  /* 0x0066b00001027983 */ /* 0x000ea60000300800 */
[----:B------:R0:W-:Y:S04]  /*31420*/  STL.64 [R1+0x6660], R12 ;  /* 0x0066600c01007387 */ /* 0x0001e80000100a00 */
[----:B0-----:R-:W2:Y:S01]  /*31430*/  LDL.64 R12, [R1+0xb0] ;  /* 0x0000b000010c7983 */ /* 0x001ea20000100a00 */
[----:B------:R-:W-:Y:S02]  /*31440*/  STL.64 [R1+0x65e0], R10 ;  /* 0x0065e00a01007387 */ /* 0x000fe40000100a00 */
[----:B------:R0:W-:Y:S02]  /*31450*/  STL.64 [R1+0x65d8], R8 ;  /* 0x0065d80801007387 */ /* 0x0001e40000100a00 */
[----:B0-----:R-:W2:Y:S01]  /*31460*/  LDL.LU.64 R8, [R1+0xa80] ;  /* 0x000a800001087983 */ /* 0x001ea20000300a00 */
[----:B------:R-:W2:Y:S02]  /*31470*/  LDL.LU.64 R10, [R1+0xa88] ;  /* 0x000a8800010a7983 */ /* 0x000ea40000300a00 */
[----:B------:R-:W-:Y:S02]  /*31480*/  STL [R1+0x65d0], R23 ;  /* 0x0065d01701007387 */ /* 0x000fe40000100800 */
[----:B------:R-:W-:Y:S01]  /*31490*/  STL [R1+0x65cc], R28 ;  /* 0x0065cc1c01007387 */ /* 0x000fe20000100800 */
[----:B--2---:R-:W-:Y:S01]  /*314a0*/  HMMA.16816.F32.BF16 R8, R24, R12, R8 ;  /* 0x0000000c1808723c */ /* 0x004fe20000041808 */
[----:B------:R-:W-:Y:S11]  /*314b0*/  IMAD.MOV.U32 R7, RZ, RZ, R12 ;  /* 0x000000ffff077224 */ /* 0x000ff600078e000c */
[----:B------:R-:W-:Y:S11]  /*314c0*/  @!UPT UIADD3 URZ, URZ, URZ, URZ ;  /* 0x0000003f3f3ff290 */ /* 0x000ff6000fffe03f */
[----:B------:R0:W-:Y:S01]  /*314d0*/  STL.64 [R1+0x840], R8 ;  /* 0x0008400801007387 */ /* 0x0001e20000100a00 */
[----:B------:R1:W-:Y:S03]  /*314e0*/  STL.64 [R1+0x848], R10 ;  /* 0x0008480a01007387 */ /* 0x0003e60000100a00 */
[----:B0-----:R-:W2:Y:S01]  /*314f0*/  LDL.LU.64 R8, [R1+0xa60] ;  /* 0x000a600001087983 */ /* 0x001ea20000300a00 */
[----:B-1----:R-:W2:Y:S02]  /*31500*/  LDL.LU.64 R10, [R1+0xa68] ;  /* 0x000a6800010a7983 */ /* 0x002ea40000300a00 */
[----:B------:R-:W-:Y:S02]  /*31510*/  STL [R1+0x6688], R7 ;  /* 0x0066880701007387 */ /* 0x000fe40000100800 */
[----:B------:R0:W-:Y:S02]  /*31520*/  STL.64 [R1+0x6680], R4 ;  /* 0x0066800401007387 */ /* 0x0001e40000100a00 */
[----:B0-----:R-:W3:Y:S01]  /*31530*/  LDL.LU.64 R4, [R1+0xa70] ;  /* 0x000a700001047983 */ /* 0x001ee20000300a00 */
[----:B------:R-:W3:Y:S02]  /*31540*/  LDL.LU.64 R6, [R1+0xa78] ;  /* 0x000a780001067983 */ /* 0x000ee40000300a00 */
[----:B------:R-:W2:Y:S02]  /*31550*/  LDL R12, [R1+0x60] ;  /* 0x00006000010c7983 */ /* 0x000ea40000100800 */
[----:B------:R-:W-:-:S02]  /*31560*/  IMAD.MOV.U32 R22, RZ, RZ, R13 ;  /* 0x000000ffff167224 */ /* 0x000fc400078e000d */
[----:B------:R-:W-:-:S05]  /*31570*/  IMAD.MOV.U32 R13, RZ, RZ, R29 ;  /* 0x000000ffff0d7224 */ /* 0x000fca00078e001d */
[----:B--2---:R0:W-:Y:S04]  /*31580*/  STL.64 [R1+0x6678], R12 ;  /* 0x0066780c01007387 */ /* 0x0041e80000100a00 */
[----:B0-----:R-:W2:Y:S01]  /*31590*/  LDL.64 R12, [R1+0x70] ;  /* 0x00007000010c7983 */ /* 0x001ea20000100a00 */
[C---:B---3--:R-:W-:Y:S01]  /*315a0*/  HMMA.16816.F32.BF16 R4, R24.reuse, R16, R4 ;  /* 0x000000101804723c */ /* 0x048fe20000041804 */
[----:B------:R-:W-:Y:S02]  /*315b0*/  IMAD.MOV.U32 R23, RZ, RZ, R16 ;  /* 0x000000ffff177224 */ /* 0x000fe400078e0010 */
[----:B------:R-:W-:Y:S01]  /*315c0*/  IMAD.MOV.U32 R28, RZ, RZ, R17 ;  /* 0x000000ffff1c7224 */ /* 0x000fe200078e0011 */
[----:B--2---:R-:W-:Y:S01]  /*315d0*/  STL.64 [R1+0x6690], R12 ;  /* 0x0066900c01007387 */ /* 0x004fe20000100a00 */
[----:B------:R-:W2:Y:S11]  /*315e0*/  LDL.LU.64 R16, [R1+0x66a8] ;  /* 0x0066a80001107983 */ /* 0x000eb60000300a00 */
[----:B------:R-:W-:Y:S08]  /*315f0*/  @!UPT UIADD3 URZ, URZ, URZ, URZ ;  /* 0x0000003f3f3ff290 */ /* 0x000ff0000fffe03f */
[----:B------:R-:W-:Y:S02]  /*31600*/  IMAD.MOV.U32 R29, RZ, RZ, R7 ;  /* 0x000000ffff1d7224 */ /* 0x000fe400078e0007 */
[----:B------:R0:W-:Y:S01]  /*31610*/  STL.64 [R1+0x830], R4 ;  /* 0x0008300401007387 */ /* 0x0001e20000100a00 */
[----:B------:R1:W-:Y:S01]  /*31620*/  STL [R1+0x838], R6 ;  /* 0x0008380601007387 */ /* 0x0003e20000100800 */
[----:B------:R-:W-:Y:S02]  /*31630*/  STL.64 [R1+0x6658], R22 ;  /* 0x0066581601007387 */ /* 0x000fe40000100a00 */
[----:B------:R-:W-:Y:S02]  /*31640*/  STL.64 [R1+0x6650], R20 ;  /* 0x0066501401007387 */ /* 0x000fe40000100a00 */
[----:B------:R-:W-:Y:S01]  /*31650*/  STL [R1+0x5f80], R29 ;  /* 0x005f801d01007387 */ /* 0x000fe20000100800 */
[----:B0-----:R-:W3:Y:S01]  /*31660*/  LDL.LU.64 R4, [R1+0xa40] ;  /* 0x000a400001047983 */ /* 0x001ee20000300a00 */
[----:B--2---:R-:W-:Y:S11]  /*31670*/  HMMA.16816.F32.BF16 R8, R24, R16, R8 ;  /* 0x000000101808723c */ /* 0x004ff60000041808 */
[----:B------:R-:W-:Y:S11]  /*31680*/  @!UPT UIADD3 URZ, URZ, URZ, URZ ;  /* 0x0000003f3f3ff290 */ /* 0x000ff6000fffe03f */
[----:B------:R-:W-:Y:S01]  /*31690*/  @!UPT UIADD3 URZ, URZ, URZ, URZ ;  /* 0x0000003f3f3ff290 */ /* 0x000fe2000fffe03f */
[----:B------:R-:W-:Y:S01]  /*316a0*/  STL.64 [R1+0x820], R8 ;  /* 0x0008200801007387 */ /* 0x000fe20000100a00 */
[----:B------:R-:W-:Y:S02]  /*316b0*/  STL.64 [R1+0x828], R10 ;  /* 0x0008280a01007387 */ /* 0x000fe40000100a00 */
[----:B-1----:R-:W2:Y:S02]  /*316c0*/  LDL.LU.64 R6, [R1+0xa48] ;  /* 0x000a480001067983 */ /* 0x002ea40000300a00 */
[----:B--2---:R-:W-:Y:S01]  /*316d0*/  STL.64 [R1+0x66a0], R6 ;  /* 0x0066a00601007387 */ /* 0x004fe20000100a00 */
[----:B---3--:R0:W-:Y:S03]  /*316e0*/  STL.64 [R1+0x6698], R4 ;  /* 0x0066980401007387 */ /* 0x0081e60000100a00 */
[----:B0-----:R-:W2:Y:S01]  /*316f0*/  LDL.LU.64 R4, [R1+0xa50] ;  /* 0x000a500001047983 */ /* 0x001ea20000300a00 */
[----:B------:R-:W2:Y:S02]  /*31700*/  LDL.LU.64 R6, [R1+0xa58] ;  /* 0x000a580001067983 */ /* 0x000ea40000300a00 */
[----:B------:R-:W3:Y:S02]  /*31710*/  LDL.LU.64 R20, [R1+0xa20] ;  /* 0x000a200001147983 */ /* 0x000ee40000300a00 */
[----:B------:R-:W2:Y:S02]  /*31720*/  LDL.LU.64 R22, [R1+0xa28] ;  /* 0x000a280001167983 */ /* 0x000ea40000300a00 */
[----:B------:R-:W-:Y:S01]  /*31730*/  IMAD.MOV.U32 R29, RZ, RZ, R17 ;  /* 0x000000ffff1d7224 */ /* 0x000fe200078e0011 */
[----:B--2---:R-:W-:Y:S01]  /*31740*/  STL.64 [R1+0x6670], R22 ;  /* 0x0066701601007387 */ /* 0x004fe20000100a00 */
[----:B---3--:R0:W-:Y:S03]  /*31750*/  STL.64 [R1+0x6668], R20 ;  /* 0x0066681401007387 */ /* 0x0081e60000100a00 */
[----:B0-----:R-:W2:Y:S01]  /*31760*/  LDL.LU.64 R20, [R1+0xa30] ;  /* 0x000a300001147983 */ /* 0x001ea20000300a00 */
[----:B------:R-:W2:Y:S02]  /*31770*/  LDL.LU.64 R22, [R1+0xa38] ;  /* 0x000a380001167983 */ /* 0x000ea40000300a00 */
[----:B------:R-:W3:Y:S02]  /*31780*/  LDL.LU.64 R16, [R1+0x540] ;  /* 0x0005400001107983 */ /* 0x000ee40000300a00 */
[----:B------:R-:W3:Y:S01]  /*31790*/  LDL.LU.64 R18, [R1+0x548] ;  /* 0x0005480001127983 */ /* 0x000ee20000300a00 */
[----:B------:R-:W2:Y:S01]  /*317a0*/  LDL.LU.64 R8, [R1+0xd00] ;  /* 0x000d000001087983 */ /* 0x000ea20000300a00 */
[----:B------:R-:W2:Y:S03]  /*317b0*/  LDL.LU.64 R10, [R1+0xd08] ;  /* 0x000d0800010a7983 */ /* 0x000ea60000300a00 */
[----:B--2---:R-:W-:Y:S01]  /*317c0*/  STL.64 [R1+0x6600], R10 ;  /* 0x0066000a01007387 */ /* 0x004fe20000100a00 */
[----:B------:R0:W-:Y:S03]  /*317d0*/  STL.64 [R1+0x65f8], R8 ;  /* 0x0065f80801007387 */ /* 0x0001e60000100a00 */
[----:B0-----:R-:W2:Y:S01]  /*317e0*/  LDL.LU.64 R8, [R1+0xd10] ;  /* 0x000d100001087983 */ /* 0x001ea20000300a00 */
[----:B------:R-:W2:Y:S02]  /*317f0*/  LDL.LU.64 R10, [R1+0xd18] ;  /* 0x000d1800010a7983 */ /* 0x000ea40000300a00 */
[----:B------:R-:W-:-:S02]  /*31800*/  IMAD.MOV.U32 R12, RZ, RZ, R2 ;  /* 0x000000ffff0c7224 */ /* 0x000fc400078e0002 */
[----:B----4-:R-:W-:-:S07]  /*31810*/  IMAD.MOV.U32 R13, RZ, RZ, R0 ;  /* 0x000000ffff0d7224 */ /* 0x010fce00078e0000 */
[C---:B------:R-:W-:Y:S01]  /*31820*/  HMMA.16816.F32.BF16 R12, R24.reuse, R12, R4 ;  /* 0x0000000c180c723c */ /* 0x040fe20000041804 */
[----:B--2---:R-:W-:Y:S01]  /*31830*/  STL.64 [R1+0x6618], R10 ;  /* 0x0066180a01007387 */ /* 0x004fe20000100a00 */
[----:B------:R0:W-:Y:S03]  /*31840*/  STL.64 [R1+0x6610], R8 ;  /* 0x0066100801007387 */ /* 0x0001e60000100a00 */
[----:B0-----:R-:W2:Y:S01]  /*31850*/  LDL.LU.64 R8, [R1+0xd20] ;  /* 0x000d200001087983 */ /* 0x001ea20000300a00 */
[----:B------:R-:W4:Y:S03]  /*31860*/  LDL.LU.64 R10, [R1+0xd28] ;  /* 0x000d2800010a7983 */ /* 0x000f260000300a00 */
[----:B----4-:R-:W-:Y:S01]  /*31870*/  STL.64 [R1+0x6630], R10 ;  /* 0x0066300a01007387 */ /* 0x010fe20000100a00 */
[----:B--2---:R0:W-:Y:S03]  /*31880*/  STL.64 [R1+0x6628], R8 ;  /* 0x0066280801007387 */ /* 0x0041e60000100a00 */
[----:B0-----:R-:W2:Y:S01]  /*31890*/  LDL.LU.64 R8, [R1+0xd30] ;  /* 0x000d300001087983 */ /* 0x001ea20000300a00 */
[----:B------:R-:W2:Y:S02]  /*318a0*/  LDL.LU.64 R10, [R1+0xd38] ;  /* 0x000d3800010a7983 */ /* 0x000ea40000300a00 */
[----:B------:R-:W4:Y:S02]  /*318b0*/  LDL.LU.64 R6, [R1+0x66a0] ;  /* 0x0066a00001067983 */ /* 0x000f240000300a00 */
[----:B------:R-:W4:Y:S05]  /*318c0*/  LDL.LU.64 R4, [R1+0x6698] ;  /* 0x0066980001047983 */ /* 0x000f2a0000300a00 */
[----:B------:R0:W-:Y:S01]  /*318d0*/  STL.64 [R1+0x810], R12 ;  /* 0x0008100c01007387 */ /* 0x0001e20000100a00 */
[----:B------:R-:W-:Y:S03]  /*318e0*/  STL.64 [R1+0x818], R14 ;  /* 0x0008180e01007387 */ /* 0x000fe60000100a00 */
[----:B0-----:R-:W4:Y:S02]  /*318f0*/  LDL.LU.64 R12, [R1+0x6690] ;  /* 0x00669000010c7983 */ /* 0x001f240000300a00 */
[C---:B----4-:R-:W-:Y:S01]  /*31900*/  HMMA.16816.F32.BF16 R4, R24.reuse, R12, R4 ;  /* 0x0000000c1804723c */ /* 0x050fe20000041804 */
[----:B------:R-:W-:Y:S11]  /*31910*/  IMAD.MOV.U32 R3, RZ, RZ, R13 ;  /* 0x000000ffff037224 */ /* 0x000ff600078e000d */
[----:B------:R-:W-:Y:S11]  /*31920*/  @!UPT UIADD3 URZ, URZ, URZ, URZ ;  /* 0x0000003f3f3ff290 */ /* 0x000ff6000fffe03f */
[----:B------:R-:W-:Y:S01]  /*31930*/  STL.64 [R1+0x800], R4 ;  /* 0x0008000401007387 */ /* 0x000fe20000100a00 */
[----:B------:R0:W-:Y:S03]  /*31940*/  STL.64 [R1+0x808], R6 ;  /* 0x0008080601007387 */ /* 0x0001e60000100a00 */
[----:B0-----:R-:W4:Y:S01]  /*31950*/  LDL.LU R7, [R1+0x6688] ;  /* 0x0066880001077983 */ /* 0x001f220000300800 */
[----:B------:R-:W2:Y:S02]  /*31960*/  LDL.LU.64 R4, [R1+0x6680] ;  /* 0x0066800001047983 */ /* 0x000ea40000300a00 */
[----:B------:R-:W-:Y:S02]  /*31970*/  IMAD.MOV.U32 R6, RZ, RZ, R12 ;  /* 0x000000ffff067224 */ /* 0x000fe400078e000c */
[----:B------:R-:W2:Y:S02]  /*31980*/  LDL.LU.64 R12, [R1+0x6678] ;  /* 0x00667800010c7983 */ /* 0x000ea40000300a00 */
[C---:B--2---:R-:W-:Y:S02]  /*31990*/  HMMA.16816.F32.BF16 R12, R24.reuse, R12, R20 ;  /* 0x0000000c180c723c */ /* 0x044fe40000041814 */
[----:B------:R-:W2:Y:S01]  /*319a0*/  LDL.LU.64 R22, [R1+0x6670] ;  /* 0x0066700001167983 */ /* 0x000ea20000300a00 */
[----:B------:R-:W2:Y:S11]  /*319b0*/  LDL.LU.64 R20, [R1+0x6668] ;  /* 0x0066680001147983 */ /* 0x000eb60000300a00 */
[----:B------:R-:W-:Y:S09]  /*319c0*/  @!UPT UIADD3 URZ, URZ, URZ, URZ ;  /* 0x0000003f3f3ff290 */ /* 0x000ff2000fffe03f */
[----:B------:R0:W-:Y:S01]  /*319d0*/  STL.64 [R1+0x7f0], R12 ;  /* 0x0007f00c01007387 */ /* 0x0001e20000100a00 */
[----:B------:R2:W-:Y:S03]  /*319e0*/  STL.64 [R1+0x7f8], R14 ;  /* 0x0007f80e01007387 */ /* 0x0005e60000100a00 */
[----:B0-----:R-:W2:Y:S02]  /*319f0*/  LDL.LU.64 R12, [R1+0x6660] ;  /* 0x00666000010c7983 */ /* 0x001ea40000300a00 */
[C---:B--2---:R-:W-:Y:S02]  /*31a00*/  HMMA.16816.F32.BF16 R12, R24.reuse, R12, R20 ;  /* 0x0000000c180c723c */ /* 0x044fe40000041814 */
[----:B------:R-:W2:Y:S01]  /*31a10*/  LDL.LU.64 R22, [R1+0x6658] ;  /* 0x0066580001167983 */ /* 0x000ea20000300a00 */
[----:B------:R-:W3:Y:S11]  /*31a20*/  LDL.LU.64 R20, [R1+0x6650] ;  /* 0x0066500001147983 */ /* 0x000ef60000300a00 */
[----:B------:R-:W-:Y:S09]  /*31a30*/  @!UPT UIADD3 URZ, URZ, URZ, URZ ;  /* 0x0000003f3f3ff290 */ /* 0x000ff2000fffe03f */
[----:B------:R0:W-:Y:S01]  /*31a40*/  STL.64 [R1+0x7e0], R12 ;  /* 0x0007e00c01007387 */ /* 0x0001e20000100a00 */
[----:B------:R-:W-:Y:S03]  /*31a50*/  STL.64 [R1+0x7e8], R14 ;  /* 0x0007e80e01007387 */ /* 0x000fe60000100a00 */
[----:B0-----:R-:W2:Y:S01]  /*31a60*/  LDL.LU.64 R12, [R1+0x6648] ;  /* 0x00664800010c7983 */ /* 0x001ea20000300a00 */
[----:B---3--:R-:W-:Y:S03]  /*31a70*/  HMMA.16816.F32.BF16 R24, R24, R20, R16 ;  /* 0x000000141818723c */ /* 0x008fe60000041810 */
[----:B------:R-:W3:Y:S01]  /*31a80*/  LDL.LU.64 R18, [R1+0x6640] ;  /* 0x0066400001127983 */ /* 0x000ee20000300a00 */
[----:B------:R-:W3:Y:S11]  /*31a90*/  LDL.LU.64 R16, [R1+0x6638] ;  /* 0x0066380001107983 */ /* 0x000ef60000300a00 */
[----:B------:R-:W-:Y:S08]  /*31aa0*/  @!UPT UIADD3 URZ, URZ, URZ, URZ ;  /* 0x0000003f3f3ff290 */ /* 0x000ff0000fffe03f */
[----:B------:R0:W-:Y:S01]  /*31ab0*/  STL.64 [R1+0x4c0], R24 ;  /* 0x0004c01801007387 */ /* 0x0001e20000100a00 */
[----:B------:R1:W-:Y:S03]  /*31ac0*/  STL.64 [R1+0x4c8], R26 ;  /* 0x0004c81a01007387 */ /* 0x0003e60000100a00 */
[----:B0-----:R-:W4:Y:S01]  /*31ad0*/  LDL.LU.64 R24, [R1+0xb00] ;  /* 0x000b000001187983 */ /* 0x001f220000300a00 */
[----:B-1----:R-:W4:Y:S02]  /*31ae0*/  LDL.LU.64 R26, [R1+0xb08] ;  /* 0x000b0800011a7983 */ /* 0x002f240000300a00 */
[----:B------:R-:W-:Y:S02]  /*31af0*/  STL.64 [R1+0x6530], R20 ;  /* 0x0065301401007387 */ /* 0x000fe40000100a00 */
[----:B--2---:R-:W-:Y:S02]  /*31b00*/  IMAD.MOV.U32 R2, RZ, RZ, R12 ;  /* 0x000000ffff027224 */ /* 0x004fe400078e000c */
[----:B------:R-:W-:Y:S01]  /*31b10*/  IMAD.MOV.U32 R0, RZ, RZ, R13 ;  /* 0x000000ffff007224 */ /* 0x000fe200078e000d */
[C---:B---3--:R-:W-:Y:S11]  /*31b20*/  HMMA.16816.F32.BF16 R8, R16.reuse, R12, R8 ;  /* 0x0000000c1008723c */ /* 0x048ff60000041808 */
[----:B------:R-:W-:Y:S11]  /*31b30*/  @!UPT UIADD3 URZ, URZ, URZ, URZ ;  /* 0x0000003f3f3ff290 */ /* 0x000ff6000fffe03f */
[----:B------:R-:W-:Y:S01]  /*31b40*/  @!UPT UIADD3 URZ, URZ, URZ, URZ ;  /* 0x0000003f3f3ff290 */ /* 0x000fe2000fffe03f */
[----:B------:R-:W-:Y:S01]  /*31b50*/  STL.64 [R1+0x420], R8 ;  /* 0x0004200801007387 */ /* 0x000fe20000100a00 */
[----:B------:R0:W-:Y:S03]  /*31b60*/  STL.64 [R1+0x428], R10 ;  /* 0x0004280a01007387 */ /* 0x0001e60000100a00 */
[----:B0-----:R-:W2:Y:S01]  /*31b70*/  LDL.LU.64 R10, [R1+0x6630] ;  /* 0x00663000010a7983 */ /* 0x001ea20000300a00 */
[----:B------:R-:W2:Y:S02]  /*31b80*/  LDL.LU.64 R8, [R1+0x6628] ;  /* 0x0066280001087983 */ /* 0x000ea40000300a00 */
[----:B------:R-:W2:Y:S02]  /*31b90*/  LDL.LU.64 R12, [R1+0x6620] ;  /* 0x00662000010c7983 */ /* 0x000ea40000300a00 */
[C---:B--2---:R-:W-:Y:S01]  /*31ba0*/  HMMA.16816.F32.BF16 R12, R16.reuse, R12, R8 ;  /* 0x0000000c100c723c */ /* 0x044fe20000041808 */
[----:B------:R-:W2:Y:S01]  /*31bb0*/  LDL.LU.64 R10, [R1+0x6618] ;  /* 0x00661800010a7983 */ /* 0x000ea20000300a00 */
[----:B------:R-:W2:Y:S11]  /*31bc0*/  LDL.LU.64 R8, [R1+0x6610] ;  /* 0x0066100001087983 */ /* 0x000eb60000300a00 */
[----:B------:R-:W-:Y:S10]  /*31bd0*/  @!UPT UIADD3 URZ, URZ, URZ, URZ ;  /* 0x0000003f3f3ff290 */ /* 0x000ff4000fffe03f */
[----:B------:R0:W-:Y:S01]  /*31be0*/  STL.64 [R1+0x410], R12 ;  /* 0x0004100c01007387 */ /* 0x0001e20000100a00 */
[----:B------:R2:W-:Y:S03]  /*31bf0*/  STL.64 [R1+0x418], R14 ;  /* 0x0004180e01007387 */ /* 0x0005e60000100a00 */
[----:B0-----:R-:W2:Y:S02]  /*31c00*/  LDL.LU.64 R12, [R1+0x6608] ;  /* 0x00660800010c7983 */ /* 0x001ea40000300a00 */
[C---:B--2---:R-:W-:Y:S02]  /*31c10*/  HMMA.16816.F32.BF16 R12, R16.reuse, R12, R8 ;  /* 0x0000000c100c723c */ /* 0x044fe40000041808 */
[----:B------:R-:W2:Y:S01]  /*31c20*/  LDL.LU.64 R10, [R1+0x6600] ;  /* 0x00660000010a7983 */ /* 0x000ea20000300a00 */
[----:B------:R-:W2:Y:S11]  /*31c30*/  LDL.LU.64 R8, [R1+0x65f8] ;  /* 0x0065f80001087983 */ /* 0x000eb60000300a00 */
[----:B------:R-:W-:Y:S09]  /*31c40*/  @!UPT UIADD3 URZ, URZ, URZ, URZ ;  /* 0x0000003f3f3ff290 */ /* 0x000ff2000fffe03f */
[----:B------:R-:W-:Y:S01]  /*31c50*/  STL.64 [R1+0x400], R12 ;  /* 0x0004000c01007387 */ /* 0x000fe20000100a00 */
[----:B------:R0:W-:Y:S03]  /*31c60*/  STL.64 [R1+0x408], R14 ;  /* 0x0004080e01007387 */ /* 0x0001e60000100a00 */
[----:B0-----:R-:W3:Y:S01]  /*31c70*/  LDL.LU.64 R14, [R1+0x65f0] ;  /* 0x0065f000010e7983 */ /* 0x001ee20000300a00 */
[----:B------:R-:W2:Y:S02]  /*31c80*/  LDL.LU.64 R12, [R1+0x65e8] ;  /* 0x0065e800010c7983 */ /* 0x000ea40000300a00 */
[C---:B--2---:R-:W-:Y:S11]  /*31c90*/  HMMA.16816.F32.BF16 R8, R16.reuse, R12, R8 ;  /* 0x0000000c1008723c */ /* 0x044ff60000041808 */
[----:B------:R-:W-:Y:S11]  /*31ca0*/  @!UPT UIADD3 URZ, URZ, URZ, URZ ;  /* 0x0000003f3f3ff290 */ /* 0x000ff6000fffe03f */
[----:B------:R-:W-:Y:S01]  /*31cb0*/  @!UPT UIADD3 URZ, URZ, URZ, URZ ;  /* 0x0000003f3f3ff290 */ /* 0x000fe2000fffe03f */
[----:B------:R-:W-:Y:S01]  /*31cc0*/  STL.64 [R1+0x3f0], R8 ;  /* 0x0003f00801007387 */ /* 0x000fe20000100a00 */
[----:B------:R0:W-:Y:S03]  /*31cd0*/  STL.64 [R1+0x3f8], R10 ;  /* 0x0003f80a01007387 */ /* 0x0001e60000100a00 */
[----:B0-----:R-:W2:Y:S01]  /*31ce0*/  LDL.LU.64 R10, [R1+0x65e0] ;  /* 0x0065e000010a7983 */ /* 0x001ea20000300a00 */
[----:B------:R-:W2:Y:S02]  /*31cf0*/  LDL.LU.64 R8, [R1+0x65d8] ;  /* 0x0065d80001087983 */ /* 0x000ea40000300a00 */
[----:B---3--:R-:W-:Y:S02]  /*31d00*/  STL.64 [R1+0x64e0], R14 ;  /* 0x0064e00e01007387 */ /* 0x008fe40000100a00 */
[----:B------:R0:W-:Y:S02]  /*31d10*/  STL.64 [R1+0x64d8], R12 ;  /* 0x0064d80c01007387 */ /* 0x0001e40000100a00 */
[----:B0-----:R-:W2:Y:S01]  /*31d20*/  LDL.LU.64 R12, [R1+0xb30] ;  /* 0x000b3000010c7983 */ /* 0x001ea20000300a00 */
[----:B------:R-:W2:Y:S02]  /*31d30*/  LDL.LU.64 R14, [R1+0xb38] ;  /* 0x000b3800010e7983 */ /* 0x000ea40000300a00 */
[C---:B--2---:R-:W-:Y:S01]  /*31d40*/  HMMA.16816.F32.BF16 R12, R16.reuse, R8, R12 ;  /* 0x00000008100c723c */ /* 0x044fe2000004180c */
[----:B------:R-:W-:Y:S01]  /*31d50*/  STL.64 [R1+0x64d0], R10 ;  /* 0x0064d00a01007387 */ /* 0x000fe20000100a00 */
[----:B------:R-:W-:Y:S11]  /*31d60*/  STL.64 [R1+0x64c8], R8 ;  /* 0x0064c80801007387 */ /* 0x000ff60000100a00 */
[----:B------:R-:W-:Y:S10]  /*31d70*/  @!UPT UIADD3 URZ, URZ, URZ, URZ ;  /* 0x0000003f3f3ff290 */ /* 0x000ff4000fffe03f */
[----:B------:R-:W-:Y:S01]  /*31d80*/  STL.64 [R1+0x3e0], R12 ;  /* 0x0003e00c01007387 */ /* 0x000fe20000100a00 */
[----:B------:R4:W-:Y:S02]  /*31d90*/  STL.64 [R1+0x3e8], R14 ;  /* 0x0003e80e01007387 */ /* 0x0009e40000100a00 */
[----:B----4-:R-:W-:Y:S01]  /*31da0*/  HMMA.16816.F32.BF16 R12, R16, R4, R24 ;  /* 0x00000004100c723c */ /* 0x010fe20000041818 */
[----:B------:R-:W-:Y:S02]  /*31db0*/  IMAD.MOV.U32 R8, RZ, RZ, R23 ;  /* 0x000000ffff087224 */ /* 0x000fe400078e0017 */
[----:B------:R-:W-:Y:S01]  /*31dc0*/  IMAD.MOV.U32 R9, RZ, RZ, R28 ;  /* 0x000000ffff097224 */ /* 0x000fe200078e001c */
[----:B------:R-:W2:Y:S11]  /*31dd0*/  LDL.LU R23, [R1+0x65d0] ;  /* 0x0065d00001177983 */ /* 0x000eb60000300800 */
[----:B------:R-:W-:Y:S08]  /*31de0*/  @!UPT UIADD3 URZ, URZ, URZ, URZ ;  /* 0x0000003f3f3ff290 */ /* 0x000ff0000fffe03f */
[----:B------:R-:W-:Y:S01]  /*31df0*/  STL.64 [R1+0x3d0], R12 ;  /* 0x0003d00c01007387 */ /* 0x000fe20000100a00 */
[----:B------:R-:W-:Y:S02]  /*31e00*/  STL.64 [R1+0x3d8], R14 ;  /* 0x0003d80e01007387 */ /* 0x000fe40000100a00 */
[----:B------:R-:W3:Y:S02]  /*31e10*/  LDL.LU R28, [R1+0x65cc] ;  /* 0x0065cc00011c7983 */ /* 0x000ee40000300800 */
[----:B------:R0:W-:Y:S02]  /*31e20*/  STL.64 [R1+0x6578], R8 ;  /* 0x0065780801007387 */ /* 0x0001e40000100a00 */
[----:B0-----:R-:W-:Y:S02]  /*31e30*/  IMAD.MOV.U32 R8, RZ, RZ, R7 ;  /* 0x000000ffff087224 */ /* 0x001fe400078e0007 */
[----:B------:R-:W-:Y:S01]  /*31e40*/  IMAD.MOV.U32 R9, RZ, RZ, R22 ;  /* 0x000000ffff097224 */ /* 0x000fe200078e0016 */
[----:B------:R-:W4:Y:S01]  /*31e50*/  LDL.LU R7, [R1+0x65c8] ;  /* 0x0065c80001077983 */ /* 0x000f220000300800 */
[----:B------:R-:W2:Y:S03]  /*31e60*/  LDL.LU R22, [R1+0x65c4] ;  /* 0x0065c40001167983 */ /* 0x000ea60000300800 */
[----:B------:R-:W-:Y:S01]  /*31e70*/  STL.64 [R1+0x6590], R8 ;  /* 0x0065900801007387 */ /* 0x000fe20000100a00 */
[----:B------:R-:W2:Y:S03]  /*31e80*/  LDL.64 R20, [R1+0x60] ;  /* 0x0000600001147983 */ /* 0x000ea60000100a00 */
[----:B--2---:R0:W-:Y:S04]  /*31e90*/  STL.64 [R1+0x6548], R20 ;  /* 0x0065481401007387 */ /* 0x0041e80000100a00 */
[----:B0-----:R-:W2:Y:S01]  /*31ea0*/  LDL.64 R20, [R1+0x80] ;  /* 0x0000800001147983 */ /* 0x001ea20000100a00 */
[----:B---3--:R-:W-:-:S02]  /*31eb0*/  IMAD.MOV.U32 R8, RZ, RZ, R28 ;  /* 0x000000ffff087224 */ /* 0x008fc400078e001c */
[----:B------:R-:W-:Y:S01]  /*31ec0*/  IMAD.MOV.U32 R9, RZ, RZ, R23 ;  /* 0x000000ffff097224 */ /* 0x000fe200078e0017 */
[----:B--2---:R0:W-:Y:S04]  /*31ed0*/  STL.64 [R1+0x6558], R20 ;  /* 0x0065581401007387 */ /* 0x0041e80000100a00 */
[----:B0-----:R-:W2:Y:S01]  /*31ee0*/  LDL R20, [R1+0x90] ;  /* 0x0000900001147983 */ /* 0x001ea20000100800 */
[----:B------:R-:W-:Y:S02]  /*31ef0*/  IMAD.MOV.U32 R21, RZ, RZ, R29 ;  /* 0x000000ffff157224 */ /* 0x000fe400078e001d */
[----:B------:R-:W3:Y:S02]  /*31f00*/  LDL.LU R28, [R1+0x65c0] ;  /* 0x0065c000011c7983 */ /* 0x000ee40000300800 */
[----:B------:R-:W-:Y:S01]  /*31f10*/  STL.64 [R1+0x65a8], R8 ;  /* 0x0065a80801007387 */ /* 0x000fe20000100a00 */
[----:B--2---:R-:W-:Y:S01]  /*31f20*/  STL.64 [R1+0x6570], R20 ;  /* 0x0065701401007387 */ /* 0x004fe20000100a00 */
[----:B------:R0:W-:Y:S03]  /*31f30*/  STL.64 [R1+0x64f8], R4 ;  /* 0x0064f80401007387 */ /* 0x0001e60000100a00 */
[----:B---3--:R-:W1:Y:S01]  /*31f40*/  LDSM.16.MT88.4 R24, [R28+0x20180] ;  /* 0x020180001c18783b */ /* 0x008e620000004200 */
[----:B0-----:R-:W-:-:S02]  /*31f50*/  IMAD.MOV.U32 R4, RZ, RZ, R6 ;  /* 0x000000ffff047224 */ /* 0x001fc400078e0006 */
[----:B------:R-:W-:-:S05]  /*31f60*/  IMAD.MOV.U32 R5, RZ, RZ, R3 ;  /* 0x000000ffff057224 */ /* 0x000fca00078e0003 */
[----:B------:R-:W-:Y:S01]  /*31f70*/  STL.64 [R1+0x6550], R4 ;  /* 0x0065500401007387 */ /* 0x000fe20000100a00 */
[----:B------:R-:W2:Y:S02]  /*31f80*/  LDL.64 R12, [R1] ;  /* 0x00000000010c7983 */ /* 0x000ea40000100a00 */
[----:B------:R-:W-:Y:S01]  /*31f90*/  IMAD.MOV.U32 R8, RZ, RZ, R22 ;  /* 0x000000ffff087224 */ /* 0x000fe200078e0016 */
[----:B--2---:R-:W-:Y:S01]  /*31fa0*/  STL.64 [R1+0x6500], R12 ;  /* 0x0065000c01007387 */ /* 0x004fe20000100a00 */
[----:B------:R-:W2:Y:S02]  /*31fb0*/  LDL.LU.64 R20, [R1+0x7b0] ;  /* 0x0007b00001147983 */ /* 0x000ea40000300a00 */
[----:B------:R-:W3:Y:S02]  /*31fc0*/  LDL.LU.64 R22, [R1+0x7b8] ;  /* 0x0007b80001167983 */ /* 0x000ee40000300a00 */
[----:B---3--:R-:W-:Y:S01]  /*31fd0*/  STL.64 [R1+0x6588], R22 ;  /* 0x0065881601007387 */ /* 0x008fe20000100a00 */
[----:B--2---:R0:W-:Y:S03]  /*31fe0*/  STL.64 [R1+0x6580], R20 ;  /* 0x0065801401007387 */ /* 0x0041e60000100a00 */
[----:B0-----:R-:W2:Y:S01]  /*31ff0*/  LDL.LU.64 R20, [R1+0x7c0] ;  /* 0x0007c00001147983 */ /* 0x001ea20000300a00 */
[----:B------:R-:W3:Y:S03]  /*32000*/  LDL.LU.64 R22, [R1+0x7c8] ;  /* 0x0007c80001167983 */ /* 0x000ee60000300a00 */
[----:B---3--:R-:W-:Y:S01]  /*32010*/  STL.64 [R1+0x65a0], R22 ;  /* 0x0065a01601007387 */ /* 0x008fe20000100a00 */
[----:B--2---:R0:W-:Y:S03]  /*32020*/  STL.64 [R1+0x6598], R20 ;  /* 0x0065981401007387 */ /* 0x0041e60000100a00 */
[----:B0-----:R-:W2:Y:S01]  /*32030*/  LDL.LU.64 R20, [R1+0xb10] ;  /* 0x000b100001147983 */ /* 0x001ea20000300a00 */
[----:B------:R-:W3:Y:S02]  /*32040*/  LDL.LU.64 R22, [R1+0xb18] ;  /* 0x000b180001167983 */ /* 0x000ee40000300a00 */
[----:B----4-:R-:W-:Y:S01]  /*32050*/  IMAD.MOV.U32 R9, RZ, RZ, R7 ;  /* 0x000000ffff097224 */ /* 0x010fe200078e0007 */
[----:B---3--:R-:W-:Y:S01]  /*32060*/  STL.64 [R1+0x65b8], R22 ;  /* 0x0065b81601007387 */ /* 0x008fe20000100a00 */
[----:B--2---:R0:W-:Y:S03]  /*32070*/  STL.64 [R1+0x65b0], R20 ;  /* 0x0065b01401007387 */ /* 0x0041e60000100a00 */
[----:B0-----:R-:W2:Y:S01]  /*32080*/  LDL.LU.64 R20, [R1+0xb20] ;  /* 0x000b200001147983 */ /* 0x001ea20000300a00 */
[----:B------:R-:W2:Y:S02]  /*32090*/  LDL.LU.64 R22, [R1+0xb28] ;  /* 0x000b280001167983 */ /* 0x000ea40000300a00 */
[----:B------:R-:W3:Y:S02]  /*320a0*/  LDL.LU.64 R4, [R1+0x790] ;  /* 0x0007900001047983 */ /* 0x000ee40000300a00 */
[----:B------:R-:W4:Y:S02]  /*320b0*/  LDL.LU.64 R6, [R1+0x798] ;  /* 0x0007980001067983 */ /* 0x000f240000300a00 */
[----:B------:R-:W-:-:S02]  /*320c0*/  IMAD.MOV.U32 R12, RZ, RZ, R2 ;  /* 0x000000ffff0c7224 */ /* 0x000fc400078e0002 */
[----:B------:R-:W-:Y:S01]  /*320d0*/  IMAD.MOV.U32 R13, RZ, RZ, R0 ;  /* 0x000000ffff0d7224 */ /* 0x000fe200078e0000 */
[C---:B--2---:R-:W-:Y:S01]  /*320e0*/  HMMA.16816.F32.BF16 R8, R16.reuse, R8, R20 ;  /* 0x000000081008723c */ /* 0x044fe20000041814 */
[----:B----4-:R-:W-:Y:S01]  /*320f0*/  STL.64 [R1+0x6568], R6 ;  /* 0x0065680601007387 */ /* 0x010fe20000100a00 */
[----:B---3--:R0:W-:Y:S03]  /*32100*/  STL.64 [R1+0x6560], R4 ;  /* 0x0065600401007387 */ /* 0x0081e60000100a00 */
[----:B0-----:R-:W2:Y:S01]  /*32110*/  LDL.LU.64 R4, [R1+0x7a0] ;  /* 0x0007a00001047983 */ /* 0x001ea20000300a00 */
[----:B------:R-:W2:Y:S02]  /*32120*/  LDL.LU.64 R6, [R1+0x7a8] ;  /* 0x0007a80001067983 */ /* 0x000ea40000300a00 */
[----:B------:R0:W-:Y:S02]  /*32130*/  STL.64 [R1+0x6528], R12 ;  /* 0x0065280c01007387 */ /* 0x0001e40000100a00 */
[----:B0-----:R-:W3:Y:S01]  /*32140*/  LDL.LU.64 R12, [R1+0x780] ;  /* 0x00078000010c7983 */ /* 0x001ee20000300a00 */
[----:B------:R-:W3:Y:S02]  /*32150*/  LDL.LU.64 R14, [R1+0x788] ;  /* 0x00078800010e7983 */ /* 0x000ee40000300a00 */
[----:B-1----:R-:W-:Y:S02]  /*32160*/  STL.64 [R1+0x6440], R26 ;  /* 0x0064401a01007387 */ /* 0x002fe40000100a00 */
[----:B------:R0:W-:Y:S02]  /*32170*/  STL.64 [R1+0x6438], R24 ;  /* 0x0064381801007387 */ /* 0x0001e40000100a00 */
[----:B0-----:R-:W4:Y:S01]  /*32180*/  LDL.64 R24, [R1+0x50] ;  /* 0x0000500001187983 */ /* 0x001f220000100a00 */
[----:B------:R-:W-:Y:S02]  /*32190*/  STL [R1+0x61d0], R28 ;  /* 0x0061d01c01007387 */ /* 0x000fe40000100800 */
[----:B------:R-:W2:Y:S02]  /*321a0*/  LDL.LU.64 R22, [R1+0x65b8] ;  /* 0x0065b80001167983 */ /* 0x000ea40000300a00 */
[----:B------:R-:W2:Y:S01]  /*321b0*/  LDL.LU.64 R20, [R1+0x65b0] ;  /* 0x0065b00001147983 */ /* 0x000ea20000300a00 */
[----:B------:R0:W-:Y:S01]  /*321c0*/  STL.64 [R1+0x750], R8 ;  /* 0x0007500801007387 */ /* 0x0001e20000100a00 */
[----:B------:R2:W-:Y:S03]  /*321d0*/  STL.64 [R1+0x758], R10 ;  /* 0x0007580a01007387 */ /* 0x0005e60000100a00 */
[----:B0-----:R-:W2:Y:S01]  /*321e0*/  LDL.LU.64 R8, [R1+0x65a8] ;  /* 0x0065a80001087983 */ /* 0x001ea20000300a00 */
[----:B------:R-:W3:Y:S01]  /*321f0*/  LDL R0, [R1+0x1bd0] ;  /* 0x001bd00001007983 */ /* 0x000ee20000100800 */
        /* <DEDUP_REMOVED lines=15> */
[----:B------:R-:W2:Y:S11]  /*322f0*/  LDL.LU.64 R20, [R1+0x6570] ;  /* 0x0065700001147983 */ /* 0x000eb60000300a00 */
[----:B------:R-:W-:Y:S10]  /*32300*/  @!UPT UIADD3 URZ, URZ, URZ, URZ ;  /* 0x0000003f3f3ff290 */ /* 0x000ff4000fffe03f */
[----:B------:R0:W-:Y:S01]  /*32310*/  STL.64 [R1+0x720], R8 ;  /* 0x0007200801007387 */ /* 0x0001e20000100a00 */
[----:B------:R1:W-:Y:S03]  /*32320*/  STL.64 [R1+0x728], R10 ;  /* 0x0007280a01007387 */ /* 0x0003e60000100a00 */
[----:B0-----:R-:W3:Y:S01]  /*32330*/  LDL.LU.64 R8, [R1+0x760] ;  /* 0x0007600001087983 */ /* 0x001ee20000300a00 */
[----:B-1----:R-:W3:Y:S01]  /*32340*/  LDL.LU.64 R10, [R1+0x768] ;  /* 0x00076800010a7983 */ /* 0x002ee20000300a00 */
[C---:B--2---:R-:W-:Y:S02]  /*32350*/  HMMA.16816.F32.BF16 R20, R16.reuse, R20, R4 ;  /* 0x000000141014723c */ /* 0x044fe40000041804 */
[----:B---3--:R-:W-:Y:S01]  /*32360*/  STL.64 [R1+0x6540], R10 ;  /* 0x0065400a01007387 */ /* 0x008fe20000100a00 */
[----:B------:R0:W-:Y:S03]  /*32370*/  STL.64 [R1+0x6538], R8 ;  /* 0x0065380801007387 */ /* 0x0001e60000100a00 */
[----:B0-----:R-:W2:Y:S01]  /*32380*/  LDL.LU.64 R8, [R1+0x770] ;  /* 0x0007700001087983 */ /* 0x001ea20000300a00 */
[----:B------:R-:W2:Y:S02]  /*32390*/  LDL.LU.64 R10, [R1+0x778] ;  /* 0x00077800010a7983 */ /* 0x000ea40000300a00 */
[----:B------:R-:W3:Y:S02]  /*323a0*/  LDL.LU.64 R6, [R1+0x6568] ;  /* 0x0065680001067983 */ /* 0x000ee40000300a00 */
[----:B------:R-:W3:Y:S11]  /*323b0*/  LDL.LU.64 R4, [R1+0x6560] ;  /* 0x0065600001047983 */ /* 0x000ef60000300a00 */
[----:B------:R-:W-:Y:S01]  /*323c0*/  @!UPT UIADD3 URZ, URZ, URZ, URZ ;  /* 0x0000003f3f3ff290 */ /* 0x000fe2000fffe03f */
[----:B------:R0:W-:Y:S01]  /*323d0*/  STL.64 [R1+0x710], R20 ;  /* 0x0007101401007387 */ /* 0x0001e20000100a00 */
[----:B------:R-:W-:Y:S03]  /*323e0*/  STL.64 [R1+0x718], R22 ;  /* 0x0007181601007387 */ /* 0x000fe60000100a00 */
[----:B0-----:R-:W3:Y:S02]  /*323f0*/  LDL.LU.64 R20, [R1+0x6558] ;  /* 0x0065580001147983 */ /* 0x001ee40000300a00 */
[C---:B---3--:R-:W-:Y:S11]  /*32400*/  HMMA.16816.F32.BF16 R4, R16.reuse, R20, R4 ;  /* 0x000000141004723c */ /* 0x048ff60000041804 */
[----:B------:R-:W-:Y:S11]  /*32410*/  @!UPT UIADD3 URZ, URZ, URZ, URZ ;  /* 0x0000003f3f3ff290 */ /* 0x000ff6000fffe03f */
[----:B------:R-:W-:Y:S01]  /*32420*/  @!UPT UIADD3 URZ, URZ, URZ, URZ ;  /* 0x0000003f3f3ff290 */ /* 0x000fe2000fffe03f */
[----:B------:R0:W-:Y:S01]  /*32430*/  STL.64 [R1+0x700], R4 ;  /* 0x0007000401007387 */ /* 0x0001e20000100a00 */
[----:B------:R1:W-:Y:S03]  /*32440*/  STL.64 [R1+0x708], R6 ;  /* 0x0007080601007387 */ /* 0x0003e60000100a00 */
[----:B0-----:R-:W1:Y:S01]  /*32450*/  LDL.LU.64 R4, [R1+0x6550] ;  /* 0x0065500001047983 */ /* 0x001e620000300a00 */
[----:B------:R-:W-:Y:S02]  /*32460*/  IMAD.MOV.U32 R27, RZ, RZ, R20 ;  /* 0x000000ffff1b7224 */ /* 0x000fe400078e0014 */
[----:B------:R-:W-:Y:S02]  /*32470*/  IMAD.MOV.U32 R26, RZ, RZ, R21 ;  /* 0x000000ffff1a7224 */ /* 0x000fe400078e0015 */
[----:B------:R-:W2:Y:S01]  /*32480*/  LDL.LU.64 R20, [R1+0x6548] ;  /* 0x0065480001147983 */ /* 0x000ea20000300a00 */
[C---:B-1----:R-:W-:Y:S03]  /*32490*/  HMMA.16816.F32.BF16 R4, R16.reuse, R4, R12 ;  /* 0x000000041004723c */ /* 0x042fe6000004180c */
[----:B------:R-:W3:Y:S01]  /*324a0*/  LDL.LU.64 R12, [R1+0x450] ;  /* 0x00045000010c7983 */ /* 0x000ee20000300a00 */
[----:B------:R-:W3:Y:S11]  /*324b0*/  LDL.LU.64 R14, [R1+0x458] ;  /* 0x00045800010e7983 */ /* 0x000ef60000300a00 */
[----:B------:R-:W-:Y:S08]  /*324c0*/  @!UPT UIADD3 URZ, URZ, URZ, URZ ;  /* 0x0000003f3f3ff290 */ /* 0x000ff0000fffe03f */
        /* <DEDUP_REMOVED lines=8> */
[----:B------:R-:W2:Y:S11]  /*32550*/  LDL.LU.64 R6, [R1+0xcb8] ;  /* 0x000cb80001067983 */ /* 0x000eb60000300a00 */
[----:B------:R-:W-:Y:S05]  /*32560*/  @!UPT UIADD3 URZ, URZ, URZ, URZ ;  /* 0x0000003f3f3ff290 */ /* 0x000fea000fffe03f */
[----:B------:R-:W-:Y:S02]  /*32570*/  STL.64 [R1+0x6e0], R8 ;  /* 0x0006e00801007387 */ /* 0x000fe40000100a00 */
[----:B------:R0:W-:Y:S02]  /*32580*/  STL.64 [R1+0x6e8], R10 ;  /* 0x0006e80a01007387 */ /* 0x0001e40000100a00 */
[----:B0-----:R-:W4:Y:S01]  /*32590*/  LDL.LU.64 R10, [R1+0x6540] ;  /* 0x00654000010a7983 */ /* 0x001f220000300a00 */
[----:B------:R-:W4:Y:S02]  /*325a0*/  LDL.LU.64 R8, [R1+0x6538] ;  /* 0x0065380001087983 */ /* 0x000f240000300a00 */
[----:B------:R-:W-:Y:S02]  /*325b0*/  IMAD.MOV.U32 R3, RZ, RZ, R20 ;  /* 0x000000ffff037224 */ /* 0x000fe400078e0014 */
[----:B------:R-:W-:Y:S02]  /*325c0*/  IMAD.MOV.U32 R2, RZ, RZ, R21 ;  /* 0x000000ffff027224 */ /* 0x000fe400078e0015 */
[----:B------:R-:W3:Y:S01]  /*325d0*/  LDL.LU.64 R20, [R1+0x6530] ;  /* 0x0065300001147983 */ /* 0x000ee20000300a00 */
[C---:B----4-:R-:W-:Y:S11]  /*325e0*/  HMMA.16816.F32.BF16 R8, R16.reuse, R24, R8 ;  /* 0x000000181008723c */ /* 0x050ff60000041808 */
[----:B------:R-:W-:Y:S11]  /*325f0*/  @!UPT UIADD3 URZ, URZ, URZ, URZ ;  /* 0x0000003f3f3ff290 */ /* 0x000ff6000fffe03f */
[----:B------:R-:W-:Y:S01]  /*32600*/  @!UPT UIADD3 URZ, URZ, URZ, URZ ;  /* 0x0000003f3f3ff290 */ /* 0x000fe2000fffe03f */
[----:B------:R0:W-:Y:S01]  /*32610*/  STL.64 [R1+0x6d0], R8 ;  /* 0x0006d00801007387 */ /* 0x0001e20000100a00 */
[----:B------:R1:W-:Y:S03]  /*32620*/  STL.64 [R1+0x6d8], R10 ;  /* 0x0006d80a01007387 */ /* 0x0003e60000100a00 */
[----:B0-----:R-:W4:Y:S01]  /*32630*/  LDL.LU.64 R8, [R1+0xc80] ;  /* 0x000c800001087983 */ /* 0x001f220000300a00 */
[----:B-1----:R-:W2:Y:S01]  /*32640*/  LDL.LU.64 R10, [R1+0xc88] ;  /* 0x000c8800010a7983 */ /* 0x002ea20000300a00 */
[----:B---3--:R-:W-:Y:S01]  /*32650*/  HMMA.16816.F32.BF16 R16, R16, R20, R12 ;  /* 0x000000141010723c */ /* 0x008fe2000004180c */
[----:B------:R-:W-:Y:S02]  /*32660*/  IMAD.MOV.U32 R29, RZ, RZ, R20 ;  /* 0x000000ffff1d7224 */ /* 0x000fe400078e0014 */
[----:B------:R-:W-:Y:S01]  /*32670*/  IMAD.MOV.U32 R28, RZ, RZ, R21 ;  /* 0x000000ffff1c7224 */ /* 0x000fe200078e0015 */
[----:B--2---:R-:W-:Y:S01]  /*32680*/  STL.64 [R1+0x64f0], R10 ;  /* 0x0064f00a01007387 */ /* 0x004fe20000100a00 */
[----:B----4-:R0:W-:Y:S03]  /*32690*/  STL.64 [R1+0x64e8], R8 ;  /* 0x0064e80801007387 */ /* 0x0101e60000100a00 */
[----:B0-----:R-:W2:Y:S01]  /*326a0*/  LDL.LU.64 R8, [R1+0xc90] ;  /* 0x000c900001087983 */ /* 0x001ea20000300a00 */
[----:B------:R-:W2:Y:S02]  /*326b0*/  LDL.LU.64 R10, [R1+0xc98] ;  /* 0x000c9800010a7983 */ /* 0x000ea40000300a00 */
[----:B------:R-:W-:Y:S02]  /*326c0*/  STL.64 [R1+0x6450], R24 ;  /* 0x0064501801007387 */ /* 0x000fe40000100a00 */
[----:B------:R-:W3:Y:S10]  /*326d0*/  LDL.LU.64 R12, [R1+0x6528] ;  /* 0x00652800010c7983 */ /* 0x000ef40000300a00 */
[----:B------:R0:W-:Y:S01]  /*326e0*/  STL.64 [R1+0x3c0], R16 ;  /* 0x0003c01001007387 */ /* 0x0001e20000100a00 */
[----:B------:R-:W-:Y:S02]  /*326f0*/  STL.64 [R1+0x3c8], R18 ;  /* 0x0003c81201007387 */ /* 0x000fe40000100a00 */
[----:B------:R-:W3:Y:S02]  /*32700*/  LDL.LU.64 R22, [R1+0x6520] ;  /* 0x0065200001167983 */ /* 0x000ee40000300a00 */
[----:B------:R-:W3:Y:S01]  /*32710*/  LDL.LU.64 R20, [R1+0x6518] ;  /* 0x0065180001147983 */ /* 0x000ee20000300a00 */
[----:B0-----:R-:W4:Y:S01]  /*32720*/  LDL.64 R16, [R1+0x10] ;  /* 0x0000100001107983 */ /* 0x001f220000100a00 */
[C---:B---3--:R-:W-:Y:S03]  /*32730*/  HMMA.16816.F32.BF16 R12, R20.reuse, R12, R4 ;  /* 0x0000000c140c723c */ /* 0x048fe60000041804 */
[----:B------:R-:W4:Y:S01]  /*32740*/  LDL.LU.64 R6, [R1+0x6510] ;  /* 0x0065100001067983 */ /* 0x000f220000300a00 */
[----:B------:R-:W4:Y:S11]  /*32750*/  LDL.LU.64 R4, [R1+0x6508] ;  /* 0x0065080001047983 */ /* 0x000f360000300a00 */
[----:B------:R-:W-:Y:S08]  /*32760*/  @!UPT UIADD3 URZ, URZ, URZ, URZ ;  /* 0x0000003f3f3ff290 */ /* 0x000ff0000fffe03f */
[----:B------:R0:W-:Y:S01]  /*32770*/  STL.64 [R1+0x3a0], R12 ;  /* 0x0003a00c01007387 */ /* 0x0001e20000100a00 */
[----:B------:R-:W-:Y:S03]  /*32780*/  STL.64 [R1+0x3a8], R14 ;  /* 0x0003a80e01007387 */ /* 0x000fe60000100a00 */
[----:B0-----:R-:W2:Y:S01]  /*32790*/  LDL.LU.64 R12, [R1+0x6500] ;  /* 0x00650000010c7983 */ /* 0x001ea20000300a00 */
[C---:B----4-:R-:W-:Y:S08]  /*327a0*/  HMMA.16816.F32.BF16 R4, R20.reuse, R16, R4 ;  /* 0x000000101404723c */ /* 0x050ff00000041804 */
[C---:B--2---:R-:W-:Y:S11]  /*327b0*/  HMMA.16816.F32.BF16 R8, R20.reuse, R12, R8 ;  /* 0x0000000c1408723c */ /* 0x044ff60000041808 */
[----:B------:R-:W-:Y:S04]  /*327c0*/  @!UPT UIADD3 URZ, URZ, URZ, URZ ;  /* 0x0000003f3f3ff290 */ /* 0x000fe8000fffe03f */
[----:B------:R0:W-:Y:S01]  /*327d0*/  STL.64 [R1+0x390], R4 ;  /* 0x0003900401007387 */ /* 0x0001e20000100a00 */
[----:B------:R1:W-:Y:S02]  /*327e0*/  STL.64 [R1+0x398], R6 ;  /* 0x0003980601007387 */ /* 0x0003e40000100a00 */
[----:B------:R-:W-:Y:S02]  /*327f0*/  IMAD.MOV.U32 R25, RZ, RZ, R12 ;  /* 0x000000ffff197224 */ /* 0x000fe400078e000c */
[----:B------:R-:W-:Y:S01]  /*32800*/  IMAD.MOV.U32 R24, RZ, RZ, R13 ;  /* 0x000000ffff187224 */ /* 0x000fe200078e000d */
[----:B0-----:R-:W2:Y:S01]  /*32810*/  LDL.LU.64 R4, [R1+0x64f8] ;  /* 0x0064f80001047983 */ /* 0x001ea20000300a00 */
[----:B-1----:R-:W-:Y:S02]  /*32820*/  IMAD.MOV.U32 R7, RZ, RZ, R16 ;  /* 0x000000ffff077224 */ /* 0x002fe400078e0010 */
[----:B------:R-:W-:Y:S02]  /*32830*/  IMAD.MOV.U32 R6, RZ, RZ, R17 ;  /* 0x000000ffff067224 */ /* 0x000fe400078e0011 */
[----:B------:R-:W2:Y:S01]  /*32840*/  LDL.LU.64 R16, [R1+0x7d0] ;  /* 0x0007d00001107983 */ /* 0x000ea20000300a00 */
[----:B------:R-:W2:Y:S03]  /*32850*/  LDL.LU.64 R18, [R1+0x7d8] ;  /* 0x0007d80001127983 */ /* 0x000ea60000300a00 */
[----:B------:R-:W-:Y:S01]  /*32860*/  STL.64 [R1+0x380], R8 ;  /* 0x0003800801007387 */ /* 0x000fe20000100a00 */
[----:B------:R0:W-:Y:S03]  /*32870*/  STL.64 [R1+0x388], R10 ;  /* 0x0003880a01007387 */ /* 0x0001e60000100a00 */
[----:B0-----:R-:W3:Y:S01]  /*32880*/  LDL.LU.64 R10, [R1+0x64f0] ;  /* 0x0064f000010a7983 */ /* 0x001ee20000300a00 */
[----:B------:R-:W3:Y:S02]  /*32890*/  LDL.LU.64 R8, [R1+0x64e8] ;  /* 0x0064e80001087983 */ /* 0x000ee40000300a00 */
[----:B------:R-:W4:Y:S02]  /*328a0*/  LDL.LU.64 R14, [R1+0x64e0] ;  /* 0x0064e000010e7983 */ /* 0x000f240000300a00 */
[----:B------:R-:W3:Y:S01]  /*328b0*/  LDL.LU.64 R12, [R1+0x64d8] ;  /* 0x0064d800010c7983 */ /* 0x000ee20000300a00 */
[----:B------:R-:W-:Y:S01]  /*328c0*/  STL.64 [R1+0x64a8], R26 ;  /* 0x0064a81a01007387 */ /* 0x000fe20000100a00 */
[----:B------:R0:W-:Y:S03]  /*328d0*/  STL.64 [R1+0x64a0], R24 ;  /* 0x0064a01801007387 */ /* 0x0001e60000100a00 */
[----:B0-----:R-:W2:Y:S01]  /*328e0*/  LDL.LU.64 R24, [R1+0xab0] ;  /* 0x000ab00001187983 */ /* 0x001ea20000300a00 */
[----:B------:R-:W2:Y:S01]  /*328f0*/  LDL.LU.64 R26, [R1+0xab8] ;  /* 0x000ab800011a7983 */ /* 0x000ea20000300a00 */
[C---:B---3--:R-:W-:Y:S11]  /*32900*/  HMMA.16816.F32.BF16 R8, R20.reuse, R12, R8 ;  /* 0x0000000c1408723c */ /* 0x048ff60000041808 */
[----:B------:R-:W-:Y:S11]  /*32910*/  @!UPT UIADD3 URZ, URZ, URZ, URZ ;  /* 0x0000003f3f3ff290 */ /* 0x000ff6000fffe03f */
[----:B------:R-:W-:Y:S01]  /*32920*/  @!UPT UIADD3 URZ, URZ, URZ, URZ ;  /* 0x0000003f3f3ff290 */ /* 0x000fe2000fffe03f */
[----:B------:R-:W-:Y:S01]  /*32930*/  STL.64 [R1+0x370], R8 ;  /* 0x0003700801007387 */ /* 0x000fe20000100a00 */
[----:B------:R0:W-:Y:S03]  /*32940*/  STL.64 [R1+0x378], R10 ;  /* 0x0003780a01007387 */ /* 0x0001e60000100a00 */
[----:B0-----:R-:W3:Y:S01]  /*32950*/  LDL.LU.64 R10, [R1+0x64d0] ;  /* 0x0064d000010a7983 */ /* 0x001ee20000300a00 */
[----:B------:R-:W2:Y:S02]  /*32960*/  LDL.LU.64 R8, [R1+0x64c8] ;  /* 0x0064c80001087983 */ /* 0x000ea40000300a00 */
[----:B----4-:R-:W-:Y:S02]  /*32970*/  STL.64 [R1+0x63f0], R14 ;  /* 0x0063f00e01007387 */ /* 0x010fe40000100a00 */
[----:B------:R0:W-:Y:S02]  /*32980*/  STL.64 [R1+0x63e8], R12 ;  /* 0x0063e80c01007387 */ /* 0x0001e40000100a00 */
[----:B0-----:R-:W4:Y:S04]  /*32990*/  LDL R12, [R1+0xc0] ;  /* 0x0000c000010c7983 */ /* 0x001f280000100800 */
[----:B------:R-:W4:Y:S01]  /*329a0*/  LDL R13, [R1+0xc4] ;  /* 0x0000c400010d7983 */ /* 0x000f220000100800 */
[C---:B--2---:R-:W-:Y:S03]  /*329b0*/  HMMA.16816.F32.BF16 R24, R20.reuse, R8, R24 ;  /* 0x000000081418723c */ /* 0x044fe60000041818 */
[----:B----4-:R0:W-:Y:S04]  /*329c0*/  STL.64 [R1+0x64b0], R12 ;  /* 0x0064b00c01007387 */ /* 0x0101e80000100a00 */
[----:B0-----:R-:W2:Y:S01]  /*329d0*/  LDL.64 R12, [R1+0x30] ;  /* 0x00003000010c7983 */ /* 0x001ea20000100a00 */
[----:B---3--:R-:W-:Y:S02]  /*329e0*/  STL.64 [R1+0x6400], R10 ;  /* 0x0064000a01007387 */ /* 0x008fe40000100a00 */
[----:B------:R0:W-:Y:S02]  /*329f0*/  STL.64 [R1+0x63f8], R8 ;  /* 0x0063f80801007387 */ /* 0x0001e40000100a00 */
[C---:B0-----:R-:W-:Y:S11]  /*32a00*/  HMMA.16816.F32.BF16 R8, R20.reuse, R4, R16 ;  /* 0x000000041408723c */ /* 0x041ff60000041810 */
[----:B------:R-:W-:Y:S01]  /*32a10*/  STL.64 [R1+0x360], R24 ;  /* 0x0003601801007387 */ /* 0x000fe20000100a00 */
[----:B------:R-:W-:Y:S02]  /*32a20*/  STL.64 [R1+0x368], R26 ;  /* 0x0003681a01007387 */ /* 0x000fe40000100a00 */
[----:B------:R-:W-:Y:S02]  /*32a30*/  STL.64 [R1+0x64c0], R6 ;  /* 0x0064c00601007387 */ /* 0x000fe40000100a00 */
[----:B------:R0:W-:Y:S01]  /*32a40*/  STL.64 [R1+0x64b8], R4 ;  /* 0x0064b80401007387 */ /* 0x0001e20000100a00 */
[----:B------:R-:W1:Y:S06]  /*32a50*/  LDSM.16.MT88.4 R16, [R0+0x20000] ;  /* 0x020000000010783b */ /* 0x000e6c0000004200 */
[----:B------:R3:W-:Y:S01]  /*32a60*/  STL.64 [R1+0x350], R8 ;  /* 0x0003500801007387 */ /* 0x0007e20000100a00 */
[----:B------:R-:W-:Y:S02]  /*32a70*/  STL.64 [R1+0x358], R10 ;  /* 0x0003580a01007387 */ /* 0x000fe40000100a00 */
[----:B0-----:R-:W2:Y:S02]  /*32a80*/  LDL.LU.64 R4, [R1+0xaa0] ;  /* 0x000aa00001047983 */ /* 0x001ea40000300a00 */
[----:B------:R-:W2:Y:S01]  /*32a90*/  LDL.LU.64 R6, [R1+0xaa8] ;  /* 0x000aa80001067983 */ /* 0x000ea20000300a00 */
[----:B------:R-:W4:Y:S01]  /*32aa0*/  LDL.LU.64 R24, [R1+0xa90] ;  /* 0x000a900001187983 */ /* 0x000f220000300a00 */
[----:B------:R-:W4:Y:S03]  /*32ab0*/  LDL.LU.64 R26, [R1+0xa98] ;  /* 0x000a9800011a7983 */ /* 0x000f260000300a00 */
[----:B---3--:R-:W3:Y:S01]  /*32ac0*/  LDL.64 R8, [R1+0x70] ;  /* 0x0000700001087983 */ /* 0x008ee20000100a00 */
[----:B--2---:R-:W-:Y:S03]  /*32ad0*/  HMMA.16816.F32.BF16 R4, R20, R12, R4 ;  /* 0x0000000c1404723c */ /* 0x004fe60000041804 */
[----:B---3--:R0:W-:Y:S04]  /*32ae0*/  STL.64 [R1+0x6468], R8 ;  /* 0x0064680801007387 */ /* 0x0081e80000100a00 */
[----:B0-----:R-:W2:Y:S01]  /*32af0*/  LDL.64 R8, [R1+0xb0] ;  /* 0x0000b00001087983 */ /* 0x001ea20000100a00 */
[----:B------:R-:W-:Y:S02]  /*32b00*/  STL [R1+0x63d0], R0 ;  /* 0x0063d00001007387 */ /* 0x000fe40000100800 */
[----:B-1----:R-:W-:Y:S02]  /*32b10*/  STL.64 [R1+0x6330], R18 ;  /* 0x0063301201007387 */ /* 0x002fe40000100a00 */
[----:B------:R0:W-:Y:S02]  /*32b20*/  STL.64 [R1+0x6328], R16 ;  /* 0x0063281001007387 */ /* 0x0001e40000100a00 */
[----:B0-----:R-:W-:-:S02]  /*32b30*/  IMAD.MOV.U32 R16, RZ, RZ, R29 ;  /* 0x000000ffff107224 */ /* 0x001fc400078e001d */
[----:B------:R-:W-:-:S05]  /*32b40*/  IMAD.MOV.U32 R17, RZ, RZ, R28 ;  /* 0x000000ffff117224 */ /* 0x000fca00078e001c */
[----:B------:R0:W-:Y:S01]  /*32b50*/  STL.64 [R1+0x6480], R16 ;  /* 0x0064801001007387 */ /* 0x0001e20000100a00 */
[----:B------:R-:W-:Y:S02]  /*32b60*/  IMAD.MOV.U32 R29, RZ, RZ, R12 ;  /* 0x000000ffff1d7224 */ /* 0x000fe400078e000c */
[----:B------:R-:W-:Y:S01]  /*32b70*/  IMAD.MOV.U32 R28, RZ, RZ, R13 ;  /* 0x000000ffff1c7224 */ /* 0x000fe200078e000d */
[----:B0-----:R-:W2:Y:S01]  /*32b80*/  LDL.LU.64 R16, [R1+0x5b0] ;  /* 0x0005b00001107983 */ /* 0x001ea20000300a00 */
[----:B------:R-:W2:Y:S02]  /*32b90*/  LDL.LU.64 R18, [R1+0x5b8] ;  /* 0x0005b80001127983 */ /* 0x000ea40000300a00 */
[----:B------:R-:W-:Y:S02]  /*32ba0*/  STL.64 [R1+0x5d0], R4 ;  /* 0x0005d00401007387 */ /* 0x000fe40000100a00 */
[----:B------:R0:W-:Y:S02]  /*32bb0*/  STL.64 [R1+0x5d8], R6 ;  /* 0x0005d80601007387 */ /* 0x0001e40000100a00 */
[----:B0-----:R-:W3:Y:S01]  /*32bc0*/  LDL.LU.64 R6, [R1+0x64c0] ;  /* 0x0064c00001067983 */ /* 0x001ee20000300a00 */
[----:B------:R-:W2:Y:S02]  /*32bd0*/  LDL.LU.64 R4, [R1+0x64b8] ;  /* 0x0064b80001047983 */ /* 0x000ea40000300a00 */
[----:B------:R-:W4:Y:S02]  /*32be0*/  LDL.LU.64 R12, [R1+0x64b0] ;  /* 0x0064b000010c7983 */ /* 0x000f240000300a00 */
[----:B------:R-:W-:Y:S01]  /*32bf0*/  STL [R1+0x63d4], R29 ;  /* 0x0063d41d01007387 */ /* 0x000fe20000100800 */
[----:B----4-:R-:W-:Y:S01]  /*32c00*/  HMMA.16816.F32.BF16 R12, R20, R12, R24 ;  /* 0x0000000c140c723c */ /* 0x010fe20000041818 */
[----:B------:R-:W4:Y:S01]  /*32c10*/  LDL.LU.64 R26, [R1+0x64a8] ;  /* 0x0064a800011a7983 */ /* 0x000f220000300a00 */
[----:B------:R-:W2:Y:S11]  /*32c20*/  LDL.LU.64 R24, [R1+0x64a0] ;  /* 0x0064a00001187983 */ /* 0x000eb60000300a00 */
[----:B------:R-:W-:Y:S10]  /*32c30*/  @!UPT UIADD3 URZ, URZ, URZ, URZ ;  /* 0x0000003f3f3ff290 */ /* 0x000ff4000fffe03f */
[----:B------:R2:W-:Y:S01]  /*32c40*/  STL.64 [R1+0x5c0], R12 ;  /* 0x0005c00c01007387 */ /* 0x0005e20000100a00 */
[----:B------:R-:W-:Y:S02]  /*32c50*/  STL.64 [R1+0x5c8], R14 ;  /* 0x0005c80e01007387 */ /* 0x000fe40000100a00 */
[----:B--2---:R-:W-:Y:S02]  /*32c60*/  IMAD.MOV.U32 R12, RZ, RZ, R25 ;  /* 0x000000ffff0c7224 */ /* 0x004fe400078e0019 */
[----:B------:R-:W-:-:S05]  /*32c70*/  IMAD.MOV.U32 R13, RZ, RZ, R24 ;  /* 0x000000ffff0d7224 */ /* 0x000fca00078e0018 */
[----:B------:R3:W-:Y:S02]  /*32c80*/  STL.64 [R1+0x6408], R12 ;  /* 0x0064080c01007387 */ /* 0x0007e40000100a00 */
[----:B---3--:R-:W-:Y:S02]  /*32c90*/  IMAD.MOV.U32 R12, RZ, RZ, R7 ;  /* 0x000000ffff0c7224 */ /* 0x008fe400078e0007 */
[----:B------:R-:W-:-:S05]  /*32ca0*/  IMAD.MOV.U32 R13, RZ, RZ, R6 ;  /* 0x000000ffff0d7224 */ /* 0x000fca00078e0006 */
[----:B------:R0:W-:Y:S02]  /*32cb0*/  STL.64 [R1+0x6420], R12 ;  /* 0x0064200c01007387 */ /* 0x0001e40000100a00 */
[----:B0-----:R-:W-:Y:S11]  /*32cc0*/  HMMA.16816.F32.BF16 R12, R20, R8, R16 ;  /* 0x00000008140c723c */ /* 0x001ff60000041810 */
[----:B------:R-:W-:Y:S11]  /*32cd0*/  @!UPT UIADD3 URZ, URZ, URZ, URZ ;  /* 0x0000003f3f3ff290 */ /* 0x000ff6000fffe03f */
[----:B------:R-:W-:Y:S01]  /*32ce0*/  @!UPT UIADD3 URZ, URZ, URZ, URZ ;  /* 0x0000003f3f3ff290 */ /* 0x000fe2000fffe03f */
[----:B------:R-:W-:Y:S01]  /*32cf0*/  STL.64 [R1+0x5b0], R12 ;  /* 0x0005b00c01007387 */ /* 0x000fe20000100a00 */
[----:B------:R-:W-:Y:S02]  /*32d00*/  STL.64 [R1+0x5b8], R14 ;  /* 0x0005b80e01007387 */ /* 0x000fe40000100a00 */
[----:B------:R-:W2:Y:S02]  /*32d10*/  LDL.LU.64 R16, [R1+0x590] ;  /* 0x0005900001107983 */ /* 0x000ea40000300a00 */
[----:B------:R-:W3:Y:S02]  /*32d20*/  LDL.LU.64 R18, [R1+0x598] ;  /* 0x0005980001127983 */ /* 0x000ee40000300a00 */
[----:B------:R-:W-:Y:S02]  /*32d30*/  IMAD.MOV.U32 R24, RZ, RZ, R3 ;  /* 0x000000ffff187224 */ /* 0x000fe400078e0003 */
[----:B------:R-:W-:Y:S01]  /*32d40*/  IMAD.MOV.U32 R25, RZ, RZ, R2 ;  /* 0x000000ffff197224 */ /* 0x000fe200078e0002 */
[----:B---3--:R-:W-:Y:S01]  /*32d50*/  STL.64 [R1+0x6490], R18 ;  /* 0x0064901201007387 */ /* 0x008fe20000100a00 */
[----:B--2---:R0:W-:Y:S03]  /*32d60*/  STL.64 [R1+0x6488], R16 ;  /* 0x0064881001007387 */ /* 0x0041e60000100a00 */
[----:B0-----:R-:W2:Y:S01]  /*32d70*/  LDL.64 R16, [R1+0xa0] ;  /* 0x0000a00001107983 */ /* 0x001ea20000100a00 */
[----:B----4-:R-:W-:Y:S02]  /*32d80*/  STL.64 [R1+0x6478], R26 ;  /* 0x0064781a01007387 */ /* 0x010fe40000100a00 */
[----:B------:R0:W-:Y:S02]  /*32d90*/  STL.64 [R1+0x6470], R24 ;  /* 0x0064701801007387 */ /* 0x0001e40000100a00 */
[----:B0-----:R-:W3:Y:S01]  /*32da0*/  LDL.64 R24, [R1+0x90] ;  /* 0x0000900001187983 */ /* 0x001ee20000100a00 */
[----:B------:R-:W-:-:S02]  /*32db0*/  IMAD.MOV.U32 R7, RZ, RZ, R8 ;  /* 0x000000ffff077224 */ /* 0x000fc400078e0008 */
[----:B------:R-:W-:Y:S01]  /*32dc0*/  IMAD.MOV.U32 R6, RZ, RZ, R9 ;  /* 0x000000ffff067224 */ /* 0x000fe200078e0009 */
[----:B---3--:R0:W-:Y:S04]  /*32dd0*/  STL.64 [R1+0x6498], R24 ;  /* 0x0064981801007387 */ /* 0x0081e80000100a00 */
[----:B0-----:R-:W3:Y:S01]  /*32de0*/  LDL.LU.64 R24, [R1+0x5a0] ;  /* 0x0005a00001187983 */ /* 0x001ee20000300a00 */
[----:B------:R-:W3:Y:S02]  /*32df0*/  LDL.LU.64 R26, [R1+0x5a8] ;  /* 0x0005a800011a7983 */ /* 0x000ee40000300a00 */
[----:B------:R-:W4:Y:S02]  /*32e00*/  LDL.LU.64 R8, [R1+0x580] ;  /* 0x0005800001087983 */ /* 0x000f240000300a00 */
[----:B------:R-:W4:Y:S01]  /*32e10*/  LDL.LU.64 R10, [R1+0x588] ;  /* 0x00058800010a7983 */ /* 0x000f220000300a00 */
[----:B------:R-:W4:Y:S01]  /*32e20*/  LDL.64 R12, [R1+0x20] ;  /* 0x00002000010c7983 */ /* 0x000f220000100a00 */
[----:B--2---:R-:W-:-:S02]  /*32e30*/  IMAD.MOV.U32 R3, RZ, RZ, R16 ;  /* 0x000000ffff037224 */ /* 0x004fc400078e0010 */
[----:B------:R-:W-:Y:S01]  /*32e40*/  IMAD.MOV.U32 R2, RZ, RZ, R17 ;  /* 0x000000ffff027224 */ /* 0x000fe200078e0011 */
[C---:B---3--:R-:W-:Y:S01]  /*32e50*/  HMMA.16816.F32.BF16 R24, R20.reuse, R16, R24 ;  /* 0x000000101418723c */ /* 0x048fe20000041818 */
[----:B----4-:R0:W-:Y:S04]  /*32e60*/  STL.64 [R1+0x6448], R12 ;  /* 0x0064480c01007387 */ /* 0x0101e80000100a00 */
[----:B0-----:R-:W2:Y:S01]  /*32e70*/  LDL.LU.64 R12, [R1+0x570] ;  /* 0x00057000010c7983 */ /* 0x001ea20000300a00 */
[----:B------:R-:W2:Y:S02]  /*32e80*/  LDL.LU.64 R14, [R1+0x578] ;  /* 0x00057800010e7983 */ /* 0x000ea40000300a00 */
[----:B------:R-:W-:Y:S02]  /*32e90*/  STL [R1+0x63cc], R6 ;  /* 0x0063cc0601007387 */ /* 0x000fe40000100800 */
[----:B------:R-:W-:Y:S11]  /*32ea0*/  STL [R1+0x63c8], R7 ;  /* 0x0063c80701007387 */ /* 0x000ff60000100800 */
[----:B------:R-:W-:Y:S02]  /*32eb0*/  @!UPT UIADD3 URZ, URZ, URZ, URZ ;  /* 0x0000003f3f3ff290 */ /* 0x000fe4000fffe03f */
[----:B------:R0:W-:Y:S01]  /*32ec0*/  STL.64 [R1+0x5a0], R24 ;  /* 0x0005a01801007387 */ /* 0x0001e20000100a00 */
[----:B------:R-:W-:Y:S03]  /*32ed0*/  STL.64 [R1+0x5a8], R26 ;  /* 0x0005a81a01007387 */ /* 0x000fe60000100a00 */
[----:B0-----:R-:W3:Y:S01]  /*32ee0*/  LDL.LU.64 R24, [R1+0x6498] ;  /* 0x0064980001187983 */ /* 0x001ee20000300a00 */
[----:B------:R-:W3:Y:S02]  /*32ef0*/  LDL.LU.64 R18, [R1+0x6490] ;  /* 0x0064900001127983 */ /* 0x000ee40000300a00 */
[----:B------:R-:W3:Y:S02]  /*32f00*/  LDL.LU.64 R16, [R1+0x6488] ;  /* 0x0064880001107983 */ /* 0x000ee40000300a00 */
[----:B---3--:R-:W-:Y:S11]  /*32f10*/  HMMA.16816.F32.BF16 R16, R20, R24, R16 ;  /* 0x000000181410723c */ /* 0x008ff60000041810 */
[----:B------:R-:W-:Y:S11]  /*32f20*/  @!UPT UIADD3 URZ, URZ, URZ, URZ ;  /* 0x0000003f3f3ff290 */ /* 0x000ff6000fffe03f */
[----:B------:R-:W-:Y:S01]  /*32f30*/  @!UPT UIADD3 URZ, URZ, URZ, URZ ;  /* 0x0000003f3f3ff290 */ /* 0x000fe2000fffe03f */
[----:B------:R0:W-:Y:S01]  /*32f40*/  STL.64 [R1+0x590], R16 ;  /* 0x0005901001007387 */ /* 0x0001e20000100a00 */
[----:B------:R1:W-:Y:S03]  /*32f50*/  STL.64 [R1+0x598], R18 ;  /* 0x0005981201007387 */ /* 0x0003e60000100a00 */
[----:B0-----:R-:W3:Y:S01]  /*32f60*/  LDL.LU.64 R16, [R1+0x6480] ;  /* 0x0064800001107983 */ /* 0x001ee20000300a00 */
[----:B------:R-:W4:Y:S02]  /*32f70*/  LDL.LU.64 R26, [R1+0x6478] ;  /* 0x00647800011a7983 */ /* 0x000f240000300a00 */
[----:B-1----:R-:W-:Y:S02]  /*32f80*/  IMAD.MOV.U32 R19, RZ, RZ, R24 ;  /* 0x000000ffff137224 */ /* 0x002fe400078e0018 */
[----:B------:R-:W-:Y:S02]  /*32f90*/  IMAD.MOV.U32 R18, RZ, RZ, R25 ;  /* 0x000000ffff127224 */ /* 0x000fe400078e0019 */
[----:B------:R-:W2:Y:S03]  /*32fa0*/  LDL.LU.64 R24, [R1+0x6470] ;  /* 0x0064700001187983 */ /* 0x000ea60000300a00 */
[----:B------:R-:W-:Y:S01]  /*32fb0*/  STL.64 [R1+0x6460], R18 ;  /* 0x0064601201007387 */ /* 0x000fe20000100a00 */
[----:B---3--:R4:W-:Y:S02]  /*32fc0*/  STL.64 [R1+0x6458], R16 ;  /* 0x0064581001007387 */ /* 0x0089e40000100a00 */
[----:B----4-:R-:W-:-:S02]  /*32fd0*/  IMAD.MOV.U32 R16, RZ, RZ, R27 ;  /* 0x000000ffff107224 */ /* 0x010fc400078e001b */
[----:B------:R-:W-:-:S07]  /*32fe0*/  IMAD.MOV.U32 R17, RZ, RZ, R26 ;  /* 0x000000ffff117224 */ /* 0x000fce00078e001a */
[C---:B------:R-:W-:Y:S01]  /*32ff0*/  HMMA.16816.F32.BF16 R16, R20.reuse, R16, R8 ;  /* 0x000000101410723c */ /* 0x040fe20000041808 */
[----:B------:R-:W2:Y:S11]  /*33000*/  LDL.LU.64 R8, [R1+0x6468] ;  /* 0x0064680001087983 */ /* 0x000eb60000300a00 */
[----:B------:R-:W-:Y:S11]  /*33010*/  @!UPT UIADD3 URZ, URZ, URZ, URZ ;  /* 0x0000003f3f3ff290 */ /* 0x000ff6000fffe03f */
[----:B------:R0:W-:Y:S01]  /*33020*/  STL.64 [R1+0x580], R16 ;  /* 0x0005801001007387 */ /* 0x0001e20000100a00 */
[----:B------:R1:W-:Y:S01]  /*33030*/  STL.64 [R1+0x588], R18 ;  /* 0x0005881201007387 */ /* 0x0003e20000100a00 */
[C---:B--2---:R-:W-:Y:S01]  /*33040*/  HMMA.16816.F32.BF16 R12, R20.reuse, R8, R12 ;  /* 0x00000008140c723c */ /* 0x044fe2000004180c */
[----:B------:R-:W-:Y:S02]  /*33050*/  IMAD.MOV.U32 R6, RZ, RZ, R8 ;  /* 0x000000ffff067224 */ /* 0x000fe400078e0008 */
[----:B------:R-:W-:Y:S11]  /*33060*/  IMAD.MOV.U32 R7, RZ, RZ, R9 ;  /* 0x000000ffff077224 */ /* 0x000ff600078e0009 */
[----:B------:R-:W-:Y:S09]  /*33070*/  @!UPT UIADD3 URZ, URZ, URZ, URZ ;  /* 0x0000003f3f3ff290 */ /* 0x000ff2000fffe03f */
[----:B------:R2:W-:Y:S01]  /*33080*/  STL.64 [R1+0x570], R12 ;  /* 0x0005700c01007387 */ /* 0x0005e20000100a00 */
[----:B------:R3:W-:Y:S02]  /*33090*/  STL.64 [R1+0x578], R14 ;  /* 0x0005780e01007387 */ /* 0x0007e40000100a00 */
[----:B0-----:R-:W4:Y:S02]  /*330a0*/  LDL.LU.64 R16, [R1+0x560] ;  /* 0x0005600001107983 */ /* 0x001f240000300a00 */
[----:B-1----:R-:W4:Y:S01]  /*330b0*/  LDL.LU.64 R18, [R1+0x568] ;  /* 0x0005680001127983 */ /* 0x002f220000300a00 */
[----:B--2---:R-:W2:Y:S01]  /*330c0*/  LDL.LU.64 R12, [R1+0x550] ;  /* 0x00055000010c7983 */ /* 0x004ea20000300a00 */
[----:B---3--:R-:W2:Y:S02]  /*330d0*/  LDL.LU.64 R14, [R1+0x558] ;  /* 0x00055800010e7983 */ /* 0x008ea40000300a00 */
[----:B------:R-:W3:Y:S02]  /*330e0*/  LDL.LU.64 R8, [R1+0xc10] ;  /* 0x000c100001087983 */ /* 0x000ee40000300a00 */
[----:B------:R-:W2:Y:S02]  /*330f0*/  LDL.LU.64 R10, [R1+0xc18] ;  /* 0x000c1800010a7983 */ /* 0x000ea40000300a00 */
[----:B--2---:R-:W-:Y:S01]  /*33100*/  STL.64 [R1+0x6418], R10 ;  /* 0x0064180a01007387 */ /* 0x004fe20000100a00 */
[----:B---3--:R0:W-:Y:S03]  /*33110*/  STL.64 [R1+0x6410], R8 ;  /* 0x0064100801007387 */ /* 0x0081e60000100a00 */
[----:B0-----:R-:W2:Y:S01]  /*33120*/  LDL.LU.64 R8, [R1+0xc20] ;  /* 0x000c200001087983 */ /* 0x001ea20000300a00 */
[----:B------:R-:W3:Y:S01]  /*33130*/  LDL.LU.64 R10, [R1+0xc28] ;  /* 0x000c2800010a7983 */ /* 0x000ee20000300a00 */
[C---:B----4-:R-:W-:Y:S02]  /*33140*/  HMMA.16816.F32.BF16 R24, R20.reuse, R24, R16 ;  /* 0x000000181418723c */ /* 0x050fe40000041810 */
[----:B---3--:R-:W-:Y:S01]  /*33150*/  STL.64 [R1+0x6430], R10 ;  /* 0x0064300a01007387 */ /* 0x008fe20000100a00 */
[----:B--2---:R0:W-:Y:S03]  /*33160*/  STL.64 [R1+0x6428], R8 ;  /* 0x0064280801007387 */ /* 0x0041e60000100a00 */
[----:B0-----:R-:W2:Y:S01]  /*33170*/  LDL.LU.64 R8, [R1+0xc30] ;  /* 0x000c300001087983 */ /* 0x001ea20000300a00 */
[----:B------:R-:W2:Y:S02]  /*33180*/  LDL.LU.64 R10, [R1+0xc38] ;  /* 0x000c3800010a7983 */ /* 0x000ea40000300a00 */
[----:B------:R-:W-:Y:S02]  /*33190*/  STL.64 [R1+0x63e0], R6 ;  /* 0x0063e00601007387 */ /* 0x000fe40000100a00 */
[----:B------:R0:W-:Y:S02]  /*331a0*/  STL.64 [R1+0x63d8], R4 ;  /* 0x0063d80401007387 */ /* 0x0001e40000100a00 */
[----:B0-----:R-:W3:Y:S01]  /*331b0*/  LDL.LU.64 R4, [R1+0x440] ;  /* 0x0004400001047983 */ /* 0x001ee20000300a00 */
[----:B------:R-:W3:Y:S02]  /*331c0*/  LDL.LU.64 R6, [R1+0x448] ;  /* 0x0004480001067983 */ /* 0x000ee40000300a00 */
[----:B------:R-:W4:Y:S02]  /*331d0*/  LDL.LU.64 R18, [R1+0x6460] ;  /* 0x0064600001127983 */ /* 0x000f240000300a00 */
[----:B------:R-:W3:Y:S05]  /*331e0*/  LDL.LU.64 R16, [R1+0x6458] ;  /* 0x0064580001107983 */ /* 0x000eea0000300a00 */
[----:B------:R0:W-:Y:S01]  /*331f0*/  STL.64 [R1+0x560], R24 ;  /* 0x0005601801007387 */ /* 0x0001e20000100a00 */
[----:B------:R-:W-:Y:S03]  /*33200*/  STL.64 [R1+0x568], R26 ;  /* 0x0005681a01007387 */ /* 0x000fe60000100a00 */
[----:B0-----:R-:W2:Y:S02]  /*33210*/  LDL.LU.64 R24, [R1+0x6450] ;  /* 0x0064500001187983 */ /* 0x001ea40000300a00 */
[----:B--2---:R-:W-:Y:S01]  /*33220*/  HMMA.16816.F32.BF16 R12, R20, R24, R12 ;  /* 0x00000018140c723c */ /* 0x004fe2000004180c */
[----:B------:R-:W-:-:S02]  /*33230*/  IMAD.MOV.U32 R29, RZ, RZ, R24 ;  /* 0x000000ffff1d7224 */ /* 0x000fc400078e0018 */
[----:B------:R-:W-:Y:S11]  /*33240*/  IMAD.MOV.U32 R0, RZ, RZ, R25 ;  /* 0x000000ffff007224 */ /* 0x000ff600078e0019 */
[----:B------:R-:W-:Y:S09]  /*33250*/  @!UPT UIADD3 URZ, URZ, URZ, URZ ;  /* 0x0000003f3f3ff290 */ /* 0x000ff2000fffe03f */
[----:B------:R0:W-:Y:S01]  /*33260*/  STL.64 [R1+0x550], R12 ;  /* 0x0005500c01007387 */ /* 0x0001e20000100a00 */
[----:B------:R-:W-:Y:S03]  /*33270*/  STL.64 [R1+0x558], R14 ;  /* 0x0005580e01007387 */ /* 0x000fe60000100a00 */
[----:B0-----:R-:W2:Y:S01]  /*33280*/  LDL.LU.64 R12, [R1+0x6448] ;  /* 0x00644800010c7983 */ /* 0x001ea20000300a00 */
[----:B------:R-:W2:Y:S02]  /*33290*/  LDL.LU.64 R26, [R1+0x6440] ;  /* 0x00644000011a7983 */ /* 0x000ea40000300a00 */
[----:B------:R-:W2:Y:S01]  /*332a0*/  LDL.LU.64 R24, [R1+0x6438] ;  /* 0x0064380001187983 */ /* 0x000ea20000300a00 */
[----:B---3--:R-:W-:Y:S01]  /*332b0*/  HMMA.16816.F32.BF16 R4, R20, R16, R4 ;  /* 0x000000101404723c */ /* 0x008fe20000041804 */
[----:B------:R-:W3:Y:S01]  /*332c0*/  LDL.LU.64 R20, [R1+0xc00] ;  /* 0x000c000001147983 */ /* 0x000ee20000300a00 */
[----:B------:R-:W3:Y:S11]  /*332d0*/  LDL.LU.64 R22, [R1+0xc08] ;  /* 0x000c080001167983 */ /* 0x000ef60000300a00 */
[----:B------:R-:W-:Y:S10]  /*332e0*/  @!UPT UIADD3 URZ, URZ, URZ, URZ ;  /* 0x0000003f3f3ff290 */ /* 0x000ff4000fffe03f */
[----:B------:R0:W-:Y:S01]  /*332f0*/  STL.64 [R1+0x340], R4 ;  /* 0x0003400401007387 */ /* 0x0001e20000100a00 */
[----:B------:R1:W-:Y:S03]  /*33300*/  STL.64 [R1+0x348], R6 ;  /* 0x0003480601007387 */ /* 0x0003e60000100a00 */
[----:B0-----:R-:W3:Y:S01]  /*33310*/  LDL.LU.64 R4, [R1+0x280] ;  /* 0x0002800001047983 */ /* 0x001ee20000300a00 */
[----:B-1----:R-:W3:Y:S02]  /*33320*/  LDL.LU.64 R6, [R1+0x288] ;  /* 0x0002880001067983 */ /* 0x002ee40000300a00 */
[----:B------:R0:W-:Y:S01]  /*33330*/  STL.64 [R1+0x6340], R16 ;  /* 0x0063401001007387 */ /* 0x0001e20000100a00 */
[C---:B--2---:R-:W-:Y:S01]  /*33340*/  HMMA.16816.F32.BF16 R8, R24.reuse, R12, R8 ;  /* 0x0000000c1808723c */ /* 0x044fe20000041808 */
[----:B0-----:R-:W-:Y:S02]  /*33350*/  IMAD.MOV.U32 R17, RZ, RZ, R12 ;  /* 0x000000ffff117224 */ /* 0x001fe400078e000c */
[----:B------:R-:W-:Y:S11]  /*33360*/  IMAD.MOV.U32 R16, RZ, RZ, R13 ;  /* 0x000000ffff107224 */ /* 0x000ff600078e000d */
[----:B------:R-:W-:Y:S09]  /*33370*/  @!UPT UIADD3 URZ, URZ, URZ, URZ ;  /* 0x0000003f3f3ff290 */ /* 0x000ff2000fffe03f */
        /* <DEDUP_REMOVED lines=18> */
[----:B0-----:R-:W2:Y:S01]  /*334a0*/  LDL.LU.64 R14, [R1+0x63f0] ;  /* 0x0063f000010e7983 */ /* 0x001ea20000300a00 */
[----:B------:R-:W3:Y:S02]  /*334b0*/  LDL.LU.64 R12, [R1+0x63e8] ;  /* 0x0063e800010c7983 */ /* 0x000ee40000300a00 */
[C---:B---3--:R-:W-:Y:S11]  /*334c0*/  HMMA.16816.F32.BF16 R20, R24.reuse, R12, R20 ;  /* 0x0000000c1814723c */ /* 0x048ff60000041814 */
[----:B------:R-:W-:Y:S11]  /*334d0*/  @!UPT UIADD3 URZ, URZ, URZ, URZ ;  /* 0x0000003f3f3ff290 */ /* 0x000ff6000fffe03f */
[----:B------:R-:W-:Y:S01]  /*334e0*/  @!UPT UIADD3 URZ, URZ, URZ, URZ ;  /* 0x0000003f3f3ff290 */ /* 0x000fe2000fffe03f */
[----:B------:R0:W-:Y:S01]  /*334f0*/  STL.64 [R1+0x200], R20 ;  /* 0x0002001401007387 */ /* 0x0001e20000100a00 */
[----:B------:R1:W-:Y:S03]  /*33500*/  STL.64 [R1+0x208], R22 ;  /* 0x0002081601007387 */ /* 0x0003e60000100a00 */
[----:B0-----:R-:W3:Y:S01]  /*33510*/  LDL.LU.64 R20, [R1+0x270] ;  /* 0x0002700001147983 */ /* 0x001ee20000300a00 */
[----:B-1----:R-:W3:Y:S02]  /*33520*/  LDL.LU.64 R22, [R1+0x278] ;  /* 0x0002780001167983 */ /* 0x002ee40000300a00 */
[----:B--2---:R-:W-:Y:S02]  /*33530*/  STL.64 [R1+0x62e8], R14 ;  /* 0x0062e80e01007387 */ /* 0x004fe40000100a00 */
[----:B------:R0:W-:Y:S02]  /*33540*/  STL.64 [R1+0x62e0], R12 ;  /* 0x0062e00c01007387 */ /* 0x0001e40000100a00 */
[----:B0-----:R-:W2:Y:S01]  /*33550*/  LDL.64 R12, [R1] ;  /* 0x00000000010c7983 */ /* 0x001ea20000100a00 */
[----:B------:R-:W-:Y:S03]  /*33560*/  HMMA.16816.F32.BF16 R4, R24, R8, R4 ;  /* 0x000000081804723c */ /* 0x000fe60000041804 */
[----:B--2---:R0:W-:Y:S04]  /*33570*/  STL.64 [R1+0x6300], R12 ;  /* 0x0063000c01007387 */ /* 0x0041e80000100a00 */
[----:B0-----:R-:W2:Y:S04]  /*33580*/  LDL.64 R12, [R1+0x10] ;  /* 0x00001000010c7983 */ /* 0x001ea80000100a00 */
[----:B--2---:R0:W-:Y:S02]  /*33590*/  STL.64 [R1+0x6310], R12 ;  /* 0x0063100c01007387 */ /* 0x0041e40000100a00 */
[----:B0-----:R-:W-:-:S02]  /*335a0*/  IMAD.MOV.U32 R12, RZ, RZ, R17 ;  /* 0x000000ffff0c7224 */ /* 0x001fc400078e0011 */
[----:B------:R-:W-:-:S05]  /*335b0*/  IMAD.MOV.U32 R13, RZ, RZ, R16 ;  /* 0x000000ffff0d7224 */ /* 0x000fca00078e0010 */
[----:B------:R0:W-:Y:S04]  /*335c0*/  STL.64 [R1+0x6338], R12 ;  /* 0x0063380c01007387 */ /* 0x0001e80000100a00 */
[----:B0-----:R-:W2:Y:S01]  /*335d0*/  LDL.64 R12, [R1+0xc0] ;  /* 0x0000c000010c7983 */ /* 0x001ea20000100a00 */
[----:B------:R-:W-:Y:S02]  /*335e0*/  STL.64 [R1+0x1f0], R4 ;  /* 0x0001f00401007387 */ /* 0x000fe40000100a00 */
[----:B------:R0:W-:Y:S02]  /*335f0*/  STL.64 [R1+0x1f8], R6 ;  /* 0x0001f80601007387 */ /* 0x0001e40000100a00 */
[----:B0-----:R-:W2:Y:S01]  /*33600*/  LDL.LU.64 R6, [R1+0x63e0] ;  /* 0x0063e00001067983 */ /* 0x001ea20000300a00 */
[----:B------:R-:W3:Y:S02]  /*33610*/  LDL.LU.64 R4, [R1+0x63d8] ;  /* 0x0063d80001047983 */ /* 0x000ee40000300a00 */
[----:B------:R-:W-:-:S02]  /*33620*/  IMAD.MOV.U32 R16, RZ, RZ, R29 ;  /* 0x000000ffff107224 */ /* 0x000fc400078e001d */
[----:B------:R-:W-:Y:S01]  /*33630*/  IMAD.MOV.U32 R17, RZ, RZ, R0 ;  /* 0x000000ffff117224 */ /* 0x000fe200078e0000 */
[----:B------:R-:W2:Y:S01]  /*33640*/  LDL.LU R29, [R1+0x63d4] ;  /* 0x0063d400011d7983 */ /* 0x000ea20000300800 */
[----:B------:R-:W2:Y:S03]  /*33650*/  LDL.LU R0, [R1+0x63d0] ;  /* 0x0063d00001007983 */ /* 0x000ea60000300800 */
[----:B------:R0:W-:Y:S04]  /*33660*/  STL.64 [R1+0x6358], R16 ;  /* 0x0063581001007387 */ /* 0x0001e80000100a00 */
[----:B0-----:R-:W2:Y:S01]  /*33670*/  LDL.64 R16, [R1+0x60] ;  /* 0x0000600001107983 */ /* 0x001ea20000100a00 */
[----:B---3--:R-:W-:Y:S03]  /*33680*/  HMMA.16816.F32.BF16 R20, R24, R4, R20 ;  /* 0x000000041814723c */ /* 0x008fe60000041814 */
[----:B--2---:R-:W-:Y:S01]  /*33690*/  STL.64 [R1+0x6370], R16 ;  /* 0x0063701001007387 */ /* 0x004fe20000100a00 */
[----:B------:R-:W-:Y:S02]  /*336a0*/  STL.64 [R1+0x62f8], R10 ;  /* 0x0062f80a01007387 */ /* 0x000fe40000100a00 */
[----:B------:R0:W-:Y:S02]  /*336b0*/  STL.64 [R1+0x62f0], R8 ;  /* 0x0062f00801007387 */ /* 0x0001e40000100a00 */
[----:B0-----:R-:W2:Y:S01]  /*336c0*/  LDL.LU.64 R8, [R1+0x5f0] ;  /* 0x0005f00001087983 */ /* 0x001ea20000300a00 */
[----:B------:R-:W2:Y:S11]  /*336d0*/  LDL.LU.64 R10, [R1+0x5f8] ;  /* 0x0005f800010a7983 */ /* 0x000eb60000300a00 */
[----:B------:R-:W-:Y:S03]  /*336e0*/  @!UPT UIADD3 URZ, URZ, URZ, URZ ;  /* 0x0000003f3f3ff290 */ /* 0x000fe6000fffe03f */
[----:B------:R-:W-:Y:S02]  /*336f0*/  STL.64 [R1+0x1e0], R20 ;  /* 0x0001e01401007387 */ /* 0x000fe40000100a00 */
[----:B------:R-:W-:Y:S02]  /*33700*/  STL.64 [R1+0x1e8], R22 ;  /* 0x0001e81601007387 */ /* 0x000fe40000100a00 */
[----:B------:R-:W0:Y:S01]  /*33710*/  LDSM.16.MT88.4 R20, [R0+0x20080] ;  /* 0x020080000014783b */ /* 0x000e220000004200 */
[----:B------:R-:W-:Y:S02]  /*33720*/  IMAD.MOV.U32 R16, RZ, RZ, R6 ;  /* 0x000000ffff107224 */ /* 0x000fe400078e0006 */
[----:B------:R-:W-:Y:S02]  /*33730*/  IMAD.MOV.U32 R17, RZ, RZ, R7 ;  /* 0x000000ffff117224 */ /* 0x000fe400078e0007 */
[----:B------:R-:W3:Y:S01]  /*33740*/  LDL.LU R6, [R1+0x63cc] ;  /* 0x0063cc0001067983 */ /* 0x000ee20000300800 */
[----:B------:R-:W2:Y:S02]  /*33750*/  LDL.LU R7, [R1+0x63c8] ;  /* 0x0063c80001077983 */ /* 0x000ea40000300800 */
[----:B------:R-:W-:Y:S02]  /*33760*/  STL.64 [R1+0x6388], R16 ;  /* 0x0063881001007387 */ /* 0x000fe40000100a00 */
[----:B------:R-:W-:Y:S01]  /*33770*/  STL.64 [R1+0x6308], R4 ;  /* 0x0063080401007387 */ /* 0x000fe20000100a00 */
[----:B0-----:R-:W-:Y:S01]  /*33780*/  STL.64 [R1+0x6250], R22 ;  /* 0x0062501601007387 */ /* 0x001fe20000100a00 */
[----:B------:R0:W-:Y:S03]  /*33790*/  STL.64 [R1+0x6248], R20 ;  /* 0x0062481401007387 */ /* 0x0001e60000100a00 */
[----:B0-----:R-:W2:Y:S04]  /*337a0*/  LDL.64 R20, [R1+0x80] ;  /* 0x0000800001147983 */ /* 0x001ea80000100a00 */
[----:B--2---:R4:W-:Y:S02]  /*337b0*/  STL.64 [R1+0x6390], R20 ;  /* 0x0063901401007387 */ /* 0x0049e40000100a00 */
[----:B----4-:R-:W-:-:S02]  /*337c0*/  IMAD.MOV.U32 R20, RZ, RZ, R19 ;  /* 0x000000ffff147224 */ /* 0x010fc400078e0013 */
[----:B------:R-:W-:-:S05]  /*337d0*/  IMAD.MOV.U32 R21, RZ, RZ, R18 ;  /* 0x000000ffff157224 */ /* 0x000fca00078e0012 */
[----:B------:R0:W-:Y:S04]  /*337e0*/  STL.64 [R1+0x63a8], R20 ;  /* 0x0063a81401007387 */ /* 0x0001e80000100a00 */
[----:B0-----:R-:W2:Y:S01]  /*337f0*/  LDL.LU.64 R20, [R1+0x600] ;  /* 0x0006000001147983 */ /* 0x001ea20000300a00 */
[----:B------:R-:W2:Y:S02]  /*33800*/  LDL.LU.64 R22, [R1+0x608] ;  /* 0x0006080001167983 */ /* 0x000ea40000300a00 */
[----:B------:R-:W-:Y:S02]  /*33810*/  IMAD.MOV.U32 R16, RZ, RZ, R29 ;  /* 0x000000ffff107224 */ /* 0x000fe400078e001d */
[----:B------:R-:W-:Y:S01]  /*33820*/  IMAD.MOV.U32 R17, RZ, RZ, R28 ;  /* 0x000000ffff117224 */ /* 0x000fe200078e001c */
[C---:B------:R-:W-:Y:S08]  /*33830*/  HMMA.16816.F32.BF16 R8, R24.reuse, R12, R8 ;  /* 0x0000000c1808723c */ /* 0x040ff00000041808 */
[----:B--2---:R-:W-:Y:S07]  /*33840*/  HMMA.16816.F32.BF16 R16, R24, R16, R20 ;  /* 0x000000101810723c */ /* 0x004fee0000041814 */
[----:B------:R-:W-:-:S02]  /*33850*/  IMAD.MOV.U32 R20, RZ, RZ, R3 ;  /* 0x000000ffff147224 */ /* 0x000fc400078e0003 */
[----:B------:R-:W-:Y:S11]  /*33860*/  IMAD.MOV.U32 R21, RZ, RZ, R2 ;  /* 0x000000ffff157224 */ /* 0x000ff600078e0002 */
[----:B------:R-:W-:Y:S03]  /*33870*/  @!UPT UIADD3 URZ, URZ, URZ, URZ ;  /* 0x0000003f3f3ff290 */ /* 0x000fe6000fffe03f */
[----:B------:R-:W-:Y:S01]  /*33880*/  STL.64 [R1+0x1d0], R16 ;  /* 0x0001d01001007387 */ /* 0x000fe20000100a00 */
[----:B------:R-:W-:Y:S02]  /*33890*/  STL.64 [R1+0x1d8], R18 ;  /* 0x0001d81201007387 */ /* 0x000fe40000100a00 */
[----:B------:R0:W-:Y:S02]  /*338a0*/  STL.64 [R1+0x63c0], R20 ;  /* 0x0063c01401007387 */ /* 0x0001e40000100a00 */
[----:B------:R-:W-:Y:S01]  /*338b0*/  STL.64 [R1+0x1c0], R8 ;  /* 0x0001c00801007387 */ /* 0x000fe20000100a00 */
[----:B------:R-:W-:Y:S04]  /*338c0*/  STL.64 [R1+0x1c8], R10 ;  /* 0x0001c80a01007387 */ /* 0x000fe80000100a00 */
[----:B0-----:R-:W2:Y:S01]  /*338d0*/  LDL.LU.64 R20, [R1+0x5e0] ;  /* 0x0005e00001147983 */ /* 0x001ea20000300a00 */
[----:B------:R-:W2:Y:S02]  /*338e0*/  LDL.LU.64 R22, [R1+0x5e8] ;  /* 0x0005e80001167983 */ /* 0x000ea40000300a00 */
[----:B------:R-:W4:Y:S02]  /*338f0*/  LDL.LU.64 R16, [R1+0x480] ;  /* 0x0004800001107983 */ /* 0x000f240000300a00 */
[----:B------:R-:W2:Y:S02]  /*33900*/  LDL.LU.64 R18, [R1+0x488] ;  /* 0x0004880001127983 */ /* 0x000ea40000300a00 */
[----:B--2---:R-:W-:Y:S01]  /*33910*/  STL.64 [R1+0x63a0], R18 ;  /* 0x0063a01201007387 */ /* 0x004fe20000100a00 */
[----:B----4-:R0:W-:Y:S03]  /*33920*/  STL.64 [R1+0x6398], R16 ;  /* 0x0063981001007387 */ /* 0x0101e60000100a00 */
[----:B0-----:R-:W2:Y:S01]  /*33930*/  LDL.LU.64 R16, [R1+0x490] ;  /* 0x0004900001107983 */ /* 0x001ea20000300a00 */
[----:B------:R-:W4:Y:S02]  /*33940*/  LDL.LU.64 R18, [R1+0x498] ;  /* 0x0004980001127983 */ /* 0x000f240000300a00 */
[----:B------:R-:W-:-:S02]  /*33950*/  IMAD.MOV.U32 R3, RZ, RZ, R12 ;  /* 0x000000ffff037224 */ /* 0x000fc400078e000c */
[----:B------:R-:W-:Y:S01]  /*33960*/  IMAD.MOV.U32 R2, RZ, RZ, R13 ;  /* 0x000000ffff027224 */ /* 0x000fe200078e000d */
[----:B----4-:R-:W-:Y:S01]  /*33970*/  STL.64 [R1+0x63b8], R18 ;  /* 0x0063b81201007387 */ /* 0x010fe20000100a00 */
[----:B--2---:R0:W-:Y:S03]  /*33980*/  STL.64 [R1+0x63b0], R16 ;  /* 0x0063b01001007387 */ /* 0x0041e60000100a00 */
[----:B0-----:R-:W2:Y:S01]  /*33990*/  LDL.LU.64 R16, [R1+0x4a0] ;  /* 0x0004a00001107983 */ /* 0x001ea20000300a00 */
[----:B------:R-:W2:Y:S02]  /*339a0*/  LDL.LU.64 R18, [R1+0x4a8] ;  /* 0x0004a80001127983 */ /* 0x000ea40000300a00 */
[----:B------:R-:W4:Y:S02]  /*339b0*/  LDL.LU.64 R12, [R1+0x240] ;  /* 0x00024000010c7983 */ /* 0x000f240000300a00 */
[----:B------:R-:W2:Y:S02]  /*339c0*/  LDL.LU.64 R14, [R1+0x248] ;  /* 0x00024800010e7983 */ /* 0x000ea40000300a00 */
[----:B--2---:R-:W-:Y:S01]  /*339d0*/  STL.64 [R1+0x6350], R14 ;  /* 0x0063500e01007387 */ /* 0x004fe20000100a00 */
[----:B----4-:R0:W-:Y:S03]  /*339e0*/  STL.64 [R1+0x6348], R12 ;  /* 0x0063480c01007387 */ /* 0x0101e60000100a00 */
[----:B0-----:R-:W2:Y:S01]  /*339f0*/  LDL.LU.64 R12, [R1+0x2c0] ;  /* 0x0002c000010c7983 */ /* 0x001ea20000300a00 */
[----:B------:R-:W4:Y:S03]  /*33a00*/  LDL.LU.64 R14, [R1+0x2c8] ;  /* 0x0002c800010e7983 */ /* 0x000f260000300a00 */
[----:B----4-:R-:W-:Y:S01]  /*33a10*/  STL.64 [R1+0x6368], R14 ;  /* 0x0063680e01007387 */ /* 0x010fe20000100a00 */
[----:B--2---:R0:W-:Y:S03]  /*33a20*/  STL.64 [R1+0x6360], R12 ;  /* 0x0063600c01007387 */ /* 0x0041e60000100a00 */
[----:B0-----:R-:W2:Y:S01]  /*33a30*/  LDL.LU.64 R12, [R1+0x460] ;  /* 0x00046000010c7983 */ /* 0x001ea20000300a00 */
[----:B------:R-:W4:Y:S02]  /*33a40*/  LDL.LU.64 R14, [R1+0x468] ;  /* 0x00046800010e7983 */ /* 0x000f240000300a00 */
[----:B------:R-:W-:-:S02]  /*33a50*/  IMAD.MOV.U32 R8, RZ, RZ, R7 ;  /* 0x000000ffff087224 */ /* 0x000fc400078e0007 */
[----:B---3--:R-:W-:Y:S01]  /*33a60*/  IMAD.MOV.U32 R9, RZ, RZ, R6 ;  /* 0x000000ffff097224 */ /* 0x008fe200078e0006 */
[----:B----4-:R-:W-:Y:S01]  /*33a70*/  STL.64 [R1+0x6380], R14 ;  /* 0x0063800e01007387 */ /* 0x010fe20000100a00 */
[----:B--2---:R0:W-:Y:S03]  /*33a80*/  STL.64 [R1+0x6378], R12 ;  /* 0x0063780c01007387 */ /* 0x0041e60000100a00 */
[----:B0-----:R-:W2:Y:S01]  /*33a90*/  LDL.LU.64 R12, [R1+0x470] ;  /* 0x00047000010c7983 */ /* 0x001ea20000300a00 */
[----:B------:R-:W2:Y:S02]  /*33aa0*/  LDL.LU.64 R14, [R1+0x478] ;  /* 0x00047800010e7983 */ /* 0x000ea40000300a00 */
[----:B------:R-:W3:Y:S02]  /*33ab0*/  LDL.LU.64 R4, [R1+0xd60] ;  /* 0x000d600001047983 */ /* 0x000ee40000300a00 */
[----:B------:R-:W4:Y:S01]  /*33ac0*/  LDL.LU.64 R6, [R1+0xd68] ;  /* 0x000d680001067983 */ /* 0x000f220000300a00 */
[C---:B------:R-:W-:Y:S01]  /*33ad0*/  HMMA.16816.F32.BF16 R8, R24.reuse, R8, R20 ;  /* 0x000000081808723c */ /* 0x040fe20000041814 */
[----:B----4-:R-:W-:Y:S01]  /*33ae0*/  STL.64 [R1+0x6320], R6 ;  /* 0x0063200601007387 */ /* 0x010fe20000100a00 */
[----:B---3--:R0:W-:Y:S03]  /*33af0*/  STL.64 [R1+0x6318], R4 ;  /* 0x0063180401007387 */ /* 0x0081e60000100a00 */
[----:B0-----:R-:W3:Y:S01]  /*33b00*/  LDL.LU.64 R4, [R1+0xd70] ;  /* 0x000d700001047983 */ /* 0x001ee20000300a00 */
[----:B------:R-:W3:Y:S02]  /*33b10*/  LDL.LU.64 R6, [R1+0xd78] ;  /* 0x000d780001067983 */ /* 0x000ee40000300a00 */
[----:B------:R-:W4:Y:S11]  /*33b20*/  LDL.LU.64 R20, [R1+0x63c0] ;  /* 0x0063c00001147983 */ /* 0x000f360000300a00 */
[----:B------:R-:W-:Y:S04]  /*33b30*/  @!UPT UIADD3 URZ, URZ, URZ, URZ ;  /* 0x0000003f3f3ff290 */ /* 0x000fe8000fffe03f */
[----:B------:R0:W-:Y:S01]  /*33b40*/  STL.64 [R1+0x1b0], R8 ;  /* 0x0001b00801007387 */ /* 0x0001e20000100a00 */
[----:B------:R1:W-:Y:S04]  /*33b50*/  STL.64 [R1+0x1b8], R10 ;  /* 0x0001b80a01007387 */ /* 0x0003e80000100a00 */
[----:B0-----:R-:W2:Y:S01]  /*33b60*/  LDL.LU.64 R8, [R1+0xd50] ;  /* 0x000d500001087983 */ /* 0x001ea20000300a00 */
[----:B-1----:R-:W2:Y:S01]  /*33b70*/  LDL.LU.64 R10, [R1+0xd58] ;  /* 0x000d5800010a7983 */ /* 0x002ea20000300a00 */
[C---:B----4-:R-:W-:Y:S02]  /*33b80*/  HMMA.16816.F32.BF16 R20, R24.reuse, R20, R16 ;  /* 0x000000141814723c */ /* 0x050fe40000041810 */
[----:B------:R-:W4:Y:S01]  /*33b90*/  LDL.LU.64 R18, [R1+0x63b8] ;  /* 0x0063b80001127983 */ /* 0x000f220000300a00 */
[----:B------:R-:W4:Y:S11]  /*33ba0*/  LDL.LU.64 R16, [R1+0x63b0] ;  /* 0x0063b00001107983 */ /* 0x000f360000300a00 */
[----:B------:R-:W-:Y:S09]  /*33bb0*/  @!UPT UIADD3 URZ, URZ, URZ, URZ ;  /* 0x0000003f3f3ff290 */ /* 0x000ff2000fffe03f */
[----:B------:R0:W-:Y:S01]  /*33bc0*/  STL.64 [R1+0x1a0], R20 ;  /* 0x0001a01401007387 */ /* 0x0001e20000100a00 */
[----:B------:R4:W-:Y:S03]  /*33bd0*/  STL.64 [R1+0x1a8], R22 ;  /* 0x0001a81601007387 */ /* 0x0009e60000100a00 */
[----:B0-----:R-:W4:Y:S02]  /*33be0*/  LDL.LU.64 R20, [R1+0x63a8] ;  /* 0x0063a80001147983 */ /* 0x001f240000300a00 */
[C---:B----4-:R-:W-:Y:S02]  /*33bf0*/  HMMA.16816.F32.BF16 R20, R24.reuse, R20, R16 ;  /* 0x000000141814723c */ /* 0x050fe40000041810 */
[----:B------:R-:W4:Y:S01]  /*33c00*/  LDL.LU.64 R18, [R1+0x63a0] ;  /* 0x0063a00001127983 */ /* 0x000f220000300a00 */
[----:B------:R-:W4:Y:S11]  /*33c10*/  LDL.LU.64 R16, [R1+0x6398] ;  /* 0x0063980001107983 */ /* 0x000f360000300a00 */
[----:B------:R-:W-:Y:S09]  /*33c20*/  @!UPT UIADD3 URZ, URZ, URZ, URZ ;  /* 0x0000003f3f3ff290 */ /* 0x000ff2000fffe03f */
[----:B------:R0:W-:Y:S01]  /*33c30*/  STL.64 [R1+0x190], R20 ;  /* 0x0001901401007387 */ /* 0x0001e20000100a00 */
[----:B------:R-:W-:Y:S03]  /*33c40*/  STL.64 [R1+0x198], R22 ;  /* 0x0001981601007387 */ /* 0x000fe60000100a00 */
[----:B0-----:R-:W4:Y:S02]  /*33c50*/  LDL.LU.64 R20, [R1+0x6390] ;  /* 0x0063900001147983 */ /* 0x001f240000300a00 */
[C---:B----4-:R-:W-:Y:S11]  /*33c60*/  HMMA.16816.F32.BF16 R16, R24.reuse, R20, R16 ;  /* 0x000000141810723c */ /* 0x050ff60000041810 */
[----:B------:R-:W-:Y:S11]  /*33c70*/  @!UPT UIADD3 URZ, URZ, URZ, URZ ;  /* 0x0000003f3f3ff290 */ /* 0x000ff6000fffe03f */
[----:B------:R-:W-:Y:S01]  /*33c80*/  @!UPT UIADD3 URZ, URZ, URZ, URZ ;  /* 0x0000003f3f3ff290 */ /* 0x000fe2000fffe03f */
[----:B------:R0:W-:Y:S01]  /*33c90*/  STL.64 [R1+0x180], R16 ;  /* 0x0001801001007387 */ /* 0x0001e20000100a00 */
[----:B------:R2:W-:Y:S03]  /*33ca0*/  STL.64 [R1+0x188], R18 ;  /* 0x0001881201007387 */ /* 0x0005e60000100a00 */
[----:B0-----:R-:W2:Y:S01]  /*33cb0*/  LDL.LU.64 R16, [R1+0x6388] ;  /* 0x0063880001107983 */ /* 0x001ea20000300a00 */
[----:B------:R-:W-:Y:S01]  /*33cc0*/  STL [R1+0x6298], R21 ;  /* 0x0062981501007387 */ /* 0x000fe20000100800 */
[C---:B--2---:R-:W-:Y:S02]  /*33cd0*/  HMMA.16816.F32.BF16 R16, R24.reuse, R16, R12 ;  /* 0x000000101810723c */ /* 0x044fe4000004180c */
[----:B------:R-:W2:Y:S01]  /*33ce0*/  LDL.LU.64 R14, [R1+0x6380] ;  /* 0x00638000010e7983 */ /* 0x000ea20000300a00 */
[----:B------:R-:W2:Y:S11]  /*33cf0*/  LDL.LU.64 R12, [R1+0x6378] ;  /* 0x00637800010c7983 */ /* 0x000eb60000300a00 */
[----:B------:R-:W-:Y:S09]  /*33d00*/  @!UPT UIADD3 URZ, URZ, URZ, URZ ;  /* 0x0000003f3f3ff290 */ /* 0x000ff2000fffe03f */
[----:B------:R0:W-:Y:S01]  /*33d10*/  STL.64 [R1+0x170], R16 ;  /* 0x0001701001007387 */ /* 0x0001e20000100a00 */
[----:B------:R-:W-:Y:S03]  /*33d20*/  STL.64 [R1+0x178], R18 ;  /* 0x0001781201007387 */ /* 0x000fe60000100a00 */
[----:B0-----:R-:W2:Y:S02]  /*33d30*/  LDL.LU.64 R16, [R1+0x6370] ;  /* 0x0063700001107983 */ /* 0x001ea40000300a00 */
[C---:B--2---:R-:W-:Y:S01]  /*33d40*/  HMMA.16816.F32.BF16 R12, R24.reuse, R16, R12 ;  /* 0x00000010180c723c */ /* 0x044fe2000004180c */
[----:B------:R-:W-:Y:S02]  /*33d50*/  IMAD.MOV.U32 R23, RZ, RZ, R16 ;  /* 0x000000ffff177224 */ /* 0x000fe400078e0010 */
        /* <DEDUP_REMOVED lines=14> */
[----:B--2---:R-:W-:Y:S02]  /*33e40*/  HMMA.16816.F32.BF16 R24, R24, R16, R12 ;  /* 0x000000101818723c */ /* 0x004fe4000004180c */
[----:B------:R-:W3:Y:S01]  /*33e50*/  LDL.LU.64 R12, [R1+0x6338] ;  /* 0x00633800010c7983 */ /* 0x000ee20000300a00 */
[----:B-1----:R-:W3:Y:S02]  /*33e60*/  LDL.LU.64 R18, [R1+0x6330] ;  /* 0x0063300001127983 */ /* 0x002ee40000300a00 */
[----:B------:R-:W3:Y:S11]  /*33e70*/  LDL.LU.64 R16, [R1+0x6328] ;  /* 0x0063280001107983 */ /* 0x000ef60000300a00 */
[----:B------:R-:W-:Y:S07]  /*33e80*/  @!UPT UIADD3 URZ, URZ, URZ, URZ ;  /* 0x0000003f3f3ff290 */ /* 0x000fee000fffe03f */
[----:B------:R0:W-:Y:S01]  /*33e90*/  STL.64 [R1+0x150], R24 ;  /* 0x0001501801007387 */ /* 0x0001e20000100a00 */
[----:B------:R1:W-:Y:S03]  /*33ea0*/  STL.64 [R1+0x158], R26 ;  /* 0x0001581a01007387 */ /* 0x0003e60000100a00 */
[----:B0-----:R-:W2:Y:S01]  /*33eb0*/  LDL.LU.64 R24, [R1+0xd40] ;  /* 0x000d400001187983 */ /* 0x001ea20000300a00 */
[----:B-1----:R-:W2:Y:S01]  /*33ec0*/  LDL.LU.64 R26, [R1+0xd48] ;  /* 0x000d4800011a7983 */ /* 0x002ea20000300a00 */
[C---:B---3--:R-:W-:Y:S02]  /*33ed0*/  HMMA.16816.F32.BF16 R12, R16.reuse, R12, R4 ;  /* 0x0000000c100c723c */ /* 0x048fe40000041804 */
[----:B------:R-:W3:Y:S01]  /*33ee0*/  LDL.LU.64 R6, [R1+0x6320] ;  /* 0x0063200001067983 */ /* 0x000ee20000300a00 */
[----:B------:R-:W3:Y:S11]  /*33ef0*/  LDL.LU.64 R4, [R1+0x6318] ;  /* 0x0063180001047983 */ /* 0x000ef60000300a00 */
[----:B------:R-:W-:Y:S09]  /*33f00*/  @!UPT UIADD3 URZ, URZ, URZ, URZ ;  /* 0x0000003f3f3ff290 */ /* 0x000ff2000fffe03f */
[----:B------:R0:W-:Y:S01]  /*33f10*/  STL.64 [R1+0x4a0], R12 ;  /* 0x0004a00c01007387 */ /* 0x0001e20000100a00 */
[----:B------:R-:W-:Y:S03]  /*33f20*/  STL.64 [R1+0x4a8], R14 ;  /* 0x0004a80e01007387 */ /* 0x000fe60000100a00 */
[----:B0-----:R-:W3:Y:S02]  /*33f30*/  LDL.LU.64 R12, [R1+0x6310] ;  /* 0x00631000010c7983 */ /* 0x001ee40000300a00 */
[C---:B---3--:R-:W-:Y:S01]  /*33f40*/  HMMA.16816.F32.BF16 R4, R16.reuse, R12, R4 ;  /* 0x0000000c1004723c */ /* 0x048fe20000041804 */
[----:B------:R-:W-:Y:S11]  /*33f50*/  IMAD.MOV.U32 R28, RZ, RZ, R12 ;  /* 0x000000ffff1c7224 */ /* 0x000ff600078e000c */
[----:B------:R-:W-:Y:S11]  /*33f60*/  @!UPT UIADD3 URZ, URZ, URZ, URZ ;  /* 0x0000003f3f3ff290 */ /* 0x000ff6000fffe03f */
[----:B------:R0:W-:Y:S01]  /*33f70*/  STL.64 [R1+0x490], R4 ;  /* 0x0004900401007387 */ /* 0x0001e20000100a00 */
[----:B------:R1:W-:Y:S03]  /*33f80*/  STL.64 [R1+0x498], R6 ;  /* 0x0004980601007387 */ /* 0x0003e60000100a00 */
[----:B0-----:R-:W3:Y:S01]  /*33f90*/  LDL.LU.64 R4, [R1+0x6308] ;  /* 0x0063080001047983 */ /* 0x001ee20000300a00 */
[----:B-1----:R-:W-:Y:S02]  /*33fa0*/  IMAD.MOV.U32 R7, RZ, RZ, R13 ;  /* 0x000000ffff077224 */ /* 0x002fe400078e000d */
[----:B------:R-:W4:Y:S02]  /*33fb0*/  LDL.LU.64 R12, [R1+0x6300] ;  /* 0x00630000010c7983 */ /* 0x000f240000300a00 */
[----:B----4-:R-:W-:Y:S01]  /*33fc0*/  HMMA.16816.F32.BF16 R8, R16, R12, R8 ;  /* 0x0000000c1008723c */ /* 0x010fe20000041808 */
[----:B------:R-:W-:-:S02]  /*33fd0*/  IMAD.MOV.U32 R21, RZ, RZ, R12 ;  /* 0x000000ffff157224 */ /* 0x000fc400078e000c */
[----:B------:R-:W-:Y:S11]  /*33fe0*/  IMAD.MOV.U32 R29, RZ, RZ, R13 ;  /* 0x000000ffff1d7224 */ /* 0x000ff600078e000d */
[----:B------:R-:W-:Y:S09]  /*33ff0*/  @!UPT UIADD3 URZ, URZ, URZ, URZ ;  /* 0x0000003f3f3ff290 */ /* 0x000ff2000fffe03f */
[----:B------:R-:W-:Y:S01]  /*34000*/  STL.64 [R1+0x480], R8 ;  /* 0x0004800801007387 */ /* 0x000fe20000100a00 */
[----:B------:R0:W-:Y:S03]  /*34010*/  STL.64 [R1+0x488], R10 ;  /* 0x0004880a01007387 */ /* 0x0001e60000100a00 */
[----:B0-----:R-:W4:Y:S01]  /*34020*/  LDL.LU.64 R10, [R1+0x62f8] ;  /* 0x0062f800010a7983 */ /* 0x001f220000300a00 */
[----:B------:R-:W2:Y:S02]  /*34030*/  LDL.LU.64 R8, [R1+0x62f0] ;  /* 0x0062f00001087983 */ /* 0x000ea40000300a00 */
[----:B------:R-:W2:Y:S02]  /*34040*/  LDL.LU.64 R14, [R1+0x62e8] ;  /* 0x0062e800010e7983 */ /* 0x000ea40000300a00 */
[----:B------:R-:W2:Y:S01]  /*34050*/  LDL.LU.64 R12, [R1+0x62e0] ;  /* 0x0062e000010c7983 */ /* 0x000ea20000300a00 */
[----:B------:R-:W-:Y:S01]  /*34060*/  STL.64 [R1+0x62a8], R22 ;  /* 0x0062a81601007387 */ /* 0x000fe20000100a00 */
[----:B------:R0:W-:Y:S03]  /*34070*/  STL.64 [R1+0x62a0], R20 ;  /* 0x0062a01401007387 */ /* 0x0001e60000100a00 */
[----:B0-----:R-:W3:Y:S01]  /*34080*/  LDL.LU.64 R20, [R1+0xb90] ;  /* 0x000b900001147983 */ /* 0x001ee20000300a00 */
[----:B------:R-:W3:Y:S01]  /*34090*/  LDL.LU.64 R22, [R1+0xb98] ;  /* 0x000b980001167983 */ /* 0x000ee20000300a00 */
[C---:B--2---:R-:W-:Y:S02]  /*340a0*/  HMMA.16816.F32.BF16 R24, R16.reuse, R12, R24 ;  /* 0x0000000c1018723c */ /* 0x044fe40000041818 */
[----:B------:R-:W-:Y:S01]  /*340b0*/  STL.64 [R1+0x6210], R14 ;  /* 0x0062100e01007387 */ /* 0x000fe20000100a00 */
[----:B------:R0:W-:Y:S11]  /*340c0*/  STL.64 [R1+0x6208], R12 ;  /* 0x0062080c01007387 */ /* 0x0001f60000100a00 */
[----:B------:R-:W-:Y:S09]  /*340d0*/  @!UPT UIADD3 URZ, URZ, URZ, URZ ;  /* 0x0000003f3f3ff290 */ /* 0x000ff2000fffe03f */
[----:B------:R1:W-:Y:S01]  /*340e0*/  STL.64 [R1+0x470], R24 ;  /* 0x0004701801007387 */ /* 0x0003e20000100a00 */
[----:B------:R2:W-:Y:S02]  /*340f0*/  STL.64 [R1+0x478], R26 ;  /* 0x0004781a01007387 */ /* 0x0005e40000100a00 */
[----:B0-----:R-:W2:Y:S01]  /*34100*/  LDL.64 R12, [R1+0xb0] ;  /* 0x0000b000010c7983 */ /* 0x001ea20000100a00 */
[----:B---3--:R-:W-:Y:S01]  /*34110*/  HMMA.16816.F32.BF16 R20, R16, R8, R20 ;  /* 0x000000081014723c */ /* 0x008fe20000041814 */
[----:B--2---:R0:W-:Y:S01]  /*34120*/  STL.64 [R1+0x62b0], R12 ;  /* 0x0062b00c01007387 */ /* 0x0041e20000100a00 */
[----:B-1----:R-:W2:Y:S02]  /*34130*/  LDL.LU.64 R24, [R1+0xb50] ;  /* 0x000b500001187983 */ /* 0x002ea40000300a00 */
[----:B------:R-:W2:Y:S02]  /*34140*/  LDL.LU.64 R26, [R1+0xb58] ;  /* 0x000b5800011a7983 */ /* 0x000ea40000300a00 */
[----:B0-----:R-:W-:-:S02]  /*34150*/  IMAD.MOV.U32 R12, RZ, RZ, R3 ;  /* 0x000000ffff0c7224 */ /* 0x001fc400078e0003 */
[----:B------:R-:W-:-:S05]  /*34160*/  IMAD.MOV.U32 R13, RZ, RZ, R2 ;  /* 0x000000ffff0d7224 */ /* 0x000fca00078e0002 */
[----:B------:R0:W-:Y:S04]  /*34170*/  STL.64 [R1+0x62c8], R12 ;  /* 0x0062c80c01007387 */ /* 0x0001e80000100a00 */
[----:B0-----:R-:W3:Y:S06]  /*34180*/  LDL.64 R12, [R1+0x30] ;  /* 0x00003000010c7983 */ /* 0x001eec0000100a00 */
[----:B------:R0:W-:Y:S02]  /*34190*/  STL.64 [R1+0x460], R20 ;  /* 0x0004601401007387 */ /* 0x0001e40000100a00 */
[----:B------:R1:W-:Y:S01]  /*341a0*/  STL.64 [R1+0x468], R22 ;  /* 0x0004681601007387 */ /* 0x0003e20000100a00 */
[----:B0-----:R-:W2:Y:S01]  /*341b0*/  LDL.LU.64 R20, [R1+0xa10] ;  /* 0x000a100001147983 */ /* 0x001ea20000300a00 */
[----:B-1----:R-:W2:Y:S03]  /*341c0*/  LDL.LU.64 R22, [R1+0xa18] ;  /* 0x000a180001167983 */ /* 0x002ea60000300a00 */
[----:B--2---:R-:W-:Y:S01]  /*341d0*/  STL.64 [R1+0x62c0], R22 ;  /* 0x0062c01601007387 */ /* 0x004fe20000100a00 */
[----:B------:R0:W-:Y:S03]  /*341e0*/  STL.64 [R1+0x62b8], R20 ;  /* 0x0062b81401007387 */ /* 0x0001e60000100a00 */
[----:B0-----:R-:W2:Y:S01]  /*341f0*/  LDL.LU.64 R20, [R1+0xb70] ;  /* 0x000b700001147983 */ /* 0x001ea20000300a00 */
[----:B------:R-:W2:Y:S01]  /*34200*/  LDL.LU.64 R22, [R1+0xb78] ;  /* 0x000b780001167983 */ /* 0x000ea20000300a00 */
[----:B------:R-:W-:Y:S02]  /*34210*/  HMMA.16816.F32.BF16 R24, R16, R4, R24 ;  /* 0x000000041018723c */ /* 0x000fe40000041818 */
[----:B--2---:R-:W-:Y:S01]  /*34220*/  STL.64 [R1+0x62d8], R22 ;  /* 0x0062d81601007387 */ /* 0x004fe20000100a00 */
[----:B------:R0:W-:Y:S03]  /*34230*/  STL.64 [R1+0x62d0], R20 ;  /* 0x0062d01401007387 */ /* 0x0001e60000100a00 */
[----:B0-----:R-:W2:Y:S01]  /*34240*/  LDL.LU.64 R20, [R1+0xb80] ;  /* 0x000b800001147983 */ /* 0x001ea20000300a00 */
[----:B------:R-:W2:Y:S02]  /*34250*/  LDL.LU.64 R22, [R1+0xb88] ;  /* 0x000b880001167983 */ /* 0x000ea40000300a00 */
[----:B----4-:R-:W-:Y:S02]  /*34260*/  STL.64 [R1+0x6200], R10 ;  /* 0x0062000a01007387 */ /* 0x010fe40000100a00 */
[----:B------:R0:W-:Y:S02]  /*34270*/  STL.64 [R1+0x61f8], R8 ;  /* 0x0061f80801007387 */ /* 0x0001e40000100a00 */
[----:B0-----:R-:W4:Y:S01]  /*34280*/  LDL.64 R8, [R1+0xa0] ;  /* 0x0000a00001087983 */ /* 0x001f220000100a00 */
[----:B------:R-:W-:Y:S02]  /*34290*/  STL [R1+0x61f0], R4 ;  /* 0x0061f00401007387 */ /* 0x000fe40000100800 */
[----:B------:R-:W-:Y:S07]  /*342a0*/  STL [R1+0x61ec], R5 ;  /* 0x0061ec0501007387 */ /* 0x000fee0000100800 */
[----:B------:R-:W-:Y:S01]  /*342b0*/  STL.64 [R1+0x450], R24 ;  /* 0x0004501801007387 */ /* 0x000fe20000100a00 */
[----:B------:R-:W-:Y:S02]  /*342c0*/  STL.64 [R1+0x458], R26 ;  /* 0x0004581a01007387 */ /* 0x000fe40000100a00 */
[----:B------:R0:W1:Y:S04]  /*342d0*/  LDSM.16.MT88.4 R24, [R0+0x20100] ;  /* 0x020100000018783b */ /* 0x0000680000004200 */
[----:B---3--:R-:W-:-:S02]  /*342e0*/  IMAD.MOV.U32 R2, RZ, RZ, R12 ;  /* 0x000000ffff027224 */ /* 0x008fc400078e000c */
[----:B0-----:R-:W-:Y:S01]  /*342f0*/  IMAD.MOV.U32 R0, RZ, RZ, R13 ;  /* 0x000000ffff007224 */ /* 0x001fe200078e000d */
[----:B-1----:R-:W-:Y:S01]  /*34300*/  STL.64 [R1+0x6108], R26 ;  /* 0x0061081a01007387 */ /* 0x002fe20000100a00 */
[----:B------:R0:W-:Y:S03]  /*34310*/  STL.64 [R1+0x6100], R24 ;  /* 0x0061001801007387 */ /* 0x0001e60000100a00 */
[----:B0-----:R-:W3:Y:S01]  /*34320*/  LDL.LU.64 R24, [R1+0x40] ;  /* 0x0000400001187983 */ /* 0x001ee20000300a00 */
[C---:B--2---:R-:W-:Y:S11]  /*34330*/  HMMA.16816.F32.BF16 R20, R16.reuse, R12, R20 ;  /* 0x0000000c1014723c */ /* 0x044ff60000041814 */
[----:B------:R-:W-:Y:S11]  /*34340*/  @!UPT UIADD3 URZ, URZ, URZ, URZ ;  /* 0x0000003f3f3ff290 */ /* 0x000ff6000fffe03f */
[----:B------:R-:W-:Y:S01]  /*34350*/  @!UPT UIADD3 URZ, URZ, URZ, URZ ;  /* 0x0000003f3f3ff290 */ /* 0x000fe2000fffe03f */
[----:B------:R-:W-:Y:S01]  /*34360*/  STL.64 [R1+0x440], R20 ;  /* 0x0004401401007387 */ /* 0x000fe20000100a00 */
[----:B------:R0:W-:Y:S03]  /*34370*/  STL.64 [R1+0x448], R22 ;  /* 0x0004481601007387 */ /* 0x0001e60000100a00 */
[----:B0-----:R-:W2:Y:S01]  /*34380*/  LDL.LU.64 R22, [R1+0x62d8] ;  /* 0x0062d80001167983 */ /* 0x001ea20000300a00 */
[----:B------:R-:W2:Y:S02]  /*34390*/  LDL.LU.64 R20, [R1+0x62d0] ;  /* 0x0062d00001147983 */ /* 0x000ea40000300a00 */
[----:B------:R-:W2:Y:S02]  /*343a0*/  LDL.LU.64 R12, [R1+0x62c8] ;  /* 0x0062c800010c7983 */ /* 0x000ea40000300a00 */
[----:B------:R-:W-:Y:S01]  /*343b0*/  STL [R1+0x61d8], R0 ;  /* 0x0061d80001007387 */ /* 0x000fe20000100800 */
[----:B------:R-:W-:Y:S01]  /*343c0*/  STL [R1+0x61d4], R2 ;  /* 0x0061d40201007387 */ /* 0x000fe20000100800 */
[C---:B--2---:R-:W-:Y:S03]  /*343d0*/  HMMA.16816.F32.BF16 R12, R16.reuse, R12, R20 ;  /* 0x0000000c100c723c */ /* 0x044fe60000041814 */
[----:B------:R-:W2:Y:S01]  /*343e0*/  LDL.LU.64 R22, [R1+0x62c0] ;  /* 0x0062c00001167983 */ /* 0x000ea20000300a00 */
[----:B------:R-:W2:Y:S11]  /*343f0*/  LDL.LU.64 R20, [R1+0x62b8] ;  /* 0x0062b80001147983 */ /* 0x000eb60000300a00 */
[----:B------:R-:W-:Y:S08]  /*34400*/  @!UPT UIADD3 URZ, URZ, URZ, URZ ;  /* 0x0000003f3f3ff290 */ /* 0x000ff0000fffe03f */
[----:B------:R0:W-:Y:S01]  /*34410*/  STL.64 [R1+0x7d0], R12 ;  /* 0x0007d00c01007387 */ /* 0x0001e20000100a00 */
[----:B------:R-:W-:Y:S03]  /*34420*/  STL.64 [R1+0x7d8], R14 ;  /* 0x0007d80e01007387 */ /* 0x000fe60000100a00 */
[----:B0-----:R-:W2:Y:S02]  /*34430*/  LDL.LU.64 R12, [R1+0x62b0] ;  /* 0x0062b000010c7983 */ /* 0x001ea40000300a00 */
[----:B--2---:R-:W-:Y:S11]  /*34440*/  HMMA.16816.F32.BF16 R20, R16, R12, R20 ;  /* 0x0000000c1014723c */ /* 0x004ff60000041814 */
[----:B------:R-:W-:Y:S11]  /*34450*/  @!UPT UIADD3 URZ, URZ, URZ, URZ ;  /* 0x0000003f3f3ff290 */ /* 0x000ff6000fffe03f */
[----:B------:R-:W-:Y:S01]  /*34460*/  @!UPT UIADD3 URZ, URZ, URZ, URZ ;  /* 0x0000003f3f3ff290 */ /* 0x000fe2000fffe03f */
[----:B------:R-:W-:Y:S01]  /*34470*/  STL.64 [R1+0x7c0], R20 ;  /* 0x0007c01401007387 */ /* 0x000fe20000100a00 */
[----:B------:R0:W-:Y:S03]  /*34480*/  STL.64 [R1+0x7c8], R22 ;  /* 0x0007c81601007387 */ /* 0x0001e60000100a00 */
[----:B0-----:R-:W2:Y:S01]  /*34490*/  LDL.LU.64 R22, [R1+0x62a8] ;  /* 0x0062a80001167983 */ /* 0x001ea20000300a00 */
[----:B------:R-:W2:Y:S02]  /*344a0*/  LDL.LU.64 R20, [R1+0x62a0] ;  /* 0x0062a00001147983 */ /* 0x000ea40000300a00 */
[----:B------:R-:W-:Y:S02]  /*344b0*/  IMAD.MOV.U32 R6, RZ, RZ, R12 ;  /* 0x000000ffff067224 */ /* 0x000fe400078e000c */
[----:B------:R-:W-:Y:S02]  /*344c0*/  IMAD.MOV.U32 R3, RZ, RZ, R13 ;  /* 0x000000ffff037224 */ /* 0x000fe400078e000d */
[----:B------:R-:W-:-:S02]  /*344d0*/  IMAD.MOV.U32 R13, RZ, RZ, R29 ;  /* 0x000000ffff0d7224 */ /* 0x000fc400078e001d */
[----:B--2---:R-:W-:Y:S02]  /*344e0*/  IMAD.MOV.U32 R12, RZ, RZ, R21 ;  /* 0x000000ffff0c7224 */ /* 0x004fe400078e0015 */
[----:B------:R-:W2:Y:S03]  /*344f0*/  LDL.LU R21, [R1+0x6298] ;  /* 0x0062980001157983 */ /* 0x000ea60000300800 */
[----:B------:R0:W-:Y:S02]  /*34500*/  STL.64 [R1+0x6228], R12 ;  /* 0x0062280c01007387 */ /* 0x0001e40000100a00 */
[----:B0-----:R-:W-:Y:S02]  /*34510*/  IMAD.MOV.U32 R12, RZ, RZ, R28 ;  /* 0x000000ffff0c7224 */ /* 0x001fe400078e001c */
[----:B------:R-:W-:-:S05]  /*34520*/  IMAD.MOV.U32 R13, RZ, RZ, R7 ;  /* 0x000000ffff0d7224 */ /* 0x000fca00078e0007 */
[----:B------:R0:W-:Y:S04]  /*34530*/  STL.64 [R1+0x6240], R12 ;  /* 0x0062400c01007387 */ /* 0x0001e80000100a00 */
[----:B0-----:R-:W2:Y:S01]  /*34540*/  LDL.64 R12, [R1+0x90] ;  /* 0x00009000010c7983 */ /* 0x001ea20000100a00 */
[----:B------:R-:W-:Y:S02]  /*34550*/  STL [R1+0x61e0], R3 ;  /* 0x0061e00301007387 */ /* 0x000fe40000100800 */
[----:B------:R0:W-:Y:S02]  /*34560*/  STL [R1+0x61dc], R6 ;  /* 0x0061dc0601007387 */ /* 0x0001e40000100800 */
[----:B------:R-:W2:Y:S01]  /*34570*/  LDL.LU.64 R4, [R1+0xa00] ;  /* 0x000a000001047983 */ /* 0x000ea20000300a00 */
[----:B0-----:R-:W2:Y:S01]  /*34580*/  LDL.LU.64 R6, [R1+0xa08] ;  /* 0x000a080001067983 */ /* 0x001ea20000300a00 */
[----:B----4-:R-:W-:Y:S01]  /*34590*/  IMAD.MOV.U32 R29, RZ, RZ, R8 ;  /* 0x000000ffff1d7224 */ /* 0x010fe200078e0008 */
[C---:B--2---:R-:W-:Y:S11]  /*345a0*/  HMMA.16816.F32.BF16 R4, R16.reuse, R8, R4 ;  /* 0x000000081004723c */ /* 0x044ff60000041804 */
[----:B------:R-:W-:Y:S11]  /*345b0*/  @!UPT UIADD3 URZ, URZ, URZ, URZ ;  /* 0x0000003f3f3ff290 */ /* 0x000ff6000fffe03f */
[----:B------:R-:W-:Y:S01]  /*345c0*/  @!UPT UIADD3 URZ, URZ, URZ, URZ ;  /* 0x0000003f3f3ff290 */ /* 0x000fe2000fffe03f */
[----:B------:R-:W-:Y:S01]  /*345d0*/  STL.64 [R1+0x7b0], R4 ;  /* 0x0007b00401007387 */ /* 0x000fe20000100a00 */
[----:B------:R0:W-:Y:S02]  /*345e0*/  STL.64 [R1+0x7b8], R6 ;  /* 0x0007b80601007387 */ /* 0x0001e40000100a00 */
[----:B0-----:R-:W-:Y:S02]  /*345f0*/  IMAD.MOV.U32 R7, RZ, RZ, R9 ;  /* 0x000000ffff077224 */ /* 0x001fe400078e0009 */
[----:B------:R-:W2:Y:S01]  /*34600*/  LDL.LU.64 R8, [R1+0x9e0] ;  /* 0x0009e00001087983 */ /* 0x000ea20000300a00 */
[----:B------:R-:W2:Y:S02]  /*34610*/  LDL.LU.64 R10, [R1+0x9e8] ;  /* 0x0009e800010a7983 */ /* 0x000ea40000300a00 */
[----:B------:R0:W-:Y:S02]  /*34620*/  STL [R1+0x61e8], R7 ;  /* 0x0061e80701007387 */ /* 0x0001e40000100800 */
[----:B------:R-:W4:Y:S01]  /*34630*/  LDL.LU.64 R4, [R1+0x9f0] ;  /* 0x0009f00001047983 */ /* 0x000f220000300a00 */
[----:B0-----:R-:W4:Y:S01]  /*34640*/  LDL.LU.64 R6, [R1+0x9f8] ;  /* 0x0009f80001067983 */ /* 0x001f220000300a00 */
[----:B------:R-:W-:Y:S01]  /*34650*/  STL [R1+0x61e4], R29 ;  /* 0x0061e41d01007387 */ /* 0x000fe20000100800 */
[C---:B----4-:R-:W-:Y:S11]  /*34660*/  HMMA.16816.F32.BF16 R4, R16.reuse, R12, R4 ;  /* 0x0000000c1004723c */ /* 0x050ff60000041804 */
[----:B------:R-:W-:Y:S11]  /*34670*/  @!UPT UIADD3 URZ, URZ, URZ, URZ ;  /* 0x0000003f3f3ff290 */ /* 0x000ff6000fffe03f */
[----:B------:R-:W-:Y:S01]  /*34680*/  @!UPT UIADD3 URZ, URZ, URZ, URZ ;  /* 0x0000003f3f3ff290 */ /* 0x000fe2000fffe03f */
[----:B------:R-:W-:Y:S01]  /*34690*/  STL.64 [R1+0x7a0], R4 ;  /* 0x0007a00401007387 */ /* 0x000fe20000100a00 */
[----:B------:R-:W-:Y:S02]  /*346a0*/  STL.64 [R1+0x7a8], R6 ;  /* 0x0007a80601007387 */ /* 0x000fe40000100a00 */
[----:B------:R-:W4:Y:S01]  /*346b0*/  LDL R27, [R1+0x1bd0] ;  /* 0x001bd000011b7983 */ /* 0x000f220000100800 */
[----:B--2---:R-:W-:Y:S01]  /*346c0*/  HMMA.16816.F32.BF16 R8, R16, R20, R8 ;  /* 0x000000141008723c */ /* 0x004fe20000041808 */
[----:B----4-:R-:W-:Y:S01]  /*346d0*/  STL [R1+0x6260], R27 ;  /* 0x0062601b01007387 */ /* 0x010fe20000100800 */
[----:B---3--:R0:W-:Y:S03]  /*346e0*/  STL.64 [R1+0x6258], R24 ;  /* 0x0062581801007387 */ /* 0x0081e60000100a00 */
[----:B0-----:R-:W2:Y:S01]  /*346f0*/  LDL.64 R24, [R1+0x50] ;  /* 0x0000500001187983 */ /* 0x001ea20000100a00 */
[----:B------:R-:W-:-:S03]  /*34700*/  IMAD.MOV.U32 R6, RZ, RZ, R20 ;  /* 0x000000ffff067224 */ /* 0x000fc600078e0014 */
[----:B--2---:R0:W-:Y:S02]  /*34710*/  STL.64 [R1+0x6268], R24 ;  /* 0x0062681801007387 */ /* 0x0041e40000100a00 */
[----:B0-----:R-:W-:Y:S02]  /*34720*/  IMAD.MOV.U32 R24, RZ, RZ, R23 ;  /* 0x000000ffff187224 */ /* 0x001fe400078e0017 */
[----:B------:R-:W-:-:S05]  /*34730*/  IMAD.MOV.U32 R25, RZ, RZ, R22 ;  /* 0x000000ffff197224 */ /* 0x000fca00078e0016 */
[----:B------:R0:W-:Y:S04]  /*34740*/  STL.64 [R1+0x6280], R24 ;  /* 0x0062801801007387 */ /* 0x0001e80000100a00 */
[----:B0-----:R-:W2:Y:S01]  /*34750*/  LDL.64 R24, [R1+0x70] ;  /* 0x0000700001187983 */ /* 0x001ea20000100a00 */
[----:B------:R-:W-:Y:S02]  /*34760*/  STL.64 [R1+0x790], R8 ;  /* 0x0007900801007387 */ /* 0x000fe40000100a00 */
[----:B------:R-:W-:Y:S02]  /*34770*/  STL.64 [R1+0x798], R10 ;  /* 0x0007980a01007387 */ /* 0x000fe40000100a00 */
[----:B------:R0:W-:Y:S01]  /*34780*/  STL [R1+0x6264], R6 ;  /* 0x0062640601007387 */ /* 0x0001e20000100800 */
[----:B------:R-:W3:Y:S04]  /*34790*/  LDL.LU.64 R4, [R1+0x650] ;  /* 0x0006500001047983 */ /* 0x000ee80000300a00 */
[----:B0-----:R-:W4:Y:S04]  /*347a0*/  LDL.LU.64 R6, [R1+0x658] ;  /* 0x0006580001067983 */ /* 0x001f280000300a00 */
[----:B----4-:R-:W-:Y:S01]  /*347b0*/  STL.64 [R1+0x6278], R6 ;  /* 0x0062780601007387 */ /* 0x010fe20000100a00 */
[----:B---3--:R0:W-:Y:S03]  /*347c0*/  STL.64 [R1+0x6270], R4 ;  /* 0x0062700401007387 */ /* 0x0081e60000100a00 */
[----:B0-----:R-:W3:Y:S01]  /*347d0*/  LDL.LU.64 R4, [R1+0x9c0] ;  /* 0x0009c00001047983 */ /* 0x001ee20000300a00 */
[----:B------:R-:W4:Y:S02]  /*347e0*/  LDL.LU.64 R6, [R1+0x9c8] ;  /* 0x0009c80001067983 */ /* 0x000f240000300a00 */
[----:B------:R-:W-:-:S02]  /*347f0*/  IMAD.MOV.U32 R0, RZ, RZ, R21 ;  /* 0x000000ffff007224 */ /* 0x000fc400078e0015 */
[----:B------:R-:W-:Y:S02]  /*34800*/  IMAD.MOV.U32 R2, RZ, RZ, R12 ;  /* 0x000000ffff027224 */ /* 0x000fe400078e000c */
[----:B------:R-:W-:Y:S01]  /*34810*/  IMAD.MOV.U32 R28, RZ, RZ, R13 ;  /* 0x000000ffff1c7224 */ /* 0x000fe200078e000d */
[----:B----4-:R-:W-:Y:S01]  /*34820*/  STL.64 [R1+0x6290], R6 ;  /* 0x0062900601007387 */ /* 0x010fe20000100a00 */
[----:B---3--:R0:W-:Y:S03]  /*34830*/  STL.64 [R1+0x6288], R4 ;  /* 0x0062880401007387 */ /* 0x0081e60000100a00 */
[----:B0-----:R-:W2:Y:S01]  /*34840*/  LDL.LU.64 R4, [R1+0x9d0] ;  /* 0x0009d00001047983 */ /* 0x001ea20000300a00 */
[----:B------:R-:W2:Y:S02]  /*34850*/  LDL.LU.64 R6, [R1+0x9d8] ;  /* 0x0009d80001067983 */ /* 0x000ea40000300a00 */
[----:B------:R-:W3:Y:S02]  /*34860*/  LDL.LU.64 R20, [R1+0x2a0] ;  /* 0x0002a00001147983 */ /* 0x000ee40000300a00 */
[----:B------:R-:W3:Y:S01]  /*34870*/  LDL.LU.64 R22, [R1+0x2a8] ;  /* 0x0002a80001167983 */ /* 0x000ee20000300a00 */
[----:B------:R-:W4:Y:S01]  /*34880*/  LDL.LU.64 R12, [R1+0xcf0] ;  /* 0x000cf000010c7983 */ /* 0x000f220000300a00 */
[----:B------:R-:W4:Y:S02]  /*34890*/  LDL.LU.64 R14, [R1+0xcf8] ;  /* 0x000cf800010e7983 */ /* 0x000f240000300a00 */
[----:B------:R-:W2:Y:S02]  /*348a0*/  LDL.LU.64 R8, [R1+0xcc0] ;  /* 0x000cc00001087983 */ /* 0x000ea40000300a00 */
[----:B------:R-:W2:Y:S02]  /*348b0*/  LDL.LU.64 R10, [R1+0xcc8] ;  /* 0x000cc800010a7983 */ /* 0x000ea40000300a00 */
[----:B--2---:R-:W-:Y:S01]  /*348c0*/  STL.64 [R1+0x6220], R10 ;  /* 0x0062200a01007387 */ /* 0x004fe20000100a00 */
[----:B------:R0:W-:Y:S03]  /*348d0*/  STL.64 [R1+0x6218], R8 ;  /* 0x0062180801007387 */ /* 0x0001e60000100a00 */
[----:B0-----:R-:W2:Y:S01]  /*348e0*/  LDL.LU.64 R8, [R1+0xcd0] ;  /* 0x000cd00001087983 */ /* 0x001ea20000300a00 */
[----:B------:R-:W2:Y:S01]  /*348f0*/  LDL.LU.64 R10, [R1+0xcd8] ;  /* 0x000cd800010a7983 */ /* 0x000ea20000300a00 */
[----:B------:R-:W-:Y:S01]  /*34900*/  HMMA.16816.F32.BF16 R4, R16, R24, R4 ;  /* 0x000000181004723c */ /* 0x000fe20000041804 */
[----:B------:R-:W-:-:S02]  /*34910*/  IMAD.MOV.U32 R29, RZ, RZ, R24 ;  /* 0x000000ffff1d7224 */ /* 0x000fc400078e0018 */
[----:B------:R-:W-:Y:S01]  /*34920*/  IMAD.MOV.U32 R3, RZ, RZ, R25 ;  /* 0x000000ffff037224 */ /* 0x000fe200078e0019 */
[----:B--2---:R-:W-:Y:S01]  /*34930*/  STL.64 [R1+0x6238], R10 ;  /* 0x0062380a01007387 */ /* 0x004fe20000100a00 */
[----:B------:R0:W-:Y:S03]  /*34940*/  STL.64 [R1+0x6230], R8 ;  /* 0x0062300801007387 */ /* 0x0001e60000100a00 */
[----:B0-----:R-:W2:Y:S01]  /*34950*/  LDL.LU.64 R8, [R1+0xce0] ;  /* 0x000ce00001087983 */ /* 0x001ea20000300a00 */
[----:B------:R-:W2:Y:S11]  /*34960*/  LDL.LU.64 R10, [R1+0xce8] ;  /* 0x000ce800010a7983 */ /* 0x000eb60000300a00 */
[----:B------:R-:W-:Y:S03]  /*34970*/  @!UPT UIADD3 URZ, URZ, URZ, URZ ;  /* 0x0000003f3f3ff290 */ /* 0x000fe6000fffe03f */
[----:B------:R-:W-:Y:S02]  /*34980*/  STL.64 [R1+0x780], R4 ;  /* 0x0007800401007387 */ /* 0x000fe40000100a00 */
[----:B------:R0:W-:Y:S02]  /*34990*/  STL.64 [R1+0x788], R6 ;  /* 0x0007880601007387 */ /* 0x0001e40000100a00 */
        /* <DEDUP_REMOVED lines=8> */
[----:B------:R-:W-:Y:S03]  /*34a20*/  STL.64 [R1+0x778], R26 ;  /* 0x0007781a01007387 */ /* 0x000fe60000100a00 */
[----:B0-----:R-:W2:Y:S02]  /*34a30*/  LDL.LU.64 R24, [R1+0x6268] ;  /* 0x0062680001187983 */ /* 0x001ea40000300a00 */
[C---:B--2---:R-:W-:Y:S11]  /*34a40*/  HMMA.16816.F32.BF16 R4, R16.reuse, R24, R4 ;  /* 0x000000181004723c */ /* 0x044ff60000041804 */
[----:B------:R-:W-:Y:S11]  /*34a50*/  @!UPT UIADD3 URZ, URZ, URZ, URZ ;  /* 0x0000003f3f3ff290 */ /* 0x000ff6000fffe03f */
[----:B------:R-:W-:Y:S01]  /*34a60*/  @!UPT UIADD3 URZ, URZ, URZ, URZ ;  /* 0x0000003f3f3ff290 */ /* 0x000fe2000fffe03f */
[----:B------:R0:W-:Y:S01]  /*34a70*/  STL.64 [R1+0x760], R4 ;  /* 0x0007600401007387 */ /* 0x0001e20000100a00 */
[----:B------:R1:W-:Y:S02]  /*34a80*/  STL.64 [R1+0x768], R6 ;  /* 0x0007680601007387 */ /* 0x0003e40000100a00 */
[----:B0-----:R-:W-:Y:S01]  /*34a90*/  IMAD.MOV.U32 R4, RZ, RZ, R24 ;  /* 0x000000ffff047224 */ /* 0x001fe200078e0018 */
[----:B-1----:R-:W2:Y:S01]  /*34aa0*/  LDL.LU R6, [R1+0x6264] ;  /* 0x0062640001067983 */ /* 0x002ea20000300800 */
[----:B------:R-:W-:Y:S02]  /*34ab0*/  IMAD.MOV.U32 R5, RZ, RZ, R25 ;  /* 0x000000ffff057224 */ /* 0x000fe400078e0019 */
[----:B------:R-:W2:Y:S02]  /*34ac0*/  LDL.LU R27, [R1+0x6260] ;  /* 0x00626000011b7983 */ /* 0x000ea40000300800 */
[----:B------:R-:W3:Y:S02]  /*34ad0*/  LDL.LU.64 R24, [R1+0x6258] ;  /* 0x0062580001187983 */ /* 0x000ee40000300a00 */
[----:B---3--:R-:W-:Y:S01]  /*34ae0*/  HMMA.16816.F32.BF16 R16, R16, R24, R20 ;  /* 0x000000181010723c */ /* 0x008fe20000041814 */
[----:B------:R-:W4:Y:S01]  /*34af0*/  LDL.LU.64 R22, [R1+0x6250] ;  /* 0x0062500001167983 */ /* 0x000f220000300a00 */
[----:B------:R-:W4:Y:S11]  /*34b00*/  LDL.LU.64 R20, [R1+0x6248] ;  /* 0x0062480001147983 */ /* 0x000f360000300a00 */
[----:B------:R-:W-:Y:S10]  /*34b10*/  @!UPT UIADD3 URZ, URZ, URZ, URZ ;  /* 0x0000003f3f3ff290 */ /* 0x000ff4000fffe03f */
[----:B------:R0:W-:Y:S01]  /*34b20*/  STL.64 [R1+0x430], R16 ;  /* 0x0004301001007387 */ /* 0x0001e20000100a00 */
[----:B------:R-:W-:Y:S03]  /*34b30*/  STL.64 [R1+0x438], R18 ;  /* 0x0004381201007387 */ /* 0x000fe60000100a00 */
[----:B0-----:R-:W4:Y:S01]  /*34b40*/  LDL.64 R16, [R1+0x20] ;  /* 0x0000200001107983 */ /* 0x001f220000100a00 */
[----:B------:R-:W-:Y:S01]  /*34b50*/  STL.64 [R1+0x6118], R24 ;  /* 0x0061181801007387 */ /* 0x000fe20000100a00 */
[C---:B----4-:R-:W-:Y:S11]  /*34b60*/  HMMA.16816.F32.BF16 R12, R20.reuse, R16, R12 ;  /* 0x00000010140c723c */ /* 0x050ff6000004180c */
[----:B------:R-:W-:Y:S11]  /*34b70*/  @!UPT UIADD3 URZ, URZ, URZ, URZ ;  /* 0x0000003f3f3ff290 */ /* 0x000ff6000fffe03f */
[----:B------:R-:W-:Y:S01]  /*34b80*/  @!UPT UIADD3 URZ, URZ, URZ, URZ ;  /* 0x0000003f3f3ff290 */ /* 0x000fe2000fffe03f */
[----:B------:R0:W-:Y:S01]  /*34b90*/  STL.64 [R1+0x6c0], R12 ;  /* 0x0006c00c01007387 */ /* 0x0001e20000100a00 */
[----:B------:R1:W-:Y:S03]  /*34ba0*/  STL.64 [R1+0x6c8], R14 ;  /* 0x0006c80e01007387 */ /* 0x0003e60000100a00 */
[----:B0-----:R-:W1:Y:S01]  /*34bb0*/  LDL.LU.64 R12, [R1+0x6240] ;  /* 0x00624000010c7983 */ /* 0x001e620000300a00 */
[----:B------:R-:W-:Y:S02]  /*34bc0*/  IMAD.MOV.U32 R7, RZ, RZ, R16 ;  /* 0x000000ffff077224 */ /* 0x000fe400078e0010 */
[----:B------:R-:W-:Y:S02]  /*34bd0*/  IMAD.MOV.U32 R26, RZ, RZ, R17 ;  /* 0x000000ffff1a7224 */ /* 0x000fe400078e0011 */
[----:B------:R-:W3:Y:S01]  /*34be0*/  LDL.LU.64 R16, [R1+0xac0] ;  /* 0x000ac00001107983 */ /* 0x000ee20000300a00 */
[----:B------:R-:W3:Y:S01]  /*34bf0*/  LDL.LU.64 R18, [R1+0xac8] ;  /* 0x000ac80001127983 */ /* 0x000ee20000300a00 */
[C---:B-1----:R-:W-:Y:S02]  /*34c00*/  HMMA.16816.F32.BF16 R12, R20.reuse, R12, R8 ;  /* 0x0000000c140c723c */ /* 0x042fe40000041808 */
        /* <DEDUP_REMOVED lines=10> */
[----:B------:R-:W-:Y:S01]  /*34cb0*/  STL.64 [R1+0x6a0], R12 ;  /* 0x0006a00c01007387 */ /* 0x000fe20000100a00 */
[----:B------:R0:W-:Y:S03]  /*34cc0*/  STL.64 [R1+0x6a8], R14 ;  /* 0x0006a80e01007387 */ /* 0x0001e60000100a00 */
[----:B0-----:R-:W2:Y:S01]  /*34cd0*/  LDL.LU.64 R14, [R1+0x6210] ;  /* 0x00621000010e7983 */ /* 0x001ea20000300a00 */
[----:B------:R-:W4:Y:S02]  /*34ce0*/  LDL.LU.64 R12, [R1+0x6208] ;  /* 0x00620800010c7983 */ /* 0x000f240000300a00 */
[----:B------:R-:W-:Y:S02]  /*34cf0*/  IMAD.MOV.U32 R24, RZ, RZ, R4 ;  /* 0x000000ffff187224 */ /* 0x000fe400078e0004 */
[----:B------:R-:W-:Y:S01]  /*34d00*/  IMAD.MOV.U32 R25, RZ, RZ, R5 ;  /* 0x000000ffff197224 */ /* 0x000fe200078e0005 */
[C---:B----4-:R-:W-:Y:S11]  /*34d10*/  HMMA.16816.F32.BF16 R8, R20.reuse, R12, R8 ;  /* 0x0000000c1408723c */ /* 0x050ff60000041808 */
[----:B------:R-:W-:Y:S11]  /*34d20*/  @!UPT UIADD3 URZ, URZ, URZ, URZ ;  /* 0x0000003f3f3ff290 */ /* 0x000ff6000fffe03f */
[----:B------:R-:W-:Y:S01]  /*34d30*/  @!UPT UIADD3 URZ, URZ, URZ, URZ ;  /* 0x0000003f3f3ff290 */ /* 0x000fe2000fffe03f */
[----:B------:R-:W-:Y:S01]  /*34d40*/  STL.64 [R1+0x690], R8 ;  /* 0x0006900801007387 */ /* 0x000fe20000100a00 */
[----:B------:R0:W-:Y:S03]  /*34d50*/  STL.64 [R1+0x698], R10 ;  /* 0x0006980a01007387 */ /* 0x0001e60000100a00 */
[----:B0-----:R-:W4:Y:S01]  /*34d60*/  LDL.LU.64 R10, [R1+0x6200] ;  /* 0x00620000010a7983 */ /* 0x001f220000300a00 */
[----:B------:R-:W3:Y:S02]  /*34d70*/  LDL.LU.64 R8, [R1+0x61f8] ;  /* 0x0061f80001087983 */ /* 0x000ee40000300a00 */
[----:B------:R-:W3:Y:S02]  /*34d80*/  LDL.LU R4, [R1+0x61f0] ;  /* 0x0061f00001047983 */ /* 0x000ee40000300800 */
[----:B------:R-:W3:Y:S01]  /*34d90*/  LDL.LU R5, [R1+0x61ec] ;  /* 0x0061ec0001057983 */ /* 0x000ee20000300800 */
[----:B------:R-:W-:Y:S01]  /*34da0*/  STL.64 [R1+0x6128], R24 ;  /* 0x0061281801007387 */ /* 0x000fe20000100a00 */
[----:B--2---:R-:W-:Y:S02]  /*34db0*/  STL.64 [R1+0x60d8], R14 ;  /* 0x0060d80e01007387 */ /* 0x004fe40000100a00 */
[----:B------:R0:W-:Y:S02]  /*34dc0*/  STL.64 [R1+0x60d0], R12 ;  /* 0x0060d00c01007387 */ /* 0x0001e40000100a00 */
[----:B0-----:R-:W3:Y:S01]  /*34dd0*/  LDL.LU.64 R12, [R1+0xaf0] ;  /* 0x000af000010c7983 */ /* 0x001ee20000300a00 */
[----:B------:R-:W3:Y:S02]  /*34de0*/  LDL.LU.64 R14, [R1+0xaf8] ;  /* 0x000af800010e7983 */ /* 0x000ee40000300a00 */
[C---:B---3--:R-:W-:Y:S01]  /*34df0*/  HMMA.16816.F32.BF16 R12, R20.reuse, R8, R12 ;  /* 0x00000008140c723c */ /* 0x048fe2000004180c */
[----:B----4-:R-:W-:Y:S01]  /*34e00*/  STL.64 [R1+0x60c8], R10 ;  /* 0x0060c80a01007387 */ /* 0x010fe20000100a00 */
[----:B------:R0:W-:Y:S11]  /*34e10*/  STL.64 [R1+0x60c0], R8 ;  /* 0x0060c00801007387 */ /* 0x0001f60000100a00 */
[----:B------:R-:W-:Y:S10]  /*34e20*/  @!UPT UIADD3 URZ, URZ, URZ, URZ ;  /* 0x0000003f3f3ff290 */ /* 0x000ff4000fffe03f */
[----:B------:R-:W-:Y:S01]  /*34e30*/  STL.64 [R1+0x680], R12 ;  /* 0x0006800c01007387 */ /* 0x000fe20000100a00 */
[----:B------:R-:W-:Y:S02]  /*34e40*/  STL.64 [R1+0x688], R14 ;  /* 0x0006880e01007387 */ /* 0x000fe40000100a00 */
[----:B0-----:R-:W2:Y:S02]  /*34e50*/  LDL.LU.64 R8, [R1+0x10] ;  /* 0x0000100001087983 */ /* 0x001ea40000300a00 */
[----:B--2---:R0:W-:Y:S02]  /*34e60*/  STL.64 [R1+0x60f0], R8 ;  /* 0x0060f00801007387 */ /* 0x0041e40000100a00 */
[----:B0-----:R-:W-:Y:S02]  /*34e70*/  IMAD.MOV.U32 R8, RZ, RZ, R7 ;  /* 0x000000ffff087224 */ /* 0x001fe400078e0007 */
[----:B------:R-:W-:Y:S01]  /*34e80*/  IMAD.MOV.U32 R9, RZ, RZ, R26 ;  /* 0x000000ffff097224 */ /* 0x000fe200078e001a */
[----:B------:R-:W2:Y:S04]  /*34e90*/  LDL.LU R7, [R1+0x61e8] ;  /* 0x0061e80001077983 */ /* 0x000ea80000300800 */
[----:B------:R0:W-:Y:S01]  /*34ea0*/  STL.64 [R1+0x6110], R8 ;  /* 0x0061100801007387 */ /* 0x0001e20000100a00 */
[----:B------:R-:W-:Y:S02]  /*34eb0*/  STL.64 [R1+0x60f8], R4 ;  /* 0x0060f80401007387 */ /* 0x000fe40000100a00 */
[----:B------:R-:W3:Y:S01]  /*34ec0*/  LDL.LU.64 R12, [R1] ;  /* 0x00000000010c7983 */ /* 0x000ee20000300a00 */
[----:B0-----:R-:W-:Y:S01]  /*34ed0*/  HMMA.16816.F32.BF16 R8, R20, R4, R16 ;  /* 0x000000041408723c */ /* 0x001fe20000041810 */
[----:B------:R0:W1:Y:S11]  /*34ee0*/  LDSM.16.MT88.4 R16, [R27+0x20180] ;  /* 0x020180001b10783b */ /* 0x0000760000004200 */
[----:B------:R-:W-:Y:S11]  /*34ef0*/  @!UPT UIADD3 URZ, URZ, URZ, URZ ;  /* 0x0000003f3f3ff290 */ /* 0x000ff6000fffe03f */
[----:B------:R-:W-:Y:S01]  /*34f00*/  STL.64 [R1+0x670], R8 ;  /* 0x0006700801007387 */ /* 0x000fe20000100a00 */
[----:B------:R-:W-:Y:S03]  /*34f10*/  STL.64 [R1+0x678], R10 ;  /* 0x0006780a01007387 */ /* 0x000fe60000100a00 */
[----:B---3--:R-:W-:Y:S01]  /*34f20*/  STL.64 [R1+0x6120], R12 ;  /* 0x0061200c01007387 */ /* 0x008fe20000100a00 */
[----:B------:R-:W3:Y:S02]  /*34f30*/  LDL.LU.64 R24, [R1+0x9a0] ;  /* 0x0009a00001187983 */ /* 0x000ee40000300a00 */
[----:B0-----:R-:W4:Y:S02]  /*34f40*/  LDL.LU.64 R26, [R1+0x9a8] ;  /* 0x0009a800011a7983 */ /* 0x001f240000300a00 */
[----:B----4-:R-:W-:Y:S01]  /*34f50*/  STL.64 [R1+0x6138], R26 ;  /* 0x0061381a01007387 */ /* 0x010fe20000100a00 */
[----:B---3--:R0:W-:Y:S02]  /*34f60*/  STL.64 [R1+0x6130], R24 ;  /* 0x0061301801007387 */ /* 0x0081e40000100a00 */
[----:B0-----:R-:W-:-:S02]  /*34f70*/  IMAD.MOV.U32 R24, RZ, RZ, R29 ;  /* 0x000000ffff187224 */ /* 0x001fc400078e001d */
[----:B------:R-:W-:Y:S01]  /*34f80*/  IMAD.MOV.U32 R25, RZ, RZ, R3 ;  /* 0x000000ffff197224 */ /* 0x000fe200078e0003 */
[----:B------:R-:W3:Y:S01]  /*34f90*/  LDL.LU R29, [R1+0x61e4] ;  /* 0x0061e400011d7983 */ /* 0x000ee20000300800 */
[----:B------:R-:W4:Y:S03]  /*34fa0*/  LDL.LU R3, [R1+0x61e0] ;  /* 0x0061e00001037983 */ /* 0x000f260000300800 */
[----:B------:R0:W-:Y:S02]  /*34fb0*/  STL.64 [R1+0x6150], R24 ;  /* 0x0061501801007387 */ /* 0x0001e40000100a00 */
[----:B0-----:R-:W-:Y:S02]  /*34fc0*/  IMAD.MOV.U32 R24, RZ, RZ, R6 ;  /* 0x000000ffff187224 */ /* 0x001fe400078e0006 */
[----:B------:R-:W-:Y:S01]  /*34fd0*/  IMAD.MOV.U32 R25, RZ, RZ, R0 ;  /* 0x000000ffff197224 */ /* 0x000fe200078e0000 */
[----:B------:R-:W4:Y:S01]  /*34fe0*/  LDL.LU R6, [R1+0x61dc] ;  /* 0x0061dc0001067983 */ /* 0x000f220000300800 */
[----:B------:R-:W4:Y:S03]  /*34ff0*/  LDL.LU R0, [R1+0x61d8] ;  /* 0x0061d80001007983 */ /* 0x000f260000300800 */
[----:B------:R0:W-:Y:S02]  /*35000*/  STL.64 [R1+0x6168], R24 ;  /* 0x0061681801007387 */ /* 0x0001e40000100a00 */
[----:B0-----:R-:W-:-:S02]  /*35010*/  IMAD.MOV.U32 R24, RZ, RZ, R2 ;  /* 0x000000ffff187224 */ /* 0x001fc400078e0002 */
[----:B------:R-:W-:Y:S01]  /*35020*/  IMAD.MOV.U32 R25, RZ, RZ, R28 ;  /* 0x000000ffff197224 */ /* 0x000fe200078e001c */
[----:B------:R-:W4:Y:S01]  /*35030*/  LDL.LU R2, [R1+0x61d4] ;  /* 0x0061d40001027983 */ /* 0x000f220000300800 */
[----:B------:R-:W4:Y:S03]  /*35040*/  LDL.LU R28, [R1+0x61d0] ;  /* 0x0061d000011c7983 */ /* 0x000f260000300800 */
[----:B------:R2:W-:Y:S01]  /*35050*/  STL.64 [R1+0x6180], R24 ;  /* 0x0061801801007387 */ /* 0x0005e20000100a00 */
[----:B------:R-:W4:Y:S02]  /*35060*/  LDL.64 R4, [R1+0xc0] ;  /* 0x0000c00001047983 */ /* 0x000f240000100a00 */
[----:B--2---:R-:W-:Y:S02]  /*35070*/  IMAD.MOV.U32 R25, RZ, RZ, R7 ;  /* 0x000000ffff197224 */ /* 0x004fe400078e0007 */
[----:B---3--:R-:W-:Y:S01]  /*35080*/  IMAD.MOV.U32 R24, RZ, RZ, R29 ;  /* 0x000000ffff187224 */ /* 0x008fe200078e001d */
[----:B----4-:R-:W-:Y:S04]  /*35090*/  STL.64 [R1+0x61b8], R4 ;  /* 0x0061b80401007387 */ /* 0x010fe80000100a00 */
[----:B------:R0:W-:Y:S02]  /*350a0*/  STL.64 [R1+0x6198], R24 ;  /* 0x0061981801007387 */ /* 0x0001e40000100a00 */
[----:B0-----:R-:W-:-:S02]  /*350b0*/  IMAD.MOV.U32 R24, RZ, RZ, R6 ;  /* 0x000000ffff187224 */ /* 0x001fc400078e0006 */
[----:B------:R-:W-:-:S05]  /*350c0*/  IMAD.MOV.U32 R25, RZ, RZ, R3 ;  /* 0x000000ffff197224 */ /* 0x000fca00078e0003 */
[----:B------:R0:W-:Y:S04]  /*350d0*/  STL.64 [R1+0x61b0], R24 ;  /* 0x0061b01801007387 */ /* 0x0001e80000100a00 */
[----:B0-----:R-:W2:Y:S01]  /*350e0*/  LDL.LU.64 R24, [R1+0xad0] ;  /* 0x000ad00001187983 */ /* 0x001ea20000300a00 */
[----:B------:R-:W3:Y:S03]  /*350f0*/  LDL.LU.64 R26, [R1+0xad8] ;  /* 0x000ad800011a7983 */ /* 0x000ee60000300a00 */
[----:B---3--:R-:W-:Y:S01]  /*35100*/  STL.64 [R1+0x61c8], R26 ;  /* 0x0061c81a01007387 */ /* 0x008fe20000100a00 */
[----:B--2---:R0:W-:Y:S03]  /*35110*/  STL.64 [R1+0x61c0], R24 ;  /* 0x0061c01801007387 */ /* 0x0041e60000100a00 */
[----:B0-----:R-:W2:Y:S01]  /*35120*/  LDL.LU.64 R24, [R1+0xae0] ;  /* 0x000ae00001187983 */ /* 0x001ea20000300a00 */
[----:B------:R-:W2:Y:S02]  /*35130*/  LDL.LU.64 R26, [R1+0xae8] ;  /* 0x000ae800011a7983 */ /* 0x000ea40000300a00 */
[----:B------:R-:W3:Y:S02]  /*35140*/  LDL.LU.64 R12, [R1+0x990] ;  /* 0x00099000010c7983 */ /* 0x000ee40000300a00 */
[----:B------:R-:W4:Y:S02]  /*35150*/  LDL.LU.64 R14, [R1+0x998] ;  /* 0x00099800010e7983 */ /* 0x000f240000300a00 */
[----:B----4-:R-:W-:Y:S01]  /*35160*/  STL.64 [R1+0x6148], R14 ;  /* 0x0061480e01007387 */ /* 0x010fe20000100a00 */
[----:B---3--:R0:W-:Y:S03]  /*35170*/  STL.64 [R1+0x6140], R12 ;  /* 0x0061400c01007387 */ /* 0x0081e60000100a00 */
[----:B0-----:R-:W3:Y:S01]  /*35180*/  LDL.LU.64 R12, [R1+0x9b0] ;  /* 0x0009b000010c7983 */ /* 0x001ee20000300a00 */
[----:B------:R-:W4:Y:S03]  /*35190*/  LDL.LU.64 R14, [R1+0x9b8] ;  /* 0x0009b800010e7983 */ /* 0x000f260000300a00 */
[----:B----4-:R-:W-:Y:S01]  /*351a0*/  STL.64 [R1+0x6160], R14 ;  /* 0x0061600e01007387 */ /* 0x010fe20000100a00 */
[----:B---3--:R0:W-:Y:S03]  /*351b0*/  STL.64 [R1+0x6158], R12 ;  /* 0x0061580c01007387 */ /* 0x0081e60000100a00 */
[----:B0-----:R-:W3:Y:S01]  /*351c0*/  LDL.LU.64 R12, [R1+0x610] ;  /* 0x00061000010c7983 */ /* 0x001ee20000300a00 */
[----:B------:R-:W4:Y:S03]  /*351d0*/  LDL.LU.64 R14, [R1+0x618] ;  /* 0x00061800010e7983 */ /* 0x000f260000300a00 */
[----:B----4-:R-:W-:Y:S01]  /*351e0*/  STL.64 [R1+0x6178], R14 ;  /* 0x0061780e01007387 */ /* 0x010fe20000100a00 */
[----:B---3--:R0:W-:Y:S03]  /*351f0*/  STL.64 [R1+0x6170], R12 ;  /* 0x0061700c01007387 */ /* 0x0081e60000100a00 */
[----:B0-----:R-:W3:Y:S01]  /*35200*/  LDL.LU.64 R12, [R1+0x620] ;  /* 0x00062000010c7983 */ /* 0x001ee20000300a00 */
[----:B------:R-:W4:Y:S02]  /*35210*/  LDL.LU.64 R14, [R1+0x628] ;  /* 0x00062800010e7983 */ /* 0x000f240000300a00 */
[----:B------:R-:W-:-:S02]  /*35220*/  IMAD.MOV.U32 R4, RZ, RZ, R2 ;  /* 0x000000ffff047224 */ /* 0x000fc400078e0002 */
[----:B------:R-:W-:-:S07]  /*35230*/  IMAD.MOV.U32 R5, RZ, RZ, R0 ;  /* 0x000000ffff057224 */ /* 0x000fce00078e0000 */
[C---:B--2---:R-:W-:Y:S01]  /*35240*/  HMMA.16816.F32.BF16 R4, R20.reuse, R4, R24 ;  /* 0x000000041404723c */ /* 0x044fe20000041818 */
[----:B----4-:R-:W-:Y:S01]  /*35250*/  STL.64 [R1+0x6190], R14 ;  /* 0x0061900e01007387 */ /* 0x010fe20000100a00 */
[----:B---3--:R0:W-:Y:S03]  /*35260*/  STL.64 [R1+0x6188], R12 ;  /* 0x0061880c01007387 */ /* 0x0081e60000100a00 */
[----:B0-----:R-:W2:Y:S01]  /*35270*/  LDL.LU.64 R12, [R1+0x630] ;  /* 0x00063000010c7983 */ /* 0x001ea20000300a00 */
[----:B------:R-:W3:Y:S03]  /*35280*/  LDL.LU.64 R14, [R1+0x638] ;  /* 0x00063800010e7983 */ /* 0x000ee60000300a00 */
[----:B---3--:R-:W-:Y:S01]  /*35290*/  STL.64 [R1+0x61a8], R14 ;  /* 0x0061a80e01007387 */ /* 0x008fe20000100a00 */
[----:B--2---:R0:W-:Y:S03]  /*352a0*/  STL.64 [R1+0x61a0], R12 ;  /* 0x0061a00c01007387 */ /* 0x0041e60000100a00 */
[----:B0-----:R-:W2:Y:S01]  /*352b0*/  LDL.LU.64 R12, [R1+0x640] ;  /* 0x00064000010c7983 */ /* 0x001ea20000300a00 */
[----:B------:R-:W2:Y:S02]  /*352c0*/  LDL.LU.64 R14, [R1+0x648] ;  /* 0x00064800010e7983 */ /* 0x000ea40000300a00 */
[----:B------:R-:W3:Y:S02]  /*352d0*/  LDL.LU.64 R8, [R1+0x290] ;  /* 0x0002900001087983 */ /* 0x000ee40000300a00 */
[----:B------:R-:W3:Y:S01]  /*352e0*/  LDL.LU.64 R10, [R1+0x298] ;  /* 0x00029800010a7983 */ /* 0x000ee20000300a00 */
[----:B-1----:R-:W-:Y:S01]  /*352f0*/  STL.64 [R1+0x6020], R18 ;  /* 0x0060201201007387 */ /* 0x002fe20000100a00 */
[----:B------:R0:W-:Y:S03]  /*35300*/  STL.64 [R1+0x6018], R16 ;  /* 0x0060181001007387 */ /* 0x0001e60000100a00 */
[----:B0-----:R-:W4:Y:S01]  /*35310*/  LDL.LU.64 R16, [R1+0x60] ;  /* 0x0000600001107983 */ /* 0x001f220000300a00 */
[----:B------:R-:W2:Y:S02]  /*35320*/  LDL.LU.64 R26, [R1+0x61c8] ;  /* 0x0061c800011a7983 */ /* 0x000ea40000300a00 */
[----:B------:R-:W2:Y:S02]  /*35330*/  LDL.LU.64 R24, [R1+0x61c0] ;  /* 0x0061c00001187983 */ /* 0x000ea40000300a00 */
[----:B------:R0:W-:Y:S01]  /*35340*/  STL.64 [R1+0x660], R4 ;  /* 0x0006600401007387 */ /* 0x0001e20000100a00 */
[----:B------:R-:W-:Y:S04]  /*35350*/  STL.64 [R1+0x668], R6 ;  /* 0x0006680601007387 */ /* 0x000fe80000100a00 */
[----:B0-----:R-:W2:Y:S02]  /*35360*/  LDL.LU.64 R4, [R1+0x61b8] ;  /* 0x0061b80001047983 */ /* 0x001ea40000300a00 */
[C---:B--2---:R-:W-:Y:S11]  /*35370*/  HMMA.16816.F32.BF16 R24, R20.reuse, R4, R24 ;  /* 0x000000041418723c */ /* 0x044ff60000041818 */
        /* <DEDUP_REMOVED lines=8> */
[----:B------:R-:W2:Y:S01]  /*35400*/  LDL.LU.64 R6, [R1+0xc78] ;  /* 0x000c780001067983 */ /* 0x000ea20000300a00 */
[C---:B-1----:R-:W-:Y:S02]  /*35410*/  HMMA.16816.F32.BF16 R24, R20.reuse, R24, R12 ;  /* 0x000000181418723c */ /* 0x042fe4000004180c */
        /* <DEDUP_REMOVED lines=33> */
[----:B0-----:R-:W4:Y:S01]  /*35630*/  LDL.LU.64 R26, [R1+0x6138] ;  /* 0x00613800011a7983 */ /* 0x001f220000300a00 */
[----:B------:R-:W4:Y:S02]  /*35640*/  LDL.LU.64 R24, [R1+0x6130] ;  /* 0x0061300001187983 */ /* 0x000f240000300a00 */
[C---:B----4-:R-:W-:Y:S11]  /*35650*/  HMMA.16816.F32.BF16 R24, R20.reuse, R16, R24 ;  /* 0x000000101418723c */ /* 0x050ff60000041818 */
[----:B------:R-:W-:Y:S11]  /*35660*/  @!UPT UIADD3 URZ, URZ, URZ, URZ ;  /* 0x0000003f3f3ff290 */ /* 0x000ff6000fffe03f */
[----:B------:R-:W-:Y:S01]  /*35670*/  @!UPT UIADD3 URZ, URZ, URZ, URZ ;  /* 0x0000003f3f3ff290 */ /* 0x000fe2000fffe03f */
[----:B------:R0:W-:Y:S01]  /*35680*/  STL.64 [R1+0x5f0], R24 ;  /* 0x0005f01801007387 */ /* 0x0001e20000100a00 */
[----:B------:R2:W-:Y:S03]  /*35690*/  STL.64 [R1+0x5f8], R26 ;  /* 0x0005f81a01007387 */ /* 0x0005e60000100a00 */
[----:B0-----:R-:W2:Y:S01]  /*356a0*/  LDL.LU.64 R24, [R1+0x6128] ;  /* 0x0061280001187983 */ /* 0x001ea20000300a00 */
[----:B------:R-:W-:Y:S01]  /*356b0*/  STL.64 [R1+0x6048], R16 ;  /* 0x0060481001007387 */ /* 0x000fe20000100a00 */
[C---:B--2---:R-:W-:Y:S02]  /*356c0*/  HMMA.16816.F32.BF16 R24, R20.reuse, R24, R12 ;  /* 0x000000181418723c */ /* 0x044fe4000004180c */
[----:B------:R-:W2:Y:S11]  /*356d0*/  LDL.LU.64 R12, [R1+0x6120] ;  /* 0x00612000010c7983 */ /* 0x000eb60000300a00 */
[----:B------:R-:W-:Y:S10]  /*356e0*/  @!UPT UIADD3 URZ, URZ, URZ, URZ ;  /* 0x0000003f3f3ff290 */ /* 0x000ff4000fffe03f */
[----:B------:R0:W-:Y:S01]  /*356f0*/  STL.64 [R1+0x5e0], R24 ;  /* 0x0005e01801007387 */ /* 0x0001e20000100a00 */
[----:B------:R1:W-:Y:S03]  /*35700*/  STL.64 [R1+0x5e8], R26 ;  /* 0x0005e81a01007387 */ /* 0x0003e60000100a00 */
[----:B0-----:R-:W3:Y:S02]  /*35710*/  LDL.LU.64 R24, [R1+0x6118] ;  /* 0x0061180001187983 */ /* 0x001ee40000300a00 */
[----:B---3--:R-:W-:Y:S02]  /*35720*/  HMMA.16816.F32.BF16 R20, R20, R24, R8 ;  /* 0x000000181414723c */ /* 0x008fe40000041808 */
[----:B------:R-:W3:Y:S01]  /*35730*/  LDL.LU.64 R8, [R1+0x6110] ;  /* 0x0061100001087983 */ /* 0x000ee20000300a00 */
[----:B------:R-:W-:Y:S02]  /*35740*/  IMAD.MOV.U32 R2, RZ, RZ, R24 ;  /* 0x000000ffff027224 */ /* 0x000fe400078e0018 */
[----:B------:R-:W-:Y:S11]  /*35750*/  IMAD.MOV.U32 R0, RZ, RZ, R25 ;  /* 0x000000ffff007224 */ /* 0x000ff600078e0019 */
[----:B------:R-:W-:Y:S07]  /*35760*/  @!UPT UIADD3 URZ, URZ, URZ, URZ ;  /* 0x0000003f3f3ff290 */ /* 0x000fee000fffe03f */
[----:B------:R0:W-:Y:S01]  /*35770*/  STL.64 [R1+0x3b0], R20 ;  /* 0x0003b01401007387 */ /* 0x0001e20000100a00 */
[----:B------:R-:W-:Y:S02]  /*35780*/  STL.64 [R1+0x3b8], R22 ;  /* 0x0003b81601007387 */ /* 0x000fe40000100a00 */
[----:B-1----:R-:W3:Y:S02]  /*35790*/  LDL.LU.64 R26, [R1+0x6108] ;  /* 0x00610800011a7983 */ /* 0x002ee40000300a00 */
[----:B------:R-:W3:Y:S01]  /*357a0*/  LDL.LU.64 R24, [R1+0x6100] ;  /* 0x0061000001187983 */ /* 0x000ee20000300a00 */
[----:B0-----:R-:W4:Y:S01]  /*357b0*/  LDL.LU.64 R20, [R1+0x30] ;  /* 0x0000300001147983 */ /* 0x001f220000300a00 */
[C---:B---3--:R-:W-:Y:S03]  /*357c0*/  HMMA.16816.F32.BF16 R8, R24.reuse, R8, R4 ;  /* 0x000000081808723c */ /* 0x048fe60000041804 */
[----:B----4-:R0:W-:Y:S04]  /*357d0*/  STL.64 [R1+0x60b8], R20 ;  /* 0x0060b81401007387 */ /* 0x0101e80000100a00 */
[----:B0-----:R-:W3:Y:S01]  /*357e0*/  LDL.LU.64 R20, [R1+0xc60] ;  /* 0x000c600001147983 */ /* 0x001ee20000300a00 */
[----:B------:R-:W3:Y:S02]  /*357f0*/  LDL.LU.64 R22, [R1+0xc68] ;  /* 0x000c680001167983 */ /* 0x000ee40000300a00 */
[----:B------:R-:W4:Y:S11]  /*35800*/  LDL.LU.64 R4, [R1+0x60f8] ;  /* 0x0060f80001047983 */ /* 0x000f360000300a00 */
[----:B------:R-:W-:Y:S02]  /*35810*/  @!UPT UIADD3 URZ, URZ, URZ, URZ ;  /* 0x0000003f3f3ff290 */ /* 0x000fe4000fffe03f */
[----:B------:R0:W-:Y:S01]  /*35820*/  STL.64 [R1+0x330], R8 ;  /* 0x0003300801007387 */ /* 0x0001e20000100a00 */
[----:B------:R-:W-:Y:S04]  /*35830*/  STL.64 [R1+0x338], R10 ;  /* 0x0003380a01007387 */ /* 0x000fe80000100a00 */
[----:B0-----:R-:W3:Y:S02]  /*35840*/  LDL.LU.64 R8, [R1+0x60f0] ;  /* 0x0060f00001087983 */ /* 0x001ee40000300a00 */
[----:B---3--:R-:W-:Y:S01]  /*35850*/  HMMA.16816.F32.BF16 R20, R24, R8, R20 ;  /* 0x000000081814723c */ /* 0x008fe20000041814 */
[----:B------:R-:W-:Y:S11]  /*35860*/  IMAD.MOV.U32 R6, RZ, RZ, R9 ;  /* 0x000000ffff067224 */ /* 0x000ff600078e0009 */
[----:B------:R-:W-:Y:S11]  /*35870*/  @!UPT UIADD3 URZ, URZ, URZ, URZ ;  /* 0x0000003f3f3ff290 */ /* 0x000ff6000fffe03f */
[----:B------:R-:W-:Y:S01]  /*35880*/  STL.64 [R1+0x320], R20 ;  /* 0x0003201401007387 */ /* 0x000fe20000100a00 */
[----:B------:R-:W-:Y:S02]  /*35890*/  STL.64 [R1+0x328], R22 ;  /* 0x0003281601007387 */ /* 0x000fe40000100a00 */
[----:B------:R-:W-:Y:S02]  /*358a0*/  STL [R1+0x60e8], R6 ;  /* 0x0060e80601007387 */ /* 0x000fe40000100800 */
[----:B----4-:R0:W-:Y:S02]  /*358b0*/  STL.64 [R1+0x60e0], R4 ;  /* 0x0060e00401007387 */ /* 0x0101e40000100a00 */
[----:B0-----:R-:W3:Y:S01]  /*358c0*/  LDL.LU.64 R4, [R1+0xc50] ;  /* 0x000c500001047983 */ /* 0x001ee20000300a00 */
[----:B------:R-:W3:Y:S02]  /*358d0*/  LDL.LU.64 R6, [R1+0xc58] ;  /* 0x000c580001067983 */ /* 0x000ee40000300a00 */
[----:B------:R-:W-:-:S02]  /*358e0*/  IMAD.MOV.U32 R29, RZ, RZ, R8 ;  /* 0x000000ffff1d7224 */ /* 0x000fc400078e0008 */
[----:B------:R-:W4:Y:S01]  /*358f0*/  LDL.LU.64 R8, [R1+0xc40] ;  /* 0x000c400001087983 */ /* 0x000f220000300a00 */
[----:B------:R-:W4:Y:S02]  /*35900*/  LDL.LU.64 R10, [R1+0xc48] ;  /* 0x000c4800010a7983 */ /* 0x000f240000300a00 */
[----:B------:R-:W4:Y:S02]  /*35910*/  LDL.LU.64 R20, [R1+0x980] ;  /* 0x0009800001147983 */ /* 0x000f240000300a00 */
[----:B------:R-:W4:Y:S01]  /*35920*/  LDL.LU.64 R22, [R1+0x988] ;  /* 0x0009880001167983 */ /* 0x000f220000300a00 */
[----:B------:R-:W4:Y:S01]  /*35930*/  LDL.LU.64 R16, [R1+0x90] ;  /* 0x0000900001107983 */ /* 0x000f220000300a00 */
[----:B--2---:R-:W-:Y:S01]  /*35940*/  IMAD.MOV.U32 R18, RZ, RZ, R12 ;  /* 0x000000ffff127224 */ /* 0x004fe200078e000c */
[C---:B---3--:R-:W-:Y:S11]  /*35950*/  HMMA.16816.F32.BF16 R4, R24.reuse, R12, R4 ;  /* 0x0000000c1804723c */ /* 0x048ff60000041804 */
[----:B------:R-:W-:Y:S11]  /*35960*/  @!UPT UIADD3 URZ, URZ, URZ, URZ ;  /* 0x0000003f3f3ff290 */ /* 0x000ff6000fffe03f */
[----:B------:R-:W-:Y:S01]  /*35970*/  @!UPT UIADD3 URZ, URZ, URZ, URZ ;  /* 0x0000003f3f3ff290 */ /* 0x000fe2000fffe03f */
[----:B------:R-:W-:Y:S01]  /*35980*/  STL.64 [R1+0x310], R4 ;  /* 0x0003100401007387 */ /* 0x000fe20000100a00 */
[----:B------:R0:W-:Y:S03]  /*35990*/  STL.64 [R1+0x318], R6 ;  /* 0x0003180601007387 */ /* 0x0001e60000100a00 */
[----:B0-----:R-:W2:Y:S01]  /*359a0*/  LDL.LU R6, [R1+0x60e8] ;  /* 0x0060e80001067983 */ /* 0x001ea20000300800 */
[----:B------:R-:W3:Y:S02]  /*359b0*/  LDL.LU.64 R4, [R1+0x60e0] ;  /* 0x0060e00001047983 */ /* 0x000ee40000300a00 */
[----:B------:R-:W-:Y:S02]  /*359c0*/  IMAD.MOV.U32 R7, RZ, RZ, R13 ;  /* 0x000000ffff077224 */ /* 0x000fe400078e000d */
[----:B------:R-:W2:Y:S01]  /*359d0*/  LDL.LU.64 R14, [R1+0x60d8] ;  /* 0x0060d800010e7983 */ /* 0x000ea20000300a00 */
[----:B------:R-:W2:Y:S01]  /*359e0*/  LDL.LU.64 R12, [R1+0x60d0] ;  /* 0x0060d000010c7983 */ /* 0x000ea20000300a00 */
[----:B------:R-:W-:Y:S02]  /*359f0*/  STL [R1+0x6078], R18 ;  /* 0x0060781201007387 */ /* 0x000fe40000100800 */
[----:B----4-:R0:W-:Y:S02]  /*35a00*/  STL.64 [R1+0x6070], R16 ;  /* 0x0060701001007387 */ /* 0x0101e40000100a00 */
[----:B0-----:R-:W4:Y:S04]  /*35a10*/  LDL.LU.64 R16, [R1+0xa0] ;  /* 0x0000a00001107983 */ /* 0x001f280000300a00 */
[----:B----4-:R0:W-:Y:S04]  /*35a20*/  STL.64 [R1+0x6090], R16 ;  /* 0x0060901001007387 */ /* 0x0101e80000100a00 */
[----:B0-----:R-:W4:Y:S01]  /*35a30*/  LDL.LU.64 R16, [R1+0xb0] ;  /* 0x0000b00001107983 */ /* 0x001f220000300a00 */
[C---:B--2---:R-:W-:Y:S03]  /*35a40*/  HMMA.16816.F32.BF16 R8, R24.reuse, R12, R8 ;  /* 0x0000000c1808723c */ /* 0x044fe60000041808 */
[----:B----4-:R-:W-:Y:S11]  /*35a50*/  STL.64 [R1+0x60a0], R16 ;  /* 0x0060a01001007387 */ /* 0x010ff60000100a00 */
[----:B------:R-:W-:Y:S09]  /*35a60*/  @!UPT UIADD3 URZ, URZ, URZ, URZ ;  /* 0x0000003f3f3ff290 */ /* 0x000ff2000fffe03f */
[----:B------:R-:W-:Y:S02]  /*35a70*/  STL.64 [R1+0x300], R8 ;  /* 0x0003000801007387 */ /* 0x000fe40000100a00 */
[----:B------:R0:W-:Y:S02]  /*35a80*/  STL.64 [R1+0x308], R10 ;  /* 0x0003080a01007387 */ /* 0x0001e40000100a00 */
[----:B0-----:R-:W2:Y:S01]  /*35a90*/  LDL.LU.64 R10, [R1+0x60c8] ;  /* 0x0060c800010a7983 */ /* 0x001ea20000300a00 */
[----:B------:R-:W4:Y:S02]  /*35aa0*/  LDL.LU.64 R8, [R1+0x60c0] ;  /* 0x0060c00001087983 */ /* 0x000f240000300a00 */
[----:B------:R-:W-:Y:S02]  /*35ab0*/  STL.64 [R1+0x5fd0], R14 ;  /* 0x005fd00e01007387 */ /* 0x000fe40000100a00 */
[----:B------:R0:W-:Y:S02]  /*35ac0*/  STL.64 [R1+0x5fc8], R12 ;  /* 0x005fc80c01007387 */ /* 0x0001e40000100a00 */
[----:B0-----:R-:W2:Y:S01]  /*35ad0*/  LDL.LU.64 R12, [R1+0x250] ;  /* 0x00025000010c7983 */ /* 0x001ea20000300a00 */
[----:B------:R-:W2:Y:S01]  /*35ae0*/  LDL.LU.64 R14, [R1+0x258] ;  /* 0x00025800010e7983 */ /* 0x000ea20000300a00 */
[C---:B----4-:R-:W-:Y:S11]  /*35af0*/  HMMA.16816.F32.BF16 R20, R24.reuse, R8, R20 ;  /* 0x000000081814723c */ /* 0x050ff60000041814 */
[----:B------:R-:W-:Y:S11]  /*35b00*/  @!UPT UIADD3 URZ, URZ, URZ, URZ ;  /* 0x0000003f3f3ff290 */ /* 0x000ff6000fffe03f */
[----:B------:R-:W-:Y:S01]  /*35b10*/  @!UPT UIADD3 URZ, URZ, URZ, URZ ;  /* 0x0000003f3f3ff290 */ /* 0x000fe2000fffe03f */
[----:B------:R0:W-:Y:S01]  /*35b20*/  STL.64 [R1+0x2f0], R20 ;  /* 0x0002f01401007387 */ /* 0x0001e20000100a00 */
[----:B------:R-:W-:Y:S03]  /*35b30*/  STL.64 [R1+0x2f8], R22 ;  /* 0x0002f81601007387 */ /* 0x000fe60000100a00 */
[----:B0-----:R-:W4:Y:S01]  /*35b40*/  LDL.LU.64 R20, [R1+0x60b8] ;  /* 0x0060b80001147983 */ /* 0x001f220000300a00 */
[----:B--2---:R-:W-:Y:S02]  /*35b50*/  STL.64 [R1+0x5fc0], R10 ;  /* 0x005fc00a01007387 */ /* 0x004fe40000100a00 */
[----:B------:R0:W-:Y:S02]  /*35b60*/  STL.64 [R1+0x5fb8], R8 ;  /* 0x005fb80801007387 */ /* 0x0001e40000100a00 */
[----:B0-----:R-:W2:Y:S01]  /*35b70*/  LDL.LU.64 R8, [R1+0x260] ;  /* 0x0002600001087983 */ /* 0x001ea20000300a00 */
[----:B------:R-:W2:Y:S02]  /*35b80*/  LDL.LU.64 R10, [R1+0x268] ;  /* 0x00026800010a7983 */ /* 0x000ea40000300a00 */
[----:B------:R-:W-:Y:S02]  /*35b90*/  STL.64 [R1+0x6088], R6 ;  /* 0x0060880601007387 */ /* 0x000fe40000100a00 */
[----:B---3--:R4:W-:Y:S01]  /*35ba0*/  STL.64 [R1+0x6080], R4 ;  /* 0x0060800401007387 */ /* 0x0089e20000100a00 */
[C---:B--2---:R-:W-:Y:S08]  /*35bb0*/  HMMA.16816.F32.BF16 R8, R24.reuse, R4, R8 ;  /* 0x000000041808723c */ /* 0x044ff00000041808 */
[----:B----4-:R-:W-:Y:S07]  /*35bc0*/  HMMA.16816.F32.BF16 R4, R24, R20, R12 ;  /* 0x000000141804723c */ /* 0x010fee000004180c */
[----:B------:R-:W-:-:S02]  /*35bd0*/  IMAD.MOV.U32 R15, RZ, RZ, R20 ;  /* 0x000000ffff0f7224 */ /* 0x000fc400078e0014 */
[----:B------:R-:W-:Y:S02]  /*35be0*/  IMAD.MOV.U32 R14, RZ, RZ, R21 ;  /* 0x000000ffff0e7224 */ /* 0x000fe400078e0015 */
[----:B------:R-:W0:Y:S04]  /*35bf0*/  LDSM.16.MT88.4 R20, [R28+0x22000] ;  /* 0x022000001c14783b */ /* 0x000e280000004200 */
[----:B------:R-:W-:Y:S01]  /*35c00*/  STL.64 [R1+0x2e0], R8 ;  /* 0x0002e00801007387 */ /* 0x000fe20000100a00 */
[----:B------:R-:W-:Y:S07]  /*35c10*/  STL.64 [R1+0x2e8], R10 ;  /* 0x0002e80a01007387 */ /* 0x000fee0000100a00 */
[----:B------:R-:W-:Y:S02]  /*35c20*/  STL.64 [R1+0x2d0], R4 ;  /* 0x0002d00401007387 */ /* 0x000fe40000100a00 */
[----:B------:R-:W-:Y:S01]  /*35c30*/  STL.64 [R1+0x2d8], R6 ;  /* 0x0002d80601007387 */ /* 0x000fe20000100a00 */
[----:B------:R1:W-:Y:S01]  /*35c40*/  STL.64 [R1+0x6098], R14 ;  /* 0x0060980e01007387 */ /* 0x0003e20000100a00 */
[----:B------:R-:W2:Y:S03]  /*35c50*/  LDL.LU.64 R12, [R1+0x960] ;  /* 0x00096000010c7983 */ /* 0x000ea60000300a00 */
[----:B-1----:R-:W3:Y:S01]  /*35c60*/  LDL.LU.64 R14, [R1+0x968] ;  /* 0x00096800010e7983 */ /* 0x002ee20000300a00 */
[----:B------:R-:W-:-:S02]  /*35c70*/  IMAD.MOV.U32 R16, RZ, RZ, R19 ;  /* 0x000000ffff107224 */ /* 0x000fc400078e0013 */
[----:B------:R-:W-:Y:S01]  /*35c80*/  IMAD.MOV.U32 R17, RZ, RZ, R3 ;  /* 0x000000ffff117224 */ /* 0x000fe200078e0003 */
[----:B---3--:R-:W-:Y:S01]  /*35c90*/  STL.64 [R1+0x60b0], R14 ;  /* 0x0060b00e01007387 */ /* 0x008fe20000100a00 */
[----:B--2---:R1:W-:Y:S03]  /*35ca0*/  STL.64 [R1+0x60a8], R12 ;  /* 0x0060a80c01007387 */ /* 0x0043e60000100a00 */
[----:B-1----:R-:W2:Y:S01]  /*35cb0*/  LDL.LU.64 R12, [R1+0x970] ;  /* 0x00097000010c7983 */ /* 0x002ea20000300a00 */
[----:B------:R-:W2:Y:S02]  /*35cc0*/  LDL.LU.64 R14, [R1+0x978] ;  /* 0x00097800010e7983 */ /* 0x000ea40000300a00 */
[----:B------:R-:W3:Y:S02]  /*35cd0*/  LDL.LU.64 R4, [R1+0x950] ;  /* 0x0009500001047983 */ /* 0x000ee40000300a00 */
[----:B------:R-:W3:Y:S01]  /*35ce0*/  LDL.LU.64 R6, [R1+0x958] ;  /* 0x0009580001067983 */ /* 0x000ee20000300a00 */
[----:B------:R-:W4:Y:S01]  /*35cf0*/  LDL.LU.64 R8, [R1+0x940] ;  /* 0x0009400001087983 */ /* 0x000f220000300a00 */
[----:B------:R-:W4:Y:S02]  /*35d00*/  LDL.LU.64 R10, [R1+0x948] ;  /* 0x00094800010a7983 */ /* 0x000f240000300a00 */
[----:B------:R-:W-:Y:S02]  /*35d10*/  STL [R1+0x5f84], R28 ;  /* 0x005f841c01007387 */ /* 0x000fe40000100800 */
[----:B0-----:R-:W-:Y:S01]  /*35d20*/  STL.64 [R1+0x5ec8], R22 ;  /* 0x005ec81601007387 */ /* 0x001fe20000100a00 */
[----:B------:R-:W-:Y:S01]  /*35d30*/  STL.64 [R1+0x5ec0], R20 ;  /* 0x005ec01401007387 */ /* 0x000fe20000100a00 */
[C---:B--2---:R-:W-:Y:S03]  /*35d40*/  HMMA.16816.F32.BF16 R16, R24.reuse, R16, R12 ;  /* 0x000000101810723c */ /* 0x044fe6000004180c */
[----:B------:R-:W2:Y:S01]  /*35d50*/  LDL.LU.64 R14, [R1+0x60b0] ;  /* 0x0060b000010e7983 */ /* 0x000ea20000300a00 */
[----:B------:R-:W2:Y:S11]  /*35d60*/  LDL.LU.64 R12, [R1+0x60a8] ;  /* 0x0060a800010c7983 */ /* 0x000eb60000300a00 */
[----:B------:R-:W-:Y:S08]  /*35d70*/  @!UPT UIADD3 URZ, URZ, URZ, URZ ;  /* 0x0000003f3f3ff290 */ /* 0x000ff0000fffe03f */
[----:B------:R0:W-:Y:S01]  /*35d80*/  STL.64 [R1+0x2c0], R16 ;  /* 0x0002c01001007387 */ /* 0x0001e20000100a00 */
[----:B------:R-:W-:Y:S03]  /*35d90*/  STL.64 [R1+0x2c8], R18 ;  /* 0x0002c81201007387 */ /* 0x000fe60000100a00 */
[----:B0-----:R-:W2:Y:S01]  /*35da0*/  LDL.LU.64 R16, [R1+0x60a0] ;  /* 0x0060a00001107983 */ /* 0x001ea20000300a00 */
[----:B------:R-:W-:Y:S02]  /*35db0*/  IMAD.MOV.U32 R20, RZ, RZ, R2 ;  /* 0x000000ffff147224 */ /* 0x000fe400078e0002 */
[----:B------:R-:W-:Y:S01]  /*35dc0*/  IMAD.MOV.U32 R21, RZ, RZ, R0 ;  /* 0x000000ffff157224 */ /* 0x000fe200078e0000 */
[C---:B--2---:R-:W-:Y:S01]  /*35dd0*/  HMMA.16816.F32.BF16 R12, R24.reuse, R16, R12 ;  /* 0x00000010180c723c */ /* 0x044fe2000004180c */
[----:B------:R-:W-:Y:S02]  /*35de0*/  IMAD.MOV.U32 R2, RZ, RZ, R16 ;  /* 0x000000ffff027224 */ /* 0x000fe400078e0010 */
[----:B------:R-:W-:Y:S11]  /*35df0*/  IMAD.MOV.U32 R0, RZ, RZ, R17 ;  /* 0x000000ffff007224 */ /* 0x000ff600078e0011 */
[----:B------:R-:W-:Y:S09]  /*35e00*/  @!UPT UIADD3 URZ, URZ, URZ, URZ ;  /* 0x0000003f3f3ff290 */ /* 0x000ff2000fffe03f */
[----:B------:R-:W-:Y:S01]  /*35e10*/  STL.64 [R1+0x2a0], R12 ;  /* 0x0002a00c01007387 */ /* 0x000fe20000100a00 */
[----:B------:R0:W-:Y:S03]  /*35e20*/  STL.64 [R1+0x2a8], R14 ;  /* 0x0002a80e01007387 */ /* 0x0001e60000100a00 */
[----:B0-----:R-:W2:Y:S01]  /*35e30*/  LDL.LU.64 R14, [R1+0x6098] ;  /* 0x00609800010e7983 */ /* 0x001ea20000300a00 */
[----:B------:R-:W3:Y:S02]  /*35e40*/  LDL.LU.64 R16, [R1+0x6090] ;  /* 0x0060900001107983 */ /* 0x000ee40000300a00 */
[----:B------:R-:W-:Y:S02]  /*35e50*/  STL [R1+0x5f8c], R0 ;  /* 0x005f8c0001007387 */ /* 0x000fe40000100800 */
[----:B------:R-:W-:Y:S01]  /*35e60*/  STL [R1+0x5f88], R2 ;  /* 0x005f880201007387 */ /* 0x000fe20000100800 */
[----:B---3--:R-:W-:Y:S01]  /*35e70*/  HMMA.16816.F32.BF16 R4, R24, R16, R4 ;  /* 0x000000101804723c */ /* 0x008fe20000041804 */
[----:B------:R-:W-:-:S02]  /*35e80*/  IMAD.MOV.U32 R22, RZ, RZ, R16 ;  /* 0x000000ffff167224 */ /* 0x000fc400078e0010 */
[----:B------:R-:W-:Y:S11]  /*35e90*/  IMAD.MOV.U32 R3, RZ, RZ, R17 ;  /* 0x000000ffff037224 */ /* 0x000ff600078e0011 */
[----:B------:R-:W-:Y:S09]  /*35ea0*/  @!UPT UIADD3 URZ, URZ, URZ, URZ ;  /* 0x0000003f3f3ff290 */ /* 0x000ff2000fffe03f */
[----:B------:R-:W-:Y:S01]  /*35eb0*/  STL.64 [R1+0x290], R4 ;  /* 0x0002900401007387 */ /* 0x000fe20000100a00 */
[----:B------:R0:W-:Y:S03]  /*35ec0*/  STL.64 [R1+0x298], R6 ;  /* 0x0002980601007387 */ /* 0x0001e60000100a00 */
[----:B0-----:R-:W3:Y:S01]  /*35ed0*/  LDL.LU.64 R6, [R1+0x6088] ;  /* 0x0060880001067983 */ /* 0x001ee20000300a00 */
[----:B------:R-:W2:Y:S02]  /*35ee0*/  LDL.LU.64 R4, [R1+0x6080] ;  /* 0x0060800001047983 */ /* 0x000ea40000300a00 */
[----:B------:R-:W2:Y:S02]  /*35ef0*/  LDL.LU R18, [R1+0x6078] ;  /* 0x0060780001127983 */ /* 0x000ea40000300800 */
[----:B------:R-:W4:Y:S02]  /*35f00*/  LDL.LU.64 R16, [R1+0x6070] ;  /* 0x0060700001107983 */ /* 0x000f240000300a00 */
[----:B----4-:R-:W-:Y:S01]  /*35f10*/  HMMA.16816.F32.BF16 R8, R24, R16, R8 ;  /* 0x000000101808723c */ /* 0x010fe20000041808 */
[----:B--2---:R-:W-:-:S02]  /*35f20*/  IMAD.MOV.U32 R12, RZ, RZ, R18 ;  /* 0x000000ffff0c7224 */ /* 0x004fc400078e0012 */
[----:B---3--:R-:W-:Y:S02]  /*35f30*/  IMAD.MOV.U32 R13, RZ, RZ, R7 ;  /* 0x000000ffff0d7224 */ /* 0x008fe400078e0007 */
[----:B------:R-:W-:Y:S02]  /*35f40*/  IMAD.MOV.U32 R23, RZ, RZ, R17 ;  /* 0x000000ffff177224 */ /* 0x000fe400078e0011 */
[----:B------:R-:W-:Y:S01]  /*35f50*/  IMAD.MOV.U32 R7, RZ, RZ, R16 ;  /* 0x000000ffff077224 */ /* 0x000fe200078e0010 */
[----:B------:R-:W-:Y:S01]  /*35f60*/  STL.64 [R1+0x5fe8], R12 ;  /* 0x005fe80c01007387 */ /* 0x000fe20000100a00 */
[----:B------:R-:W-:Y:S11]  /*35f70*/  STL [R1+0x5f90], R22 ;  /* 0x005f901601007387 */ /* 0x000ff60000100800 */
[----:B------:R-:W-:Y:S03]  /*35f80*/  @!UPT UIADD3 URZ, URZ, URZ, URZ ;  /* 0x0000003f3f3ff290 */ /* 0x000fe6000fffe03f */
[----:B------:R-:W-:Y:S01]  /*35f90*/  STL.64 [R1+0x280], R8 ;  /* 0x0002800801007387 */ /* 0x000fe20000100a00 */
[----:B------:R-:W-:Y:S02]  /*35fa0*/  STL.64 [R1+0x288], R10 ;  /* 0x0002880a01007387 */ /* 0x000fe40000100a00 */
[----:B------:R-:W-:Y:S02]  /*35fb0*/  STL [R1+0x6068], R23 ;  /* 0x0060681701007387 */ /* 0x000fe40000100800 */
[----:B------:R0:W-:Y:S02]  /*35fc0*/  STL.64 [R1+0x6060], R20 ;  /* 0x0060601401007387 */ /* 0x0001e40000100a00 */
[----:B0-----:R-:W2:Y:S01]  /*35fd0*/  LDL.LU.64 R20, [R1+0x930] ;  /* 0x0009300001147983 */ /* 0x001ea20000300a00 */
[----:B------:R-:W2:Y:S02]  /*35fe0*/  LDL.LU.64 R22, [R1+0x938] ;  /* 0x0009380001167983 */ /* 0x000ea40000300a00 */
[----:B------:R-:W-:Y:S02]  /*35ff0*/  STL [R1+0x6058], R7 ;  /* 0x0060580701007387 */ /* 0x000fe40000100800 */
[----:B------:R0:W-:Y:S02]  /*36000*/  STL.64 [R1+0x6050], R4 ;  /* 0x0060500401007387 */ /* 0x0001e40000100a00 */
[----:B0-----:R-:W2:Y:S01]  /*36010*/  LDL.LU.64 R4, [R1+0x80] ;  /* 0x0000800001047983 */ /* 0x001ea20000300a00 */
[----:B------:R-:W-:-:S02]  /*36020*/  IMAD.MOV.U32 R12, RZ, RZ, R29 ;  /* 0x000000ffff0c7224 */ /* 0x000fc400078e001d */
[----:B------:R-:W-:Y:S02]  /*36030*/  IMAD.MOV.U32 R13, RZ, RZ, R6 ;  /* 0x000000ffff0d7224 */ /* 0x000fe400078e0006 */
[----:B------:R-:W3:Y:S01]  /*36040*/  LDL.LU.64 R16, [R1+0x920] ;  /* 0x0009200001107983 */ /* 0x000ee20000300a00 */
[----:B------:R-:W3:Y:S01]  /*36050*/  LDL.LU.64 R18, [R1+0x928] ;  /* 0x0009280001127983 */ /* 0x000ee20000300a00 */
[----:B------:R-:W4:Y:S02]  /*36060*/  LDL.LU.64 R8, [R1+0x910] ;  /* 0x0009100001087983 */ /* 0x000f240000300a00 */
[----:B------:R-:W4:Y:S02]  /*36070*/  LDL.LU.64 R10, [R1+0x918] ;  /* 0x00091800010a7983 */ /* 0x000f240000300a00 */
[----:B------:R-:W-:Y:S01]  /*36080*/  STL.64 [R1+0x6000], R12 ;  /* 0x0060000c01007387 */ /* 0x000fe20000100a00 */
[----:B--2---:R-:W-:Y:S01]  /*36090*/  HMMA.16816.F32.BF16 R20, R24, R4, R20 ;  /* 0x000000041814723c */ /* 0x004fe20000041814 */
[----:B------:R-:W-:-:S02]  /*360a0*/  IMAD.MOV.U32 R29, RZ, RZ, R4 ;  /* 0x000000ffff1d7224 */ /* 0x000fc400078e0004 */
[----:B------:R-:W-:Y:S11]  /*360b0*/  IMAD.MOV.U32 R6, RZ, RZ, R5 ;  /* 0x000000ffff067224 */ /* 0x000ff600078e0005 */
[----:B------:R-:W-:Y:S09]  /*360c0*/  @!UPT UIADD3 URZ, URZ, URZ, URZ ;  /* 0x0000003f3f3ff290 */ /* 0x000ff2000fffe03f */
[----:B------:R-:W-:Y:S01]  /*360d0*/  STL.64 [R1+0x270], R20 ;  /* 0x0002701401007387 */ /* 0x000fe20000100a00 */
[----:B------:R0:W-:Y:S03]  /*360e0*/  STL.64 [R1+0x278], R22 ;  /* 0x0002781601007387 */ /* 0x0001e60000100a00 */
[----:B0-----:R-:W2:Y:S01]  /*360f0*/  LDL.LU R23, [R1+0x6068] ;  /* 0x0060680001177983 */ /* 0x001ea20000300800 */
[----:B------:R-:W2:Y:S02]  /*36100*/  LDL.LU.64 R20, [R1+0x6060] ;  /* 0x0060600001147983 */ /* 0x000ea40000300a00 */
[----:B------:R-:W2:Y:S02]  /*36110*/  LDL.LU R7, [R1+0x6058] ;  /* 0x0060580001077983 */ /* 0x000ea40000300800 */
[----:B------:R-:W2:Y:S01]  /*36120*/  LDL.LU.64 R4, [R1+0x6050] ;  /* 0x0060500001047983 */ /* 0x000ea20000300a00 */
[----:B------:R-:W2:Y:S01]  /*36130*/  LDL.LU R12, [R1+0x20] ;  /* 0x00002000010c7983 */ /* 0x000ea20000300800 */
[----:B------:R-:W2:Y:S02]  /*36140*/  LDL.LU R13, [R1+0x24] ;  /* 0x00002400010d7983 */ /* 0x000ea40000300800 */
[----:B------:R-:W-:Y:S01]  /*36150*/  STL.64 [R1+0x6030], R14 ;  /* 0x0060300e01007387 */ /* 0x000fe20000100a00 */
[----:B--2---:R0:W-:Y:S04]  /*36160*/  STL.64 [R1+0x6028], R12 ;  /* 0x0060280c01007387 */ /* 0x0041e80000100a00 */
[----:B0-----:R-:W2:Y:S04]  /*36170*/  LDL R12, [R1+0x50] ;  /* 0x00005000010c7983 */ /* 0x001ea80000100800 */
[----:B------:R-:W2:Y:S01]  /*36180*/  LDL R13, [R1+0x54] ;  /* 0x00005400010d7983 */ /* 0x000ea20000100800 */
[----:B------:R-:W-:Y:S02]  /*36190*/  STL.64 [R1+0x5fb0], R6 ;  /* 0x005fb00601007387 */ /* 0x000fe40000100a00 */
[----:B------:R0:W-:Y:S02]  /*361a0*/  STL.64 [R1+0x5fa8], R4 ;  /* 0x005fa80401007387 */ /* 0x0001e40000100a00 */
[----:B0-----:R-:W3:Y:S02]  /*361b0*/  LDL.LU.64 R4, [R1+0x70] ;  /* 0x0000700001047983 */ /* 0x001ee40000300a00 */
[C---:B---3--:R-:W-:Y:S11]  /*361c0*/  HMMA.16816.F32.BF16 R16, R24.reuse, R4, R16 ;  /* 0x000000041810723c */ /* 0x048ff60000041810 */
[----:B------:R-:W-:Y:S11]  /*361d0*/  @!UPT UIADD3 URZ, URZ, URZ, URZ ;  /* 0x0000003f3f3ff290 */ /* 0x000ff6000fffe03f */
[----:B------:R-:W-:Y:S01]  /*361e0*/  @!UPT UIADD3 URZ, URZ, URZ, URZ ;  /* 0x0000003f3f3ff290 */ /* 0x000fe2000fffe03f */
[----:B------:R0:W-:Y:S01]  /*361f0*/  STL.64 [R1+0x260], R16 ;  /* 0x0002601001007387 */ /* 0x0001e20000100a00 */
[----:B------:R-:W-:Y:S03]  /*36200*/  STL.64 [R1+0x268], R18 ;  /* 0x0002681201007387 */ /* 0x000fe60000100a00 */
[----:B0-----:R-:W4:Y:S01]  /*36210*/  LDL.LU.64 R16, [R1+0x6048] ;  /* 0x0060480001107983 */ /* 0x001f220000300a00 */
[----:B------:R-:W-:Y:S02]  /*36220*/  IMAD.MOV.U32 R2, RZ, RZ, R4 ;  /* 0x000000ffff027224 */ /* 0x000fe400078e0004 */
[----:B------:R-:W-:Y:S02]  /*36230*/  IMAD.MOV.U32 R28, RZ, RZ, R5 ;  /* 0x000000ffff1c7224 */ /* 0x000fe400078e0005 */
[----:B----4-:R-:W-:Y:S01]  /*36240*/  HMMA.16816.F32.BF16 R4, R24, R16, R8 ;  /* 0x000000101804723c */ /* 0x010fe20000041808 */
[----:B------:R-:W-:-:S02]  /*36250*/  IMAD.MOV.U32 R22, RZ, RZ, R16 ;  /* 0x000000ffff167224 */ /* 0x000fc400078e0010 */
[----:B------:R-:W-:Y:S11]  /*36260*/  IMAD.MOV.U32 R0, RZ, RZ, R17 ;  /* 0x000000ffff007224 */ /* 0x000ff600078e0011 */
[----:B------:R-:W-:Y:S09]  /*36270*/  @!UPT UIADD3 URZ, URZ, URZ, URZ ;  /* 0x0000003f3f3ff290 */ /* 0x000ff2000fffe03f */
[----:B------:R-:W-:Y:S01]  /*36280*/  STL.64 [R1+0x250], R4 ;  /* 0x0002500401007387 */ /* 0x000fe20000100a00 */
[----:B------:R-:W-:Y:S02]  /*36290*/  STL.64 [R1+0x258], R6 ;  /* 0x0002580601007387 */ /* 0x000fe40000100a00 */
[----:B------:R-:W-:Y:S02]  /*362a0*/  STL.64 [R1+0x6040], R22 ;  /* 0x0060401601007387 */ /* 0x000fe40000100a00 */
[----:B------:R0:W-:Y:S02]  /*362b0*/  STL.64 [R1+0x6038], R20 ;  /* 0x0060381401007387 */ /* 0x0001e40000100a00 */
[----:B0-----:R-:W2:Y:S01]  /*362c0*/  LDL.LU.64 R20, [R1+0x900] ;  /* 0x0009000001147983 */ /* 0x001ea20000300a00 */
[----:B------:R-:W2:Y:S02]  /*362d0*/  LDL.LU.64 R22, [R1+0x908] ;  /* 0x0009080001167983 */ /* 0x000ea40000300a00 */
[----:B------:R-:W3:Y:S02]  /*362e0*/  LDL.LU.64 R16, [R1+0x8f0] ;  /* 0x0008f00001107983 */ /* 0x000ee40000300a00 */
[----:B------:R-:W3:Y:S01]  /*362f0*/  LDL.LU.64 R18, [R1+0x8f8] ;  /* 0x0008f80001127983 */ /* 0x000ee20000300a00 */
[----:B------:R-:W4:Y:S01]  /*36300*/  LDL.LU.64 R8, [R1+0xb40] ;  /* 0x000b400001087983 */ /* 0x000f220000300a00 */
[----:B------:R-:W2:Y:S03]  /*36310*/  LDL.LU.64 R10, [R1+0xb48] ;  /* 0x000b4800010a7983 */ /* 0x000ea60000300a00 */
[----:B--2---:R-:W-:Y:S01]  /*36320*/  STL.64 [R1+0x5fe0], R10 ;  /* 0x005fe00a01007387 */ /* 0x004fe20000100a00 */
[----:B----4-:R0:W-:Y:S03]  /*36330*/  STL.64 [R1+0x5fd8], R8 ;  /* 0x005fd80801007387 */ /* 0x0101e60000100a00 */
[----:B0-----:R-:W2:Y:S01]  /*36340*/  LDL.LU.64 R8, [R1+0xb60] ;  /* 0x000b600001087983 */ /* 0x001ea20000300a00 */
[----:B------:R-:W4:Y:S03]  /*36350*/  LDL.LU.64 R10, [R1+0xb68] ;  /* 0x000b6800010a7983 */ /* 0x000f260000300a00 */
[----:B----4-:R-:W-:Y:S01]  /*36360*/  STL.64 [R1+0x5ff8], R10 ;  /* 0x005ff80a01007387 */ /* 0x010fe20000100a00 */
[----:B--2---:R0:W-:Y:S03]  /*36370*/  STL.64 [R1+0x5ff0], R8 ;  /* 0x005ff00801007387 */ /* 0x0041e60000100a00 */
[----:B0-----:R-:W2:Y:S01]  /*36380*/  LDL.LU.64 R8, [R1+0xba0] ;  /* 0x000ba00001087983 */ /* 0x001ea20000300a00 */
[----:B------:R-:W4:Y:S01]  /*36390*/  LDL.LU.64 R10, [R1+0xba8] ;  /* 0x000ba800010a7983 */ /* 0x000f220000300a00 */
[C---:B------:R-:W-:Y:S02]  /*363a0*/  HMMA.16816.F32.BF16 R12, R24.reuse, R12, R20 ;  /* 0x0000000c180c723c */ /* 0x040fe40000041814 */
[----:B----4-:R-:W-:Y:S01]  /*363b0*/  STL.64 [R1+0x6010], R10 ;  /* 0x0060100a01007387 */ /* 0x010fe20000100a00 */
[----:B--2---:R0:W-:Y:S03]  /*363c0*/  STL.64 [R1+0x6008], R8 ;  /* 0x0060080801007387 */ /* 0x0041e60000100a00 */
[----:B0-----:R-:W2:Y:S01]  /*363d0*/  LDL.LU.64 R8, [R1+0xbf0] ;  /* 0x000bf00001087983 */ /* 0x001ea20000300a00 */
[----:B------:R-:W2:Y:S02]  /*363e0*/  LDL.LU.64 R10, [R1+0xbf8] ;  /* 0x000bf800010a7983 */ /* 0x000ea40000300a00 */
[----:B------:R-:W4:Y:S02]  /*363f0*/  LDL.LU.64 R4, [R1+0x8e0] ;  /* 0x0008e00001047983 */ /* 0x000f240000300a00 */
[----:B------:R-:W4:Y:S01]  /*36400*/  LDL.LU.64 R6, [R1+0x8e8] ;  /* 0x0008e80001067983 */ /* 0x000f220000300a00 */
[----:B------:R-:W2:Y:S01]  /*36410*/  LDL.LU.64 R22, [R1+0x6040] ;  /* 0x0060400001167983 */ /* 0x000ea20000300a00 */
[----:B------:R-:W3:Y:S10]  /*36420*/  LDL.LU.64 R20, [R1+0x6038] ;  /* 0x0060380001147983 */ /* 0x000ef40000300a00 */
[----:B------:R-:W-:Y:S02]  /*36430*/  STL.64 [R1+0x240], R12 ;  /* 0x0002400c01007387 */ /* 0x000fe40000100a00 */
[----:B------:R0:W-:Y:S02]  /*36440*/  STL.64 [R1+0x248], R14 ;  /* 0x0002480e01007387 */ /* 0x0001e40000100a00 */
[----:B0-----:R-:W2:Y:S01]  /*36450*/  LDL.LU.64 R14, [R1+0x6030] ;  /* 0x00603000010e7983 */ /* 0x001ea20000300a00 */
[----:B------:R-:W2:Y:S01]  /*36460*/  LDL.LU.64 R12, [R1+0x6028] ;  /* 0x00602800010c7983 */ /* 0x000ea20000300a00 */
[----:B---3--:R-:W-:Y:S02]  /*36470*/  HMMA.16816.F32.BF16 R24, R24, R20, R16 ;  /* 0x000000141818723c */ /* 0x008fe40000041810 */
[----:B------:R-:W3:Y:S01]  /*36480*/  LDL.LU.64 R18, [R1+0x6020] ;  /* 0x0060200001127983 */ /* 0x000ee20000300a00 */
[----:B------:R-:W3:Y:S11]  /*36490*/  LDL.LU.64 R16, [R1+0x6018] ;  /* 0x0060180001107983 */ /* 0x000ef60000300a00 */
[----:B------:R-:W-:Y:S09]  /*364a0*/  @!UPT UIADD3 URZ, URZ, URZ, URZ ;  /* 0x0000003f3f3ff290 */ /* 0x000ff2000fffe03f */
[----:B------:R2:W-:Y:S02]  /*364b0*/  STL.64 [R1+0x140], R24 ;  /* 0x0001401801007387 */ /* 0x0005e40000100a00 */
[----:B--2---:R-:W-:Y:S02]  /*364c0*/  IMAD.MOV.U32 R24, RZ, RZ, R15 ;  /* 0x000000ffff187224 */ /* 0x004fe400078e000f */
[----:B------:R-:W-:Y:S01]  /*364d0*/  IMAD.MOV.U32 R25, RZ, RZ, R14 ;  /* 0x000000ffff197224 */ /* 0x000fe200078e000e */
[----:B------:R-:W-:Y:S04]  /*364e0*/  STL.64 [R1+0x148], R26 ;  /* 0x0001481a01007387 */ /* 0x000fe80000100a00 */
[----:B------:R0:W-:Y:S04]  /*364f0*/  STL.64 [R1+0x5fa0], R24 ;  /* 0x005fa01801007387 */ /* 0x0001e80000100a00 */
[----:B0-----:R-:W2:Y:S01]  /*36500*/  LDL.LU.64 R24, [R1+0x8d0] ;  /* 0x0008d00001187983 */ /* 0x001ea20000300a00 */
[----:B------:R-:W2:Y:S02]  /*36510*/  LDL.LU.64 R26, [R1+0x8d8] ;  /* 0x0008d800011a7983 */ /* 0x000ea40000300a00 */
[----:B------:R0:W-:Y:S02]  /*36520*/  STL.64 [R1+0x5ee0], R20 ;  /* 0x005ee01401007387 */ /* 0x0001e40000100a00 */
[----:B------:R1:W-:Y:S01]  /*36530*/  STL.64 [R1+0x5f98], R22 ;  /* 0x005f981601007387 */ /* 0x0003e20000100a00 */
[----:B0-----:R-:W2:Y:S01]  /*36540*/  LDL.LU.64 R20, [R1+0x870] ;  /* 0x0008700001147983 */ /* 0x001ea20000300a00 */
[----:B-1----:R-:W2:Y:S01]  /*36550*/  LDL.LU.64 R22, [R1+0x878] ;  /* 0x0008780001167983 */ /* 0x002ea20000300a00 */
[C---:B---3--:R-:W-:Y:S02]  /*36560*/  HMMA.16816.F32.BF16 R12, R16.reuse, R12, R8 ;  /* 0x0000000c100c723c */ /* 0x048fe40000041808 */
[----:B------:R-:W3:Y:S01]  /*36570*/  LDL.LU.64 R10, [R1+0x6010] ;  /* 0x00601000010a7983 */ /* 0x000ee20000300a00 */
[----:B------:R-:W3:Y:S11]  /*36580*/  LDL.LU.64 R8, [R1+0x6008] ;  /* 0x0060080001087983 */ /* 0x000ef60000300a00 */
[----:B------:R-:W-:Y:S09]  /*36590*/  @!UPT UIADD3 URZ, URZ, URZ, URZ ;  /* 0x0000003f3f3ff290 */ /* 0x000ff2000fffe03f */
[----:B------:R0:W-:Y:S01]  /*365a0*/  STL.64 [R1+0x130], R12 ;  /* 0x0001300c01007387 */ /* 0x0001e20000100a00 */
[----:B------:R3:W-:Y:S03]  /*365b0*/  STL.64 [R1+0x138], R14 ;  /* 0x0001380e01007387 */ /* 0x0007e60000100a00 */
[----:B0-----:R-:W3:Y:S02]  /*365c0*/  LDL.LU.64 R12, [R1+0x6000] ;  /* 0x00600000010c7983 */ /* 0x001ee40000300a00 */
        /* <DEDUP_REMOVED lines=18> */
[----:B------:R-:W-:Y:S01]  /*366f0*/  STL.64 [R1+0x100], R8 ;  /* 0x0001000801007387 */ /* 0x000fe20000100a00 */
[----:B------:R0:W-:Y:S03]  /*36700*/  STL.64 [R1+0x108], R10 ;  /* 0x0001080a01007387 */ /* 0x0001e60000100a00 */
[----:B0-----:R-:W3:Y:S01]  /*36710*/  LDL.LU.64 R10, [R1+0x5fc0] ;  /* 0x005fc000010a7983 */ /* 0x001ee20000300a00 */
[----:B------:R-:W4:Y:S02]  /*36720*/  LDL.LU.64 R8, [R1+0x5fb8] ;  /* 0x005fb80001087983 */ /* 0x000f240000300a00 */
[C---:B----4-:R-:W-:Y:S11]  /*36730*/  HMMA.16816.F32.BF16 R4, R16.reuse, R8, R4 ;  /* 0x000000081004723c */ /* 0x050ff60000041804 */
[----:B------:R-:W-:Y:S11]  /*36740*/  @!UPT UIADD3 URZ, URZ, URZ, URZ ;  /* 0x0000003f3f3ff290 */ /* 0x000ff6000fffe03f */
[----:B------:R-:W-:Y:S01]  /*36750*/  @!UPT UIADD3 URZ, URZ, URZ, URZ ;  /* 0x0000003f3f3ff290 */ /* 0x000fe2000fffe03f */
[----:B------:R-:W-:Y:S01]  /*36760*/  STL.64 [R1+0xf0], R4 ;  /* 0x0000f00401007387 */ /* 0x000fe20000100a00 */
[----:B------:R0:W-:Y:S03]  /*36770*/  STL.64 [R1+0xf8], R6 ;  /* 0x0000f80601007387 */ /* 0x0001e60000100a00 */
[----:B0-----:R-:W4:Y:S01]  /*36780*/  LDL.LU.64 R6, [R1+0x5fb0] ;  /* 0x005fb00001067983 */ /* 0x001f220000300a00 */
[----:B------:R-:W2:Y:S02]  /*36790*/  LDL.LU.64 R4, [R1+0x5fa8] ;  /* 0x005fa80001047983 */ /* 0x000ea40000300a00 */
[C---:B--2---:R-:W-:Y:S11]  /*367a0*/  HMMA.16816.F32.BF16 R24, R16.reuse, R4, R24 ;  /* 0x000000041018723c */ /* 0x044ff60000041818 */
[----:B------:R-:W-:Y:S11]  /*367b0*/  @!UPT UIADD3 URZ, URZ, URZ, URZ ;  /* 0x0000003f3f3ff290 */ /* 0x000ff6000fffe03f */
[----:B------:R-:W-:Y:S01]  /*367c0*/  @!UPT UIADD3 URZ, URZ, URZ, URZ ;  /* 0x0000003f3f3ff290 */ /* 0x000fe2000fffe03f */
[----:B------:R0:W-:Y:S01]  /*367d0*/  STL.64 [R1+0xe0], R24 ;  /* 0x0000e01801007387 */ /* 0x0001e20000100a00 */
[----:B------:R1:W-:Y:S03]  /*367e0*/  STL.64 [R1+0xe8], R26 ;  /* 0x0000e81a01007387 */ /* 0x0003e60000100a00 */
[----:B0-----:R-:W1:Y:S02]  /*367f0*/  LDL.LU.64 R24, [R1+0x5fa0] ;  /* 0x005fa00001187983 */ /* 0x001e640000300a00 */
[----:B-1----:R-:W-:Y:S02]  /*36800*/  HMMA.16816.F32.BF16 R24, R16, R24, R20 ;  /* 0x000000181018723c */ /* 0x002fe40000041814 */
[----:B------:R-:W2:Y:S01]  /*36810*/  LDL.LU.64 R22, [R1+0x5f98] ;  /* 0x005f980001167983 */ /* 0x000ea20000300a00 */
[----:B---3--:R0:W-:Y:S11]  /*36820*/  STL.64 [R1+0x5e90], R10 ;  /* 0x005e900a01007387 */ /* 0x0081f60000100a00 */
[----:B------:R-:W-:Y:S10]  /*36830*/  @!UPT UIADD3 URZ, URZ, URZ, URZ ;  /* 0x0000003f3f3ff290 */ /* 0x000ff4000fffe03f */
[----:B------:R-:W-:Y:S02]  /*36840*/  IMAD.MOV.U32 R9, RZ, RZ, R26 ;  /* 0x000000ffff097224 */ /* 0x000fe400078e001a */
[----:B------:R-:W-:-:S05]  /*36850*/  IMAD.MOV.U32 R8, RZ, RZ, R27 ;  /* 0x000000ffff087224 */ /* 0x000fca00078e001b */
[----:B------:R-:W-:Y:S01]  /*36860*/  STL.64 [R1+0x5e88], R8 ;  /* 0x005e880801007387 */ /* 0x000fe20000100a00 */
[----:B0-----:R-:W3:Y:S02]  /*36870*/  LDL R10, [R1+0x18] ;  /* 0x00001800010a7983 */ /* 0x001ee40000100800 */
[----:B------:R-:W3:Y:S02]  /*36880*/  LDL R11, [R1+0x1c] ;  /* 0x00001c00010b7983 */ /* 0x000ee40000100800 */
[----:B------:R-:W-:Y:S02]  /*36890*/  IMAD.MOV.U32 R13, RZ, RZ, R24 ;  /* 0x000000ffff0d7224 */ /* 0x000fe400078e0018 */
[----:B------:R-:W-:Y:S01]  /*368a0*/  IMAD.MOV.U32 R12, RZ, RZ, R25 ;  /* 0x000000ffff0c7224 */ /* 0x000fe200078e0019 */
[----:B---3--:R-:W-:Y:S01]  /*368b0*/  STL.64 [R1+0x5ea0], R10 ;  /* 0x005ea00a01007387 */ /* 0x008fe20000100a00 */
[----:B------:R0:W-:Y:S03]  /*368c0*/  STL.64 [R1+0x5e80], R14 ;  /* 0x005e800e01007387 */ /* 0x0001e60000100a00 */
[----:B------:R1:W-:Y:S01]  /*368d0*/  STL.64 [R1+0x5e78], R12 ;  /* 0x005e780c01007387 */ /* 0x0003e20000100a00 */
[----:B0-----:R-:W3:Y:S04]  /*368e0*/  LDL.64 R14, [R1+0x8] ;  /* 0x00000800010e7983 */ /* 0x001ee80000100a00 */
[----:B---3--:R0:W-:Y:S01]  /*368f0*/  STL.64 [R1+0x5e98], R14 ;  /* 0x005e980e01007387 */ /* 0x0081e20000100a00 */
[----:B-1----:R-:W3:Y:S02]  /*36900*/  LDL.LU R12, [R1+0x510] ;  /* 0x00051000010c7983 */ /* 0x002ee40000300800 */
[----:B------:R-:W3:Y:S01]  /*36910*/  LDL.LU R13, [R1+0x514] ;  /* 0x00051400010d7983 */ /* 0x000ee20000300800 */
[----:B0-----:R-:W2:Y:S01]  /*36920*/  LDL.LU R14, [R1+0x518] ;  /* 0x00051800010e7983 */ /* 0x001ea20000300800 */
[----:B------:R-:W2:Y:S02]  /*36930*/  LDL.LU R15, [R1+0x51c] ;  /* 0x00051c00010f7983 */ /* 0x000ea40000300800 */
[----:B------:R-:W3:Y:S02]  /*36940*/  LDL.LU R20, [R1+0xc0] ;  /* 0x0000c00001147983 */ /* 0x000ee40000300800 */
[----:B------:R-:W4:Y:S01]  /*36950*/  LDL.LU R21, [R1+0xc4] ;  /* 0x0000c40001157983 */ /* 0x000f220000300800 */
[----:B--2---:R-:W-:Y:S01]  /*36960*/  STL.64 [R1+0x5eb0], R14 ;  /* 0x005eb00e01007387 */ /* 0x004fe20000100a00 */
[----:B---3--:R0:W-:Y:S03]  /*36970*/  STL.64 [R1+0x5ea8], R12 ;  /* 0x005ea80c01007387 */ /* 0x0081e60000100a00 */
[----:B0-----:R-:W2:Y:S01]  /*36980*/  LDL.LU R12, [R1+0x520] ;  /* 0x00052000010c7983 */ /* 0x001ea20000300800 */
[----:B------:R-:W2:Y:S02]  /*36990*/  LDL.LU R13, [R1+0x524] ;  /* 0x00052400010d7983 */ /* 0x000ea40000300800 */
[----:B------:R-:W3:Y:S02]  /*369a0*/  LDL.LU R14, [R1+0x528] ;  /* 0x00052800010e7983 */ /* 0x000ee40000300800 */
[----:B------:R-:W3:Y:S02]  /*369b0*/  LDL.LU R15, [R1+0x52c] ;  /* 0x00052c00010f7983 */ /* 0x000ee40000300800 */
[----:B---3--:R-:W-:Y:S01]  /*369c0*/  STL.64 [R1+0x5ed8], R14 ;  /* 0x005ed80e01007387 */ /* 0x008fe20000100a00 */
[----:B--2---:R0:W-:Y:S03]  /*369d0*/  STL.64 [R1+0x5ed0], R12 ;  /* 0x005ed00c01007387 */ /* 0x0041e60000100a00 */
[----:B0-----:R-:W2:Y:S01]  /*369e0*/  LDL.LU.64 R12, [R1+0x890] ;  /* 0x00089000010c7983 */ /* 0x001ea20000300a00 */
[----:B------:R-:W2:Y:S02]  /*369f0*/  LDL.LU.64 R14, [R1+0x898] ;  /* 0x00089800010e7983 */ /* 0x000ea40000300a00 */
[----:B------:R-:W3:Y:S02]  /*36a00*/  LDL.64 R10, [R1+0x28] ;  /* 0x00002800010a7983 */ /* 0x000ee40000100a00 */
[----:B------:R-:W-:-:S02]  /*36a10*/  IMAD.MOV.U32 R8, RZ, RZ, R22 ;  /* 0x000000ffff087224 */ /* 0x000fc400078e0016 */
[----:B------:R-:W-:Y:S01]  /*36a20*/  IMAD.MOV.U32 R9, RZ, RZ, R0 ;  /* 0x000000ffff097224 */ /* 0x000fe200078e0000 */
[----:B---3--:R-:W-:Y:S01]  /*36a30*/  STL.64 [R1+0x5ee8], R10 ;  /* 0x005ee80a01007387 */ /* 0x008fe20000100a00 */
[----:B------:R-:W3:Y:S02]  /*36a40*/  LDL.LU R22, [R1+0x5f90] ;  /* 0x005f900001167983 */ /* 0x000ee40000300800 */
[----:B------:R-:W2:Y:S02]  /*36a50*/  LDL.LU R0, [R1+0x5f8c] ;  /* 0x005f8c0001007983 */ /* 0x000ea40000300800 */
[----:B------:R0:W-:Y:S02]  /*36a60*/  STL.64 [R1+0x5f00], R8 ;  /* 0x005f000801007387 */ /* 0x0001e40000100a00 */
[----:B0-----:R-:W-:Y:S02]  /*36a70*/  IMAD.MOV.U32 R8, RZ, RZ, R2 ;  /* 0x000000ffff087224 */ /* 0x001fe400078e0002 */
[----:B------:R-:W-:Y:S01]  /*36a80*/  IMAD.MOV.U32 R9, RZ, RZ, R28 ;  /* 0x000000ffff097224 */ /* 0x000fe200078e001c */
[----:B------:R-:W2:Y:S01]  /*36a90*/  LDL.LU R2, [R1+0x5f88] ;  /* 0x005f880001027983 */ /* 0x000ea20000300800 */
[----:B------:R-:W2:Y:S03]  /*36aa0*/  LDL.LU R28, [R1+0x5f84] ;  /* 0x005f8400011c7983 */ /* 0x000ea60000300800 */
[----:B------:R0:W-:Y:S02]  /*36ab0*/  STL.64 [R1+0x5f18], R8 ;  /* 0x005f180801007387 */ /* 0x0001e40000100a00 */
[----:B0-----:R-:W-:-:S02]  /*36ac0*/  IMAD.MOV.U32 R8, RZ, RZ, R29 ;  /* 0x000000ffff087224 */ /* 0x001fc400078e001d */
[----:B----4-:R-:W-:Y:S01]  /*36ad0*/  IMAD.MOV.U32 R9, RZ, RZ, R6 ;  /* 0x000000ffff097224 */ /* 0x010fe200078e0006 */
[----:B------:R-:W4:Y:S01]  /*36ae0*/  LDL.LU R29, [R1+0x5f80] ;  /* 0x005f8000011d7983 */ /* 0x000f220000300800 */
[----:B------:R-:W4:Y:S03]  /*36af0*/  LDL.LU R6, [R1+0x5f7c] ;  /* 0x005f7c0001067983 */ /* 0x000f260000300800 */
[----:B------:R0:W-:Y:S02]  /*36b00*/  STL.64 [R1+0x5f30], R8 ;  /* 0x005f300801007387 */ /* 0x0001e40000100a00 */
[----:B0-----:R-:W-:Y:S02]  /*36b10*/  IMAD.MOV.U32 R8, RZ, RZ, R7 ;  /* 0x000000ffff087224 */ /* 0x001fe400078e0007 */
[----:B------:R-:W-:Y:S01]  /*36b20*/  IMAD.MOV.U32 R9, RZ, RZ, R23 ;  /* 0x000000ffff097224 */ /* 0x000fe200078e0017 */
[----:B------:R-:W4:Y:S04]  /*36b30*/  LDL.LU R7, [R1+0x5f78] ;  /* 0x005f780001077983 */ /* 0x000f280000300800 */
[----:B------:R0:W-:Y:S02]  /*36b40*/  STL.64 [R1+0x5f48], R8 ;  /* 0x005f480801007387 */ /* 0x0001e40000100a00 */
[----:B0-----:R-:W-:-:S02]  /*36b50*/  IMAD.MOV.U32 R9, RZ, RZ, R3 ;  /* 0x000000ffff097224 */ /* 0x001fc400078e0003 */
[----:B--2---:R-:W0:Y:S01]  /*36b60*/  LDSM.16.MT88.4 R24, [R28+0x22080] ;  /* 0x022080001c18783b */ /* 0x004e220000004200 */
[----:B---3--:R-:W-:-:S05]  /*36b70*/  IMAD.MOV.U32 R8, RZ, RZ, R22 ;  /* 0x000000ffff087224 */ /* 0x008fca00078e0016 */
[----:B------:R-:W-:Y:S04]  /*36b80*/  STL.64 [R1+0x5f60], R8 ;  /* 0x005f600801007387 */ /* 0x000fe80000100a00 */
[----:B0-----:R-:W-:Y:S01]  /*36b90*/  STL.64 [R1+0x5da8], R26 ;  /* 0x005da81a01007387 */ /* 0x001fe20000100a00 */
[----:B------:R0:W-:Y:S03]  /*36ba0*/  STL.64 [R1+0x5da0], R24 ;  /* 0x005da01801007387 */ /* 0x0001e60000100a00 */
[----:B0-----:R-:W2:Y:S01]  /*36bb0*/  LDL.LU.64 R24, [R1+0x50] ;  /* 0x0000500001187983 */ /* 0x001ea20000300a00 */
[----:B------:R-:W3:Y:S03]  /*36bc0*/  LDL.64 R26, [R1+0x58] ;  /* 0x00005800011a7983 */ /* 0x000ee60000100a00 */
[----:B---3--:R-:W-:Y:S01]  /*36bd0*/  STL.64 [R1+0x5ef8], R26 ;  /* 0x005ef81a01007387 */ /* 0x008fe20000100a00 */
[----:B--2---:R0:W-:Y:S03]  /*36be0*/  STL.64 [R1+0x5ef0], R24 ;  /* 0x005ef01801007387 */ /* 0x0041e60000100a00 */
[----:B0-----:R-:W2:Y:S01]  /*36bf0*/  LDL.LU.64 R24, [R1+0x4b0] ;  /* 0x0004b00001187983 */ /* 0x001ea20000300a00 */
[----:B------:R-:W3:Y:S03]  /*36c00*/  LDL.LU.64 R26, [R1+0x4b8] ;  /* 0x0004b800011a7983 */ /* 0x000ee60000300a00 */
        /* <DEDUP_REMOVED lines=15> */
[----:B------:R-:W3:Y:S01]  /*36d00*/  LDL.LU.64 R26, [R1+0x8c8] ;  /* 0x0008c800011a7983 */ /* 0x000ee20000300a00 */
[----:B------:R-:W-:Y:S01]  /*36d10*/  HMMA.16816.F32.BF16 R12, R16, R20, R12 ;  /* 0x00000014100c723c */ /* 0x000fe2000004180c */
[----:B------:R-:W-:-:S02]  /*36d20*/  IMAD.MOV.U32 R8, RZ, RZ, R2 ;  /* 0x000000ffff087224 */ /* 0x000fc400078e0002 */
[----:B------:R-:W-:Y:S01]  /*36d30*/  IMAD.MOV.U32 R9, RZ, RZ, R0 ;  /* 0x000000ffff097224 */ /* 0x000fe200078e0000 */
[----:B---3--:R-:W-:Y:S01]  /*36d40*/  STL.64 [R1+0x5f70], R26 ;  /* 0x005f701a01007387 */ /* 0x008fe20000100a00 */
[----:B--2---:R0:W-:Y:S03]  /*36d50*/  STL.64 [R1+0x5f68], R24 ;  /* 0x005f681801007387 */ /* 0x0041e60000100a00 */
[----:B0-----:R-:W2:Y:S01]  /*36d60*/  LDL.LU.64 R24, [R1+0x8a0] ;  /* 0x0008a00001187983 */ /* 0x001ea20000300a00 */
[----:B------:R-:W2:Y:S11]  /*36d70*/  LDL.LU.64 R26, [R1+0x8a8] ;  /* 0x0008a800011a7983 */ /* 0x000eb60000300a00 */
[----:B------:R-:W-:Y:S04]  /*36d80*/  @!UPT UIADD3 URZ, URZ, URZ, URZ ;  /* 0x0000003f3f3ff290 */ /* 0x000fe8000fffe03f */
[----:B------:R-:W-:Y:S02]  /*36d90*/  IMAD.MOV.U32 R0, RZ, RZ, R15 ;  /* 0x000000ffff007224 */ /* 0x000fe400078e000f */
[----:B------:R-:W-:Y:S01]  /*36da0*/  IMAD.MOV.U32 R2, RZ, RZ, R14 ;  /* 0x000000ffff027224 */ /* 0x000fe200078e000e */
[----:B------:R-:W3:Y:S01]  /*36db0*/  LDL.LU.64 R20, [R1+0x2b0] ;  /* 0x0002b00001147983 */ /* 0x000ee20000300a00 */
[----:B------:R-:W-:Y:S02]  /*36dc0*/  IMAD.MOV.U32 R5, RZ, RZ, R12 ;  /* 0x000000ffff057224 */ /* 0x000fe400078e000c */
[----:B------:R-:W-:Y:S02]  /*36dd0*/  IMAD.MOV.U32 R3, RZ, RZ, R13 ;  /* 0x000000ffff037224 */ /* 0x000fe400078e000d */
[----:B------:R-:W3:Y:S01]  /*36de0*/  LDL.LU.64 R22, [R1+0x2b8] ;  /* 0x0002b80001167983 */ /* 0x000ee20000300a00 */
[----:B------:R-:W3:Y:S01]  /*36df0*/  LDL.LU.64 R12, [R1+0xd0] ;  /* 0x0000d000010c7983 */ /* 0x000ee20000300a00 */
[----:B------:R-:W3:Y:S02]  /*36e00*/  LDL.LU.64 R14, [R1+0xd8] ;  /* 0x0000d800010e7983 */ /* 0x000ee40000300a00 */
[----:B------:R-:W-:Y:S02]  /*36e10*/  STL [R1+0x5754], R0 ;  /* 0x0057540001007387 */ /* 0x000fe40000100800 */
[----:B------:R-:W-:Y:S01]  /*36e20*/  STL [R1+0x5750], R2 ;  /* 0x0057500201007387 */ /* 0x000fe20000100800 */
[----:B------:R-:W-:Y:S01]  /*36e30*/  STL [R1+0x5614], R5 ;  /* 0x0056140501007387 */ /* 0x000fe20000100800 */
[----:B------:R-:W-:Y:S01]  /*36e40*/  STL [R1+0x5610], R3 ;  /* 0x0056100301007387 */ /* 0x000fe20000100800 */
        /* <DEDUP_REMOVED lines=39> */
[----:B------:R-:W-:Y:S01]  /*370c0*/  STL.64 [R1+0xf80], R8 ;  /* 0x000f800801007387 */ /* 0x000fe20000100a00 */
[----:B------:R0:W-:Y:S03]  /*370d0*/  STL.64 [R1+0xf88], R10 ;  /* 0x000f880a01007387 */ /* 0x0001e60000100a00 */
[----:B0-----:R-:W2:Y:S01]  /*370e0*/  LDL.LU.64 R10, [R1+0x5ee8] ;  /* 0x005ee800010a7983 */ /* 0x001ea20000300a00 */
[C---:B---3--:R-:W-:Y:S11]  /*370f0*/  HMMA.16816.F32.BF16 R20, R16.reuse, R24, R20 ;  /* 0x000000181014723c */ /* 0x048ff60000041814 */
[----:B------:R-:W-:Y:S11]  /*37100*/  @!UPT UIADD3 URZ, URZ, URZ, URZ ;  /* 0x0000003f3f3ff290 */ /* 0x000ff6000fffe03f */
[----:B------:R-:W-:Y:S01]  /*37110*/  @!UPT UIADD3 URZ, URZ, URZ, URZ ;  /* 0x0000003f3f3ff290 */ /* 0x000fe2000fffe03f */
[----:B------:R0:W-:Y:S01]  /*37120*/  STL.64 [R1+0xf70], R20 ;  /* 0x000f701401007387 */ /* 0x0001e20000100a00 */
[----:B------:R-:W-:Y:S03]  /*37130*/  STL.64 [R1+0xf78], R22 ;  /* 0x000f781601007387 */ /* 0x000fe60000100a00 */
[----:B0-----:R-:W3:Y:S01]  /*37140*/  LDL.LU.64 R20, [R1+0x5ee0] ;  /* 0x005ee00001147983 */ /* 0x001ee20000300a00 */
[----:B--2---:R0:W-:Y:S02]  /*37150*/  STL.64 [R1+0x5dc0], R26 ;  /* 0x005dc01a01007387 */ /* 0x0041e40000100a00 */
[----:B------:R-:W2:Y:S02]  /*37160*/  LDL.LU R24, [R1+0x500] ;  /* 0x0005000001187983 */ /* 0x000ea40000300800 */
[----:B------:R-:W2:Y:S01]  /*37170*/  LDL.LU R25, [R1+0x504] ;  /* 0x0005040001197983 */ /* 0x000ea20000300800 */
[----:B0-----:R-:W2:Y:S01]  /*37180*/  LDL.LU R26, [R1+0x508] ;  /* 0x00050800011a7983 */ /* 0x001ea20000300800 */
[----:B------:R-:W2:Y:S01]  /*37190*/  LDL.LU R27, [R1+0x50c] ;  /* 0x00050c00011b7983 */ /* 0x000ea20000300800 */
[----:B---3--:R-:W-:Y:S02]  /*371a0*/  HMMA.16816.F32.BF16 R16, R16, R20, R12 ;  /* 0x000000141010723c */ /* 0x008fe4000004180c */
[----:B------:R-:W3:Y:S01]  /*371b0*/  LDL.LU.64 R14, [R1+0x5ed8] ;  /* 0x005ed800010e7983 */ /* 0x000ee20000300a00 */
[----:B------:R-:W3:Y:S02]  /*371c0*/  LDL.LU.64 R12, [R1+0x5ed0] ;  /* 0x005ed000010c7983 */ /* 0x000ee40000300a00 */
[----:B------:R-:W3:Y:S02]  /*371d0*/  LDL.LU.64 R22, [R1+0x5ec8] ;  /* 0x005ec80001167983 */ /* 0x000ee40000300a00 */
[----:B------:R-:W3:Y:S02]  /*371e0*/  LDL.LU.64 R20, [R1+0x5ec0] ;  /* 0x005ec00001147983 */ /* 0x000ee40000300a00 */
[----:B------:R-:W-:-:S02]  /*371f0*/  IMAD.MOV.U32 R2, RZ, RZ, R10 ;  /* 0x000000ffff027224 */ /* 0x000fc400078e000a */
[----:B------:R-:W-:Y:S11]  /*37200*/  IMAD.MOV.U32 R0, RZ, RZ, R11 ;  /* 0x000000ffff007224 */ /* 0x000ff600078e000b */
[----:B------:R-:W-:Y:S01]  /*37210*/  @!UPT UIADD3 URZ, URZ, URZ, URZ ;  /* 0x0000003f3f3ff290 */ /* 0x000fe2000fffe03f */
[----:B------:R0:W-:Y:S01]  /*37220*/  STL.64 [R1+0xb70], R16 ;  /* 0x000b701001007387 */ /* 0x0001e20000100a00 */
[----:B------:R4:W-:Y:S03]  /*37230*/  STL.64 [R1+0xb78], R18 ;  /* 0x000b781201007387 */ /* 0x0009e60000100a00 */
[----:B0-----:R-:W2:Y:S01]  /*37240*/  LDL.LU R16, [R1+0x4f0] ;  /* 0x0004f00001107983 */ /* 0x001ea20000300800 */
[----:B------:R-:W2:Y:S02]  /*37250*/  LDL.LU R17, [R1+0x4f4] ;  /* 0x0004f40001117983 */ /* 0x000ea40000300800 */
[----:B----4-:R-:W-:Y:S02]  /*37260*/  IMAD.MOV.U32 R18, RZ, RZ, R7 ;  /* 0x000000ffff127224 */ /* 0x010fe400078e0007 */
[----:B------:R-:W-:Y:S01]  /*37270*/  IMAD.MOV.U32 R19, RZ, RZ, R6 ;  /* 0x000000ffff137224 */ /* 0x000fe200078e0006 */
[----:B------:R-:W4:Y:S01]  /*37280*/  LDL.LU R7, [R1+0x5ebc] ;  /* 0x005ebc0001077983 */ /* 0x000f220000300800 */
[----:B------:R-:W4:Y:S01]  /*37290*/  LDL.LU R6, [R1+0x5eb8] ;  /* 0x005eb80001067983 */ /* 0x000f220000300800 */
[C---:B---3--:R-:W-:Y:S11]  /*372a0*/  HMMA.16816.F32.BF16 R12, R20.reuse, R10, R12 ;  /* 0x0000000a140c723c */ /* 0x048ff6000004180c */
[----:B------:R-:W-:Y:S11]  /*372b0*/  @!UPT UIADD3 URZ, URZ, URZ, URZ ;  /* 0x0000003f3f3ff290 */ /* 0x000ff6000fffe03f */
[----:B------:R-:W-:Y:S01]  /*372c0*/  @!UPT UIADD3 URZ, URZ, URZ, URZ ;  /* 0x0000003f3f3ff290 */ /* 0x000fe2000fffe03f */
[----:B------:R-:W-:Y:S01]  /*372d0*/  STL.64 [R1+0xb60], R12 ;  /* 0x000b600c01007387 */ /* 0x000fe20000100a00 */
[----:B------:R0:W-:Y:S03]  /*372e0*/  STL.64 [R1+0xb68], R14 ;  /* 0x000b680e01007387 */ /* 0x0001e60000100a00 */
[----:B0-----:R-:W3:Y:S01]  /*372f0*/  LDL.LU.64 R14, [R1+0x5eb0] ;  /* 0x005eb000010e7983 */ /* 0x001ee20000300a00 */
[----:B------:R-:W3:Y:S02]  /*37300*/  LDL.LU.64 R12, [R1+0x5ea8] ;  /* 0x005ea800010c7983 */ /* 0x000ee40000300a00 */
[----:B------:R-:W3:Y:S02]  /*37310*/  LDL.LU.64 R10, [R1+0x5ea0] ;  /* 0x005ea000010a7983 */ /* 0x000ee40000300a00 */
[C---:B---3--:R-:W-:Y:S01]  /*37320*/  HMMA.16816.F32.BF16 R8, R20.reuse, R10, R12 ;  /* 0x0000000a1408723c */ /* 0x048fe2000004180c */
[----:B------:R-:W2:Y:S11]  /*37330*/  LDL.LU.64 R14, [R1+0x5e98] ;  /* 0x005e9800010e7983 */ /* 0x000eb60000300a00 */
[----:B------:R-:W-:Y:S11]  /*37340*/  @!UPT UIADD3 URZ, URZ, URZ, URZ ;  /* 0x0000003f3f3ff290 */ /* 0x000ff6000fffe03f */
[----:B------:R-:W-:Y:S01]  /*37350*/  STL.64 [R1+0xb50], R8 ;  /* 0x000b500801007387 */ /* 0x000fe20000100a00 */
[----:B------:R0:W-:Y:S03]  /*37360*/  STL.64 [R1+0xb58], R10 ;  /* 0x000b580a01007387 */ /* 0x0001e60000100a00 */
[----:B0-----:R-:W3:Y:S01]  /*37370*/  LDL.LU.64 R10, [R1+0x5e90] ;  /* 0x005e9000010a7983 */ /* 0x001ee20000300a00 */
[----:B------:R-:W3:Y:S01]  /*37380*/  LDL.LU.64 R8, [R1+0x5e88] ;  /* 0x005e880001087983 */ /* 0x000ee20000300a00 */
[C---:B--2---:R-:W-:Y:S01]  /*37390*/  HMMA.16816.F32.BF16 R24, R20.reuse, R14, R24 ;  /* 0x0000000e1418723c */ /* 0x044fe20000041818 */
[----:B------:R-:W-:Y:S11]  /*373a0*/  IMAD.MOV.U32 R4, RZ, RZ, R15 ;  /* 0x000000ffff047224 */ /* 0x000ff600078e000f */
[----:B------:R-:W-:Y:S11]  /*373b0*/  @!UPT UIADD3 URZ, URZ, URZ, URZ ;  /* 0x0000003f3f3ff290 */ /* 0x000ff6000fffe03f */
[----:B------:R0:W-:Y:S01]  /*373c0*/  STL.64 [R1+0xb40], R24 ;  /* 0x000b401801007387 */ /* 0x0001e20000100a00 */
[----:B------:R-:W-:Y:S02]  /*373d0*/  STL.64 [R1+0xb48], R26 ;  /* 0x000b481a01007387 */ /* 0x000fe40000100a00 */
[----:B0-----:R-:W-:Y:S02]  /*373e0*/  IMAD.MOV.U32 R24, RZ, RZ, R14 ;  /* 0x000000ffff187224 */ /* 0x001fe400078e000e */
[----:B------:R-:W2:Y:S01]  /*373f0*/  LDL.LU.64 R14, [R1+0x5e80] ;  /* 0x005e8000010e7983 */ /* 0x000ea20000300a00 */
[----:B------:R-:W3:Y:S02]  /*37400*/  LDL.LU.64 R12, [R1+0x5e78] ;  /* 0x005e7800010c7983 */ /* 0x000ee40000300a00 */
[----:B----4-:R-:W-:Y:S02]  /*37410*/  STL.64 [R1+0x5e68], R6 ;  /* 0x005e680601007387 */ /* 0x010fe40000100a00 */
[----:B------:R0:W-:Y:S02]  /*37420*/  STL [R1+0x5e60], R4 ;  /* 0x005e600401007387 */ /* 0x0001e40000100800 */
[----:B0-----:R-:W4:Y:S01]  /*37430*/  LDL.LU R4, [R1+0x4e0] ;  /* 0x0004e00001047983 */ /* 0x001f220000300800 */
[----:B------:R-:W4:Y:S02]  /*37440*/  LDL.LU R5, [R1+0x4e4] ;  /* 0x0004e40001057983 */ /* 0x000f240000300800 */
[----:B------:R-:W4:Y:S02]  /*37450*/  LDL.LU R6, [R1+0x4e8] ;  /* 0x0004e80001067983 */ /* 0x000f240000300800 */
[----:B------:R-:W4:Y:S01]  /*37460*/  LDL.LU R7, [R1+0x4ec] ;  /* 0x0004ec0001077983 */ /* 0x000f220000300800 */
[----:B------:R0:W-:Y:S01]  /*37470*/  STL [R1+0x5e08], R24 ;  /* 0x005e081801007387 */ /* 0x0001e20000100800 */
[----:B------:R-:W3:Y:S01]  /*37480*/  LDL R26, [R1+0xa8] ;  /* 0x0000a800011a7983 */ /* 0x000ee20000100800 */
[----:B--2---:R-:W-:Y:S11]  /*37490*/  HMMA.16816.F32.BF16 R16, R20, R14, R16 ;  /* 0x0000000e1410723c */ /* 0x004ff60000041810 */
[----:B------:R-:W-:Y:S11]  /*374a0*/  @!UPT UIADD3 URZ, URZ, URZ, URZ ;  /* 0x0000003f3f3ff290 */ /* 0x000ff6000fffe03f */
[----:B------:R-:W-:Y:S01]  /*374b0*/  @!UPT UIADD3 URZ, URZ, URZ, URZ ;  /* 0x0000003f3f3ff290 */ /* 0x000fe2000fffe03f */
[----:B------:R-:W-:Y:S01]  /*374c0*/  STL.64 [R1+0xb30], R16 ;  /* 0x000b301001007387 */ /* 0x000fe20000100a00 */
[----:B------:R-:W-:Y:S02]  /*374d0*/  STL.64 [R1+0xb38], R18 ;  /* 0x000b381201007387 */ /* 0x000fe40000100a00 */
[----:B------:R-:W3:Y:S02]  /*374e0*/  LDL R27, [R1+0xac] ;  /* 0x0000ac00011b7983 */ /* 0x000ee40000100800 */
[----:B---3--:R1:W-:Y:S01]  /*374f0*/  STL.64 [R1+0x5e18], R26 ;  /* 0x005e181a01007387 */ /* 0x0083e20000100a00 */
[----:B0-----:R-:W2:Y:S02]  /*37500*/  LDL.LU R24, [R1+0x840] ;  /* 0x0008400001187983 */ /* 0x001ea40000300800 */
[----:B------:R-:W2:Y:S01]  /*37510*/  LDL.LU R25, [R1+0x844] ;  /* 0x0008440001197983 */ /* 0x000ea20000300800 */
[----:B-1----:R-:W3:Y:S01]  /*37520*/  LDL.LU R26, [R1+0x848] ;  /* 0x00084800011a7983 */ /* 0x002ee20000300800 */
[----:B------:R-:W3:Y:S02]  /*37530*/  LDL.LU R27, [R1+0x84c] ;  /* 0x00084c00011b7983 */ /* 0x000ee40000300800 */
[----:B------:R-:W2:Y:S02]  /*37540*/  LDL.LU R16, [R1+0x4d0] ;  /* 0x0004d00001107983 */ /* 0x000ea40000300800 */
[----:B------:R-:W4:Y:S01]  /*37550*/  LDL.LU R17, [R1+0x4d4] ;  /* 0x0004d40001117983 */ /* 0x000f220000300800 */
[----:B------:R-:W4:Y:S01]  /*37560*/  LDL.LU R18, [R1+0x4d8] ;  /* 0x0004d80001127983 */ /* 0x000f220000300800 */
[----:B------:R-:W4:Y:S03]  /*37570*/  LDL.LU R19, [R1+0x4dc] ;  /* 0x0004dc0001137983 */ /* 0x000f260000300800 */
[----:B---3--:R0:W-:Y:S01]  /*37580*/  STL.64 [R1+0x5e38], R26 ;  /* 0x005e381a01007387 */ /* 0x0081e20000100a00 */
[----:B--2---:R-:W-:Y:S03]  /*37590*/  STL.64 [R1+0x5e30], R24 ;  /* 0x005e301801007387 */ /* 0x004fe60000100a00 */
[----:B0-----:R-:W2:Y:S04]  /*375a0*/  LDL.64 R26, [R1+0xc8] ;  /* 0x0000c800011a7983 */ /* 0x001ea80000100a00 */
[----:B--2---:R0:W-:Y:S04]  /*375b0*/  STL.64 [R1+0x5e40], R26 ;  /* 0x005e401a01007387 */ /* 0x0041e80000100a00 */
[----:B0-----:R-:W2:Y:S01]  /*375c0*/  LDL.64 R26, [R1+0x38] ;  /* 0x00003800011a7983 */ /* 0x001ea20000100a00 */
[----:B------:R0:W-:Y:S02]  /*375d0*/  STL.64 [R1+0x5d58], R14 ;  /* 0x005d580e01007387 */ /* 0x0001e40000100a00 */
[----:B------:R1:W-:Y:S02]  /*375e0*/  STL.64 [R1+0x5d50], R12 ;  /* 0x005d500c01007387 */ /* 0x0003e40000100a00 */
[----:B0-----:R-:W-:Y:S01]  /*375f0*/  IMAD.MOV.U32 R14, RZ, RZ, R10 ;  /* 0x000000ffff0e7224 */ /* 0x001fe200078e000a */
[----:B-1----:R-:W3:Y:S01]  /*37600*/  LDL.LU R12, [R1+0x850] ;  /* 0x00085000010c7983 */ /* 0x002ee20000300800 */
[----:B------:R-:W3:Y:S02]  /*37610*/  LDL.LU R13, [R1+0x854] ;  /* 0x00085400010d7983 */ /* 0x000ee40000300800 */
[----:B------:R-:W4:Y:S02]  /*37620*/  LDL.LU R10, [R1+0x5e74] ;  /* 0x005e7400010a7983 */ /* 0x000f240000300800 */
[----:B------:R-:W-:-:S02]  /*37630*/  IMAD.MOV.U32 R15, RZ, RZ, R11 ;  /* 0x000000ffff0f7224 */ /* 0x000fc400078e000b */
[----:B------:R-:W4:Y:S03]  /*37640*/  LDL.LU R11, [R1+0x5e70] ;  /* 0x005e7000010b7983 */ /* 0x000f260000300800 */
[----:B------:R-:W-:Y:S01]  /*37650*/  STL.64 [R1+0x5e50], R14 ;  /* 0x005e500e01007387 */ /* 0x000fe20000100a00 */
[----:B----4-:R-:W-:Y:S01]  /*37660*/  HMMA.16816.F32.BF16 R4, R20, R10, R4 ;  /* 0x0000000a1404723c */ /* 0x010fe20000041804 */
[----:B---3--:R0:W-:Y:S04]  /*37670*/  STL.64 [R1+0x5e48], R12 ;  /* 0x005e480c01007387 */ /* 0x0081e80000100a00 */
[----:B0-----:R-:W2:Y:S01]  /*37680*/  LDL.LU R12, [R1+0x860] ;  /* 0x00086000010c7983 */ /* 0x001ea20000300800 */
[----:B------:R-:W2:Y:S02]  /*37690*/  LDL.LU R13, [R1+0x864] ;  /* 0x00086400010d7983 */ /* 0x000ea40000300800 */
[----:B------:R-:W2:Y:S02]  /*376a0*/  LDL.LU R14, [R1+0x868] ;  /* 0x00086800010e7983 */ /* 0x000ea40000300800 */
[----:B------:R-:W2:Y:S11]  /*376b0*/  LDL.LU R15, [R1+0x86c] ;  /* 0x00086c00010f7983 */ /* 0x000eb60000300800 */
[----:B------:R-:W-:Y:S02]  /*376c0*/  @!UPT UIADD3 URZ, URZ, URZ, URZ ;  /* 0x0000003f3f3ff290 */ /* 0x000fe4000fffe03f */
[----:B------:R-:W-:Y:S01]  /*376d0*/  STL.64 [R1+0x4b0], R4 ;  /* 0x0004b00401007387 */ /* 0x000fe20000100a00 */
[----:B------:R0:W-:Y:S03]  /*376e0*/  STL.64 [R1+0x4b8], R6 ;  /* 0x0004b80601007387 */ /* 0x0001e60000100a00 */
[----:B0-----:R-:W3:Y:S01]  /*376f0*/  LDL.LU.64 R6, [R1+0x5e68] ;  /* 0x005e680001067983 */ /* 0x001ee20000300a00 */
[----:B------:R-:W4:Y:S02]  /*37700*/  LDL.LU R4, [R1+0x5e60] ;  /* 0x005e600001047983 */ /* 0x000f240000300800 */
[----:B------:R3:W-:Y:S02]  /*37710*/  STL.64 [R1+0x5d48], R10 ;  /* 0x005d480a01007387 */ /* 0x0007e40000100a00 */
[----:B------:R0:W-:Y:S02]  /*37720*/  STL.64 [R1+0x5d40], R8 ;  /* 0x005d400801007387 */ /* 0x0001e40000100a00 */
[----:B---3--:R-:W-:-:S02]  /*37730*/  IMAD.MOV.U32 R10, RZ, RZ, R6 ;  /* 0x000000ffff0a7224 */ /* 0x008fc400078e0006 */
[----:B------:R-:W-:Y:S01]  /*37740*/  IMAD.MOV.U32 R11, RZ, RZ, R7 ;  /* 0x000000ffff0b7224 */ /* 0x000fe200078e0007 */
[----:B------:R-:W3:Y:S01]  /*37750*/  LDL.LU R6, [R1+0x5e5c] ;  /* 0x005e5c0001067983 */ /* 0x000ee20000300800 */
[----:B------:R-:W3:Y:S03]  /*37760*/  LDL.LU R7, [R1+0x5e58] ;  /* 0x005e580001077983 */ /* 0x000ee60000300800 */
[----:B------:R1:W-:Y:S01]  /*37770*/  STL.64 [R1+0x5e10], R10 ;  /* 0x005e100a01007387 */ /* 0x0003e20000100a00 */
[----:B0-----:R-:W4:Y:S02]  /*37780*/  LDL.LU R8, [R1+0x830] ;  /* 0x0008300001087983 */ /* 0x001f240000300800 */
[----:B------:R-:W4:Y:S01]  /*37790*/  LDL.LU R9, [R1+0x834] ;  /* 0x0008340001097983 */ /* 0x000f220000300800 */
[----:B-1----:R-:W4:Y:S01]  /*377a0*/  LDL.LU R10, [R1+0x838] ;  /* 0x00083800010a7983 */ /* 0x002f220000300800 */
[----:B------:R-:W-:Y:S01]  /*377b0*/  IMAD.MOV.U32 R11, RZ, RZ, R29 ;  /* 0x000000ffff0b7224 */ /* 0x000fe200078e001d */
[C---:B--2---:R-:W-:Y:S08]  /*377c0*/  HMMA.16816.F32.BF16 R12, R20.reuse, R26, R12 ;  /* 0x0000001a140c723c */ /* 0x044ff0000004180c */
[C---:B---3--:R-:W-:Y:S01]  /*377d0*/  HMMA.16816.F32.BF16 R16, R20.reuse, R6, R16 ;  /* 0x000000061410723c */ /* 0x048fe20000041810 */
[----:B----4-:R0:W-:Y:S01]  /*377e0*/  STL.64 [R1+0x5e28], R10 ;  /* 0x005e280a01007387 */ /* 0x0101e20000100a00 */
[----:B------:R-:W-:Y:S03]  /*377f0*/  STL.64 [R1+0x5e20], R8 ;  /* 0x005e200801007387 */ /* 0x000fe60000100a00 */
[----:B0-----:R-:W2:Y:S11]  /*37800*/  LDL.64 R10, [R1+0xb8] ;  /* 0x0000b800010a7983 */ /* 0x001eb60000100a00 */
[----:B------:R-:W-:Y:S07]  /*37810*/  @!UPT UIADD3 URZ, URZ, URZ, URZ ;  /* 0x0000003f3f3ff290 */ /* 0x000fee000fffe03f */
[----:B------:R-:W-:Y:S02]  /*37820*/  STL.64 [R1+0xb20], R16 ;  /* 0x000b201001007387 */ /* 0x000fe40000100a00 */
[----:B------:R-:W-:Y:S02]  /*37830*/  STL.64 [R1+0xb28], R18 ;  /* 0x000b281201007387 */ /* 0x000fe40000100a00 */
[----:B------:R-:W0:Y:S04]  /*37840*/  LDSM.16.MT88.4 R16, [R28+0x22100] ;  /* 0x022100001c10783b */ /* 0x000e280000004200 */
[----:B0-----:R0:W-:Y:S01]  /*37850*/  STL.64 [R1+0x5c88], R18 ;  /* 0x005c881201007387 */ /* 0x0011e20000100a00 */
[----:B------:R1:W-:Y:S03]  /*37860*/  STL.64 [R1+0x5c80], R16 ;  /* 0x005c801001007387 */ /* 0x0003e60000100a00 */
[----:B0-----:R-:W3:Y:S01]  /*37870*/  LDL.64 R18, [R1+0x48] ;  /* 0x0000480001127983 */ /* 0x001ee20000100a00 */
[----:B------:R-:W-:Y:S02]  /*37880*/  STL.64 [R1+0xf60], R12 ;  /* 0x000f600c01007387 */ /* 0x000fe40000100a00 */
[----:B------:R0:W-:Y:S02]  /*37890*/  STL.64 [R1+0xf68], R14 ;  /* 0x000f680e01007387 */ /* 0x0001e40000100a00 */
[----:B-1----:R-:W-:Y:S01]  /*378a0*/  IMAD.MOV.U32 R17, RZ, RZ, R27 ;  /* 0x000000ffff117224 */ /* 0x002fe200078e001b */
[----:B0-----:R-:W4:Y:S01]  /*378b0*/  LDL.LU.64 R14, [R1+0x5e50] ;  /* 0x005e5000010e7983 */ /* 0x001f220000300a00 */
[----:B------:R-:W4:Y:S02]  /*378c0*/  LDL.LU.64 R12, [R1+0x5e48] ;  /* 0x005e4800010c7983 */ /* 0x000f240000300a00 */
[----:B------:R-:W4:Y:S02]  /*378d0*/  LDL.LU.64 R26, [R1+0x5e40] ;  /* 0x005e4000011a7983 */ /* 0x000f240000300a00 */
[----:B----4-:R-:W-:Y:S11]  /*378e0*/  HMMA.16816.F32.BF16 R12, R20, R26, R12 ;  /* 0x0000001a140c723c */ /* 0x010ff6000004180c */
[----:B------:R-:W-:Y:S11]  /*378f0*/  @!UPT UIADD3 URZ, URZ, URZ, URZ ;  /* 0x0000003f3f3ff290 */ /* 0x000ff6000fffe03f */
[----:B------:R-:W-:Y:S01]  /*37900*/  @!UPT UIADD3 URZ, URZ, URZ, URZ ;  /* 0x0000003f3f3ff290 */ /* 0x000fe2000fffe03f */
[----:B------:R0:W-:Y:S01]  /*37910*/  STL.64 [R1+0xf50], R12 ;  /* 0x000f500c01007387 */ /* 0x0001e20000100a00 */
[----:B------:R-:W-:Y:S02]  /*37920*/  STL.64 [R1+0xf58], R14 ;  /* 0x000f580e01007387 */ /* 0x000fe40000100a00 */
[----:B0-----:R-:W-:Y:S02]  /*37930*/  IMAD.MOV.U32 R13, RZ, RZ, R26 ;  /* 0x000000ffff0d7224 */ /* 0x001fe400078e001a */
[----:B------:R-:W-:Y:S02]  /*37940*/  IMAD.MOV.U32 R12, RZ, RZ, R27 ;  /* 0x000000ffff0c7224 */ /* 0x000fe400078e001b */
[----:B------:R-:W4:Y:S01]  /*37950*/  LDL.LU.64 R26, [R1+0x5e38] ;  /* 0x005e3800011a7983 */ /* 0x000f220000300a00 */
[----:B------:R-:W4:Y:S02]  /*37960*/  LDL.LU.64 R24, [R1+0x5e30] ;  /* 0x005e300001187983 */ /* 0x000f240000300a00 */
[----:B--2---:R-:W-:-:S02]  /*37970*/  IMAD.MOV.U32 R16, RZ, RZ, R10 ;  /* 0x000000ffff107224 */ /* 0x004fc400078e000a */
[----:B------:R-:W-:Y:S01]  /*37980*/  IMAD.MOV.U32 R5, RZ, RZ, R11 ;  /* 0x000000ffff057224 */ /* 0x000fe200078e000b */
[C---:B----4-:R-:W-:Y:S01]  /*37990*/  HMMA.16816.F32.BF16 R24, R20.reuse, R10, R24 ;  /* 0x0000000a1418723c */ /* 0x050fe20000041818 */
[----:B------:R-:W2:Y:S01]  /*379a0*/  LDL.LU.64 R10, [R1+0x5e28] ;  /* 0x005e2800010a7983 */ /* 0x000ea20000300a00 */
[----:B------:R-:W2:Y:S11]  /*379b0*/  LDL.LU.64 R8, [R1+0x5e20] ;  /* 0x005e200001087983 */ /* 0x000eb60000300a00 */
[----:B------:R-:W-:Y:S10]  /*379c0*/  @!UPT UIADD3 URZ, URZ, URZ, URZ ;  /* 0x0000003f3f3ff290 */ /* 0x000ff4000fffe03f */
[----:B------:R-:W-:Y:S01]  /*379d0*/  STL.64 [R1+0xf40], R24 ;  /* 0x000f401801007387 */ /* 0x000fe20000100a00 */
[----:B------:R0:W-:Y:S02]  /*379e0*/  STL [R1+0xf48], R26 ;  /* 0x000f481a01007387 */ /* 0x0001e40000100800 */
[----:B------:R-:W-:Y:S02]  /*379f0*/  IMAD.MOV.U32 R29, RZ, RZ, R27 ;  /* 0x000000ffff1d7224 */ /* 0x000fe400078e001b */
[----:B0-----:R-:W2:Y:S01]  /*37a00*/  LDL.LU.64 R26, [R1+0x5e18] ;  /* 0x005e1800011a7983 */ /* 0x001ea20000300a00 */
[----:B------:R-:W-:Y:S02]  /*37a10*/  STL.64 [R1+0x5dd0], R6 ;  /* 0x005dd00601007387 */ /* 0x000fe40000100a00 */
[----:B------:R-:W-:Y:S02]  /*37a20*/  STL [R1+0x5dc8], R5 ;  /* 0x005dc80501007387 */ /* 0x000fe40000100800 */
[----:B---3--:R-:W-:Y:S01]  /*37a30*/  STL.64 [R1+0x5db8], R18 ;  /* 0x005db81201007387 */ /* 0x008fe20000100a00 */
[----:B------:R0:W-:Y:S04]  /*37a40*/  STL.64 [R1+0x5db0], R16 ;  /* 0x005db01001007387 */ /* 0x0001e80000100a00 */
[----:B0-----:R-:W3:Y:S01]  /*37a50*/  LDL.LU R16, [R1+0x820] ;  /* 0x0008200001107983 */ /* 0x001ee20000300800 */
[----:B------:R-:W3:Y:S02]  /*37a60*/  LDL.LU R17, [R1+0x824] ;  /* 0x0008240001117983 */ /* 0x000ee40000300800 */
[----:B------:R-:W3:Y:S02]  /*37a70*/  LDL.LU R18, [R1+0x828] ;  /* 0x0008280001127983 */ /* 0x000ee40000300800 */
[----:B------:R-:W3:Y:S01]  /*37a80*/  LDL.LU R19, [R1+0x82c] ;  /* 0x00082c0001137983 */ /* 0x000ee20000300800 */
[----:B------:R-:W-:Y:S01]  /*37a90*/  STL [R1+0x55f0], R29 ;  /* 0x0055f01d01007387 */ /* 0x000fe20000100800 */
[C---:B--2---:R-:W-:Y:S03]  /*37aa0*/  HMMA.16816.F32.BF16 R24, R20.reuse, R26, R8 ;  /* 0x0000001a1418723c */ /* 0x044fe60000041808 */
[----:B------:R-:W3:Y:S11]  /*37ab0*/  LDL.LU.64 R10, [R1+0x5e10] ;  /* 0x005e1000010a7983 */ /* 0x000ef60000300a00 */
[----:B------:R-:W-:Y:S09]  /*37ac0*/  @!UPT UIADD3 URZ, URZ, URZ, URZ ;  /* 0x0000003f3f3ff290 */ /* 0x000ff2000fffe03f */
[----:B------:R0:W-:Y:S01]  /*37ad0*/  STL.64 [R1+0xf30], R24 ;  /* 0x000f301801007387 */ /* 0x0001e20000100a00 */
[----:B------:R1:W-:Y:S03]  /*37ae0*/  STL.64 [R1+0xf38], R26 ;  /* 0x000f381a01007387 */ /* 0x0003e60000100a00 */
[----:B0-----:R-:W2:Y:S01]  /*37af0*/  LDL.LU R24, [R1+0x5e08] ;  /* 0x005e080001187983 */ /* 0x001ea20000300800 */
[----:B------:R-:W4:Y:S01]  /*37b00*/  LDL R3, [R1+0x1bd0] ;  /* 0x001bd00001037983 */ /* 0x000f220000100800 */
[C---:B---3--:R-:W-:Y:S02]  /*37b10*/  HMMA.16816.F32.BF16 R8, R20.reuse, R10, R16 ;  /* 0x0000000a1408723c */ /* 0x048fe40000041810 */
[----:B----4-:R-:W-:Y:S11]  /*37b20*/  STL [R1+0x5c10], R3 ;  /* 0x005c100301007387 */ /* 0x010ff60000100800 */
[----:B------:R-:W-:Y:S10]  /*37b30*/  @!UPT UIADD3 URZ, URZ, URZ, URZ ;  /* 0x0000003f3f3ff290 */ /* 0x000ff4000fffe03f */
[----:B------:R-:W-:Y:S02]  /*37b40*/  STL.64 [R1+0xf20], R8 ;  /* 0x000f200801007387 */ /* 0x000fe40000100a00 */
[----:B------:R-:W-:Y:S02]  /*37b50*/  STL.64 [R1+0xf28], R10 ;  /* 0x000f280a01007387 */ /* 0x000fe40000100a00 */
[----:B------:R-:W3:Y:S01]  /*37b60*/  LDL.LU R16, [R1+0x7e0] ;  /* 0x0007e00001107983 */ /* 0x000ee20000300800 */
[----:B------:R-:W3:Y:S01]  /*37b70*/  LDL.LU R17, [R1+0x7e4] ;  /* 0x0007e40001117983 */ /* 0x000ee20000300800 */
[----:B------:R-:W4:Y:S02]  /*37b80*/  LDL.LU R18, [R1+0x7e8] ;  /* 0x0007e80001127983 */ /* 0x000f240000300800 */
[----:B------:R-:W4:Y:S02]  /*37b90*/  LDL.LU R19, [R1+0x7ec] ;  /* 0x0007ec0001137983 */ /* 0x000f240000300800 */
[----:B----4-:R-:W-:Y:S01]  /*37ba0*/  STL.64 [R1+0x5de0], R18 ;  /* 0x005de01201007387 */ /* 0x010fe20000100a00 */
[----:B---3--:R-:W-:Y:S02]  /*37bb0*/  STL.64 [R1+0x5dd8], R16 ;  /* 0x005dd81001007387 */ /* 0x008fe40000100a00 */
[----:B-1----:R-:W3:Y:S02]  /*37bc0*/  LDL R26, [R1+0x68] ;  /* 0x00006800011a7983 */ /* 0x002ee40000100800 */
[----:B------:R-:W3:Y:S02]  /*37bd0*/  LDL R27, [R1+0x6c] ;  /* 0x00006c00011b7983 */ /* 0x000ee40000100800 */
[----:B--2---:R-:W-:Y:S01]  /*37be0*/  IMAD.MOV.U32 R14, RZ, RZ, R24 ;  /* 0x000000ffff0e7224 */ /* 0x004fe200078e0018 */
[----:B---3--:R0:W-:Y:S01]  /*37bf0*/  STL.64 [R1+0x5de8], R26 ;  /* 0x005de81a01007387 */ /* 0x0081e20000100a00 */
[----:B------:R-:W2:Y:S02]  /*37c00*/  LDL.LU R24, [R1+0x800] ;  /* 0x0008000001187983 */ /* 0x000ea40000300800 */
[----:B------:R-:W2:Y:S01]  /*37c10*/  LDL.LU R25, [R1+0x804] ;  /* 0x0008040001197983 */ /* 0x000ea20000300800 */
[----:B0-----:R-:W3:Y:S01]  /*37c20*/  LDL.LU R26, [R1+0x808] ;  /* 0x00080800011a7983 */ /* 0x001ee20000300800 */
[----:B------:R-:W3:Y:S03]  /*37c30*/  LDL.LU R27, [R1+0x80c] ;  /* 0x00080c00011b7983 */ /* 0x000ee60000300800 */
[----:B---3--:R0:W-:Y:S01]  /*37c40*/  STL.64 [R1+0x5df8], R26 ;  /* 0x005df81a01007387 */ /* 0x0081e20000100a00 */
[----:B--2---:R-:W-:Y:S02]  /*37c50*/  STL.64 [R1+0x5df0], R24 ;  /* 0x005df01801007387 */ /* 0x004fe40000100a00 */
[----:B------:R-:W2:Y:S02]  /*37c60*/  LDL.64 R18, [R1+0x78] ;  /* 0x0000780001127983 */ /* 0x000ea40000100a00 */
[----:B------:R-:W-:Y:S01]  /*37c70*/  IMAD.MOV.U32 R15, RZ, RZ, R4 ;  /* 0x000000ffff0f7224 */ /* 0x000fe200078e0004 */
[----:B0-----:R-:W3:Y:S04]  /*37c80*/  LDL R26, [R1+0x88] ;  /* 0x00008800011a7983 */ /* 0x001ee80000100800 */
[----:B------:R-:W3:Y:S04]  /*37c90*/  LDL R27, [R1+0x8c] ;  /* 0x00008c00011b7983 */ /* 0x000ee80000100800 */
[----:B--2---:R0:W-:Y:S01]  /*37ca0*/  STL.64 [R1+0x5e00], R18 ;  /* 0x005e001201007387 */ /* 0x0041e20000100a00 */
[----:B------:R-:W3:Y:S02]  /*37cb0*/  LDL.LU R16, [R1+0x810] ;  /* 0x0008100001107983 */ /* 0x000ee40000300800 */
[----:B------:R-:W3:Y:S01]  /*37cc0*/  LDL.LU R17, [R1+0x814] ;  /* 0x0008140001117983 */ /* 0x000ee20000300800 */
[----:B0-----:R-:W3:Y:S01]  /*37cd0*/  LDL.LU R18, [R1+0x818] ;  /* 0x0008180001127983 */ /* 0x001ee20000300800 */
[----:B------:R-:W3:Y:S02]  /*37ce0*/  LDL.LU R19, [R1+0x81c] ;  /* 0x00081c0001137983 */ /* 0x000ee40000300800 */
[----:B------:R-:W2:Y:S02]  /*37cf0*/  LDL.LU R4, [R1+0x7f0] ;  /* 0x0007f00001047983 */ /* 0x000ea40000300800 */
[----:B------:R-:W2:Y:S01]  /*37d00*/  LDL.LU R5, [R1+0x7f4] ;  /* 0x0007f40001057983 */ /* 0x000ea20000300800 */
[----:B------:R-:W2:Y:S01]  /*37d10*/  LDL.LU R6, [R1+0x7f8] ;  /* 0x0007f80001067983 */ /* 0x000ea20000300800 */
[----:B------:R-:W2:Y:S02]  /*37d20*/  LDL.LU R7, [R1+0x7fc] ;  /* 0x0007fc0001077983 */ /* 0x000ea40000300800 */
[----:B------:R0:W-:Y:S02]  /*37d30*/  STL.64 [R1+0x5d70], R14 ;  /* 0x005d700e01007387 */ /* 0x0001e40000100a00 */
[----:B------:R-:W4:Y:S01]  /*37d40*/  LDL.LU R8, [R1+0x3f0] ;  /* 0x0003f00001087983 */ /* 0x000f220000300800 */
[----:B------:R-:W4:Y:S01]  /*37d50*/  LDL.LU R9, [R1+0x3f4] ;  /* 0x0003f40001097983 */ /* 0x000f220000300800 */
[----:B------:R-:W2:Y:S02]  /*37d60*/  LDL.LU R10, [R1+0x3f8] ;  /* 0x0003f800010a7983 */ /* 0x000ea40000300800 */
[----:B------:R-:W2:Y:S01]  /*37d70*/  LDL.LU R11, [R1+0x3fc] ;  /* 0x0003fc00010b7983 */ /* 0x000ea20000300800 */
[----:B0-----:R-:W2:Y:S04]  /*37d80*/  LDL R14, [R1+0x18] ;  /* 0x00001800010e7983 */ /* 0x001ea80000100800 */
[----:B------:R-:W2:Y:S04]  /*37d90*/  LDL R15, [R1+0x1c] ;  /* 0x00001c00010f7983 */ /* 0x000ea80000100800 */
[----:B--2---:R-:W-:Y:S01]  /*37da0*/  STL.64 [R1+0x5d88], R14 ;  /* 0x005d880e01007387 */ /* 0x004fe20000100a00 */
[----:B------:R-:W-:Y:S02]  /*37db0*/  STL.64 [R1+0x5d68], R10 ;  /* 0x005d680a01007387 */ /* 0x000fe40000100a00 */
[----:B----4-:R0:W-:Y:S02]  /*37dc0*/  STL.64 [R1+0x5d60], R8 ;  /* 0x005d600801007387 */ /* 0x0101e40000100a00 */
[----:B0-----:R-:W2:Y:S01]  /*37dd0*/  LDL.LU R8, [R1+0x400] ;  /* 0x0004000001087983 */ /* 0x001ea20000300800 */
[----:B------:R-:W2:Y:S02]  /*37de0*/  LDL.LU R9, [R1+0x404] ;  /* 0x0004040001097983 */ /* 0x000ea40000300800 */
[----:B------:R-:W4:Y:S02]  /*37df0*/  LDL.LU R10, [R1+0x408] ;  /* 0x00040800010a7983 */ /* 0x000f240000300800 */
[----:B------:R-:W4:Y:S01]  /*37e00*/  LDL.LU R11, [R1+0x40c] ;  /* 0x00040c00010b7983 */ /* 0x000f220000300800 */
[C---:B---3--:R-:W-:Y:S01]  /*37e10*/  HMMA.16816.F32.BF16 R24, R20.reuse, R26, R16 ;  /* 0x0000001a1418723c */ /* 0x048fe20000041810 */
[----:B----4-:R-:W-:Y:S01]  /*37e20*/  STL.64 [R1+0x5d80], R10 ;  /* 0x005d800a01007387 */ /* 0x010fe20000100a00 */
[----:B--2---:R0:W-:Y:S03]  /*37e30*/  STL.64 [R1+0x5d78], R8 ;  /* 0x005d780801007387 */ /* 0x0041e60000100a00 */
[----:B0-----:R-:W2:Y:S01]  /*37e40*/  LDL.LU R8, [R1+0x410] ;  /* 0x0004100001087983 */ /* 0x001ea20000300800 */
[----:B------:R-:W2:Y:S02]  /*37e50*/  LDL.LU R9, [R1+0x414] ;  /* 0x0004140001097983 */ /* 0x000ea40000300800 */
[----:B------:R-:W3:Y:S02]  /*37e60*/  LDL.LU R10, [R1+0x418] ;  /* 0x00041800010a7983 */ /* 0x000ee40000300800 */
[----:B------:R-:W3:Y:S02]  /*37e70*/  LDL.LU R11, [R1+0x41c] ;  /* 0x00041c00010b7983 */ /* 0x000ee40000300800 */
[----:B---3--:R-:W-:Y:S01]  /*37e80*/  STL.64 [R1+0x5d98], R10 ;  /* 0x005d980a01007387 */ /* 0x008fe20000100a00 */
[----:B--2---:R0:W-:Y:S03]  /*37e90*/  STL.64 [R1+0x5d90], R8 ;  /* 0x005d900801007387 */ /* 0x0041e60000100a00 */
[----:B0-----:R-:W2:Y:S01]  /*37ea0*/  LDL.LU R8, [R1+0x420] ;  /* 0x0004200001087983 */ /* 0x001ea20000300800 */
[----:B------:R-:W2:Y:S02]  /*37eb0*/  LDL.LU R9, [R1+0x424] ;  /* 0x0004240001097983 */ /* 0x000ea40000300800 */
[----:B------:R-:W2:Y:S02]  /*37ec0*/  LDL.LU R10, [R1+0x428] ;  /* 0x00042800010a7983 */ /* 0x000ea40000300800 */
[----:B------:R-:W2:Y:S01]  /*37ed0*/  LDL.LU R11, [R1+0x42c] ;  /* 0x00042c00010b7983 */ /* 0x000ea20000300800 */
[----:B------:R-:W3:Y:S01]  /*37ee0*/  LDL.LU.64 R18, [R1+0x5e00] ;  /* 0x005e000001127983 */ /* 0x000ee20000300a00 */
[----:B------:R-:W-:Y:S02]  /*37ef0*/  STL.64 [R1+0xf10], R24 ;  /* 0x000f101801007387 */ /* 0x000fe40000100a00 */
[----:B------:R0:W-:Y:S02]  /*37f00*/  STL.64 [R1+0xf18], R26 ;  /* 0x000f181a01007387 */ /* 0x0001e40000100a00 */
[----:B0-----:R-:W3:Y:S01]  /*37f10*/  LDL.LU.64 R26, [R1+0x5df8] ;  /* 0x005df800011a7983 */ /* 0x001ee20000300a00 */
[----:B------:R-:W3:Y:S02]  /*37f20*/  LDL.LU.64 R24, [R1+0x5df0] ;  /* 0x005df00001187983 */ /* 0x000ee40000300a00 */
[----:B---3--:R-:W-:Y:S11]  /*37f30*/  HMMA.16816.F32.BF16 R24, R20, R18, R24 ;  /* 0x000000121418723c */ /* 0x008ff60000041818 */
[----:B------:R-:W-:Y:S11]  /*37f40*/  @!UPT UIADD3 URZ, URZ, URZ, URZ ;  /* 0x0000003f3f3ff290 */ /* 0x000ff6000fffe03f */
[----:B------:R-:W-:Y:S01]  /*37f50*/  @!UPT UIADD3 URZ, URZ, URZ, URZ ;  /* 0x0000003f3f3ff290 */ /* 0x000fe2000fffe03f */
[----:B------:R-:W-:Y:S01]  /*37f60*/  STL.64 [R1+0xf00], R24 ;  /* 0x000f001801007387 */ /* 0x000fe20000100a00 */
[----:B------:R0:W-:Y:S03]  /*37f70*/  STL.64 [R1+0xf08], R26 ;  /* 0x000f081a01007387 */ /* 0x0001e60000100a00 */
[----:B0-----:R-:W3:Y:S01]  /*37f80*/  LDL.LU.64 R26, [R1+0x5de8] ;  /* 0x005de800011a7983 */ /* 0x001ee20000300a00 */
[----:B------:R-:W-:Y:S02]  /*37f90*/  IMAD.MOV.U32 R14, RZ, RZ, R2 ;  /* 0x000000ffff0e7224 */ /* 0x000fe400078e0002 */
[----:B------:R-:W-:Y:S02]  /*37fa0*/  IMAD.MOV.U32 R15, RZ, RZ, R0 ;  /* 0x000000ffff0f7224 */ /* 0x000fe400078e0000 */
[----:B------:R-:W-:Y:S02]  /*37fb0*/  IMAD.MOV.U32 R2, RZ, RZ, R18 ;  /* 0x000000ffff027224 */ /* 0x000fe400078e0012 */
[----:B------:R-:W-:-:S02]  /*37fc0*/  IMAD.MOV.U32 R0, RZ, RZ, R19 ;  /* 0x000000ffff007224 */ /* 0x000fc400078e0013 */
[----:B------:R-:W4:Y:S01]  /*37fd0*/  LDL.LU.64 R18, [R1+0x5de0] ;  /* 0x005de00001127983 */ /* 0x000f220000300a00 */
[----:B------:R-:W4:Y:S01]  /*37fe0*/  LDL.LU.64 R16, [R1+0x5dd8] ;  /* 0x005dd80001107983 */ /* 0x000f220000300a00 */
[C---:B---3--:R-:W-:Y:S02]  /*37ff0*/  HMMA.16816.F32.BF16 R24, R20.reuse, R26, R4 ;  /* 0x0000001a1418723c */ /* 0x048fe40000041804 */
[----:B------:R-:W3:Y:S01]  /*38000*/  LDL.LU.64 R6, [R1+0x5dd0] ;  /* 0x005dd00001067983 */ /* 0x000ee20000300a00 */
[----:B------:R-:W2:Y:S11]  /*38010*/  LDL.LU R5, [R1+0x5dc8] ;  /* 0x005dc80001057983 */ /* 0x000eb60000300800 */
[----:B------:R-:W-:Y:S09]  /*38020*/  @!UPT UIADD3 URZ, URZ, URZ, URZ ;  /* 0x0000003f3f3ff290 */ /* 0x000ff2000fffe03f */
[----:B------:R-:W-:Y:S01]  /*38030*/  STL.64 [R1+0xef0], R24 ;  /* 0x000ef01801007387 */ /* 0x000fe20000100a00 */
[----:B------:R0:W-:Y:S03]  /*38040*/  STL.64 [R1+0xef8], R26 ;  /* 0x000ef81a01007387 */ /* 0x0001e60000100a00 */
[----:B0-----:R-:W4:Y:S02]  /*38050*/  LDL.LU.64 R26, [R1+0x5dc0] ;  /* 0x005dc000011a7983 */ /* 0x001f240000300a00 */
[C---:B----4-:R-:W-:Y:S01]  /*38060*/  HMMA.16816.F32.BF16 R16, R20.reuse, R26, R16 ;  /* 0x0000001a1410723c */ /* 0x050fe20000041810 */
[----:B------:R-:W-:Y:S02]  /*38070*/  IMAD.MOV.U32 R4, RZ, RZ, R26 ;  /* 0x000000ffff047224 */ /* 0x000fe400078e001a */
[----:B------:R-:W-:Y:S11]  /*38080*/  IMAD.MOV.U32 R3, RZ, RZ, R27 ;  /* 0x000000ffff037224 */ /* 0x000ff600078e001b */
[----:B------:R-:W-:Y:S09]  /*38090*/  @!UPT UIADD3 URZ, URZ, URZ, URZ ;  /* 0x0000003f3f3ff290 */ /* 0x000ff2000fffe03f */
[----:B------:R-:W-:Y:S01]  /*380a0*/  STL.64 [R1+0xee0], R16 ;  /* 0x000ee01001007387 */ /* 0x000fe20000100a00 */
[----:B------:R0:W-:Y:S03]  /*380b0*/  STL.64 [R1+0xee8], R18 ;  /* 0x000ee81201007387 */ /* 0x0001e60000100a00 */
[----:B0-----:R-:W4:Y:S01]  /*380c0*/  LDL.LU.64 R18, [R1+0x5db8] ;  /* 0x005db80001127983 */ /* 0x001f220000300a00 */
[----:B------:R-:W4:Y:S02]  /*380d0*/  LDL.LU.64 R16, [R1+0x5db0] ;  /* 0x005db00001107983 */ /* 0x000f240000300a00 */
[----:B------:R-:W4:Y:S02]  /*380e0*/  LDL.LU.64 R26, [R1+0x5da8] ;  /* 0x005da800011a7983 */ /* 0x000f240000300a00 */
[----:B------:R-:W4:Y:S01]  /*380f0*/  LDL.LU.64 R24, [R1+0x5da0] ;  /* 0x005da00001187983 */ /* 0x000f220000300a00 */
[----:B---3--:R-:W-:Y:S01]  /*38100*/  STL.64 [R1+0x5d38], R6 ;  /* 0x005d380601007387 */ /* 0x008fe20000100a00 */
[----:B--2---:R0:W-:Y:S03]  /*38110*/  STL.64 [R1+0x5d30], R4 ;  /* 0x005d300401007387 */ /* 0x0041e60000100a00 */
[----:B0-----:R-:W4:Y:S01]  /*38120*/  LDL.LU R4, [R1+0x4c0] ;  /* 0x0004c00001047983 */ /* 0x001f220000300800 */
[----:B------:R-:W4:Y:S02]  /*38130*/  LDL.LU R5, [R1+0x4c4] ;  /* 0x0004c40001057983 */ /* 0x000f240000300800 */
[----:B------:R-:W4:Y:S02]  /*38140*/  LDL.LU R6, [R1+0x4c8] ;  /* 0x0004c80001067983 */ /* 0x000f240000300800 */
[----:B------:R-:W4:Y:S02]  /*38150*/  LDL.LU R7, [R1+0x4cc] ;  /* 0x0004cc0001077983 */ /* 0x000f240000300800 */
[----:B----4-:R-:W-:Y:S01]  /*38160*/  HMMA.16816.F32.BF16 R20, R20, R18, R4 ;  /* 0x000000121414723c */ /* 0x010fe20000041804 */
[----:B------:R-:W2:Y:S11]  /*38170*/  LDL.LU R4, [R1+0x3e0] ;  /* 0x0003e00001047983 */ /* 0x000eb60000300800 */
[----:B------:R-:W-:Y:S11]  /*38180*/  @!UPT UIADD3 URZ, URZ, URZ, URZ ;  /* 0x0000003f3f3ff290 */ /* 0x000ff6000fffe03f */
[----:B------:R-:W-:Y:S01]  /*38190*/  STL.64 [R1+0xb10], R20 ;  /* 0x000b101401007387 */ /* 0x000fe20000100a00 */
[----:B------:R-:W-:Y:S02]  /*381a0*/  STL.64 [R1+0xb18], R22 ;  /* 0x000b181601007387 */ /* 0x000fe40000100a00 */
[----:B------:R-:W2:Y:S02]  /*381b0*/  LDL.LU R5, [R1+0x3e4] ;  /* 0x0003e40001057983 */ /* 0x000ea40000300800 */
[----:B------:R-:W2:Y:S01]  /*381c0*/  LDL.LU R6, [R1+0x3e8] ;  /* 0x0003e80001067983 */ /* 0x000ea20000300800 */
[----:B------:R-:W2:Y:S01]  /*381d0*/  LDL.LU R7, [R1+0x3ec] ;  /* 0x0003ec0001077983 */ /* 0x000ea20000300800 */
[----:B------:R0:W-:Y:S03]  /*381e0*/  STL.64 [R1+0x5c98], R18 ;  /* 0x005c981201007387 */ /* 0x0001e60000100a00 */
[----:B0-----:R-:W3:Y:S04]  /*381f0*/  LDL.64 R18, [R1+0xa8] ;  /* 0x0000a80001127983 */ /* 0x001ee80000100a00 */
[----:B---3--:R0:W-:Y:S01]  /*38200*/  STL.64 [R1+0x5d00], R18 ;  /* 0x005d001201007387 */ /* 0x0081e20000100a00 */
[----:B------:R-:W3:Y:S02]  /*38210*/  LDL.LU R20, [R1+0x3d0] ;  /* 0x0003d00001147983 */ /* 0x000ee40000300800 */
[----:B------:R-:W3:Y:S02]  /*38220*/  LDL.LU R21, [R1+0x3d4] ;  /* 0x0003d40001157983 */ /* 0x000ee40000300800 */
[----:B------:R-:W3:Y:S01]  /*38230*/  LDL.LU R22, [R1+0x3d8] ;  /* 0x0003d80001167983 */ /* 0x000ee20000300800 */
[----:B------:R-:W3:Y:S01]  /*38240*/  LDL.LU R23, [R1+0x3dc] ;  /* 0x0003dc0001177983 */ /* 0x000ee20000300800 */
[----:B0-----:R-:W-:-:S02]  /*38250*/  IMAD.MOV.U32 R18, RZ, RZ, R13 ;  /* 0x000000ffff127224 */ /* 0x001fc400078e000d */
[----:B------:R-:W-:Y:S02]  /*38260*/  IMAD.MOV.U32 R19, RZ, RZ, R12 ;  /* 0x000000ffff137224 */ /* 0x000fe400078e000c */
[C---:B------:R-:W-:Y:S03]  /*38270*/  HMMA.16816.F32.BF16 R12, R24.reuse, R14, R8 ;  /* 0x0000000e180c723c */ /* 0x040fe60000041808 */
[----:B------:R-:W-:Y:S01]  /*38280*/  STL.64 [R1+0x5d18], R18 ;  /* 0x005d181201007387 */ /* 0x000fe20000100a00 */
[----:B------:R-:W4:Y:S02]  /*38290*/  LDL.LU.64 R10, [R1+0x5d98] ;  /* 0x005d9800010a7983 */ /* 0x000f240000300a00 */
[----:B------:R-:W4:Y:S11]  /*382a0*/  LDL.LU.64 R8, [R1+0x5d90] ;  /* 0x005d900001087983 */ /* 0x000f360000300a00 */
[----:B------:R-:W-:Y:S06]  /*382b0*/  @!UPT UIADD3 URZ, URZ, URZ, URZ ;  /* 0x0000003f3f3ff290 */ /* 0x000fec000fffe03f */
[----:B------:R-:W-:Y:S01]  /*382c0*/  STL.64 [R1+0xa90], R12 ;  /* 0x000a900c01007387 */ /* 0x000fe20000100a00 */
        /* <DEDUP_REMOVED lines=15> */
[----:B0-----:R-:W4:Y:S01]  /*383c0*/  LDL.LU.64 R14, [R1+0x5d58] ;  /* 0x005d5800010e7983 */ /* 0x001f220000300a00 */
[----:B------:R-:W2:Y:S02]  /*383d0*/  LDL.LU.64 R12, [R1+0x5d50] ;  /* 0x005d5000010c7983 */ /* 0x000ea40000300a00 */
[----:B------:R-:W2:Y:S01]  /*383e0*/  LDL R18, [R1+0x38] ;  /* 0x0000380001127983 */ /* 0x000ea20000100800 */
[C---:B----4-:R-:W-:Y:S11]  /*383f0*/  HMMA.16816.F32.BF16 R8, R24.reuse, R14, R8 ;  /* 0x0000000e1808723c */ /* 0x050ff60000041808 */
[----:B------:R-:W-:Y:S11]  /*38400*/  @!UPT UIADD3 URZ, URZ, URZ, URZ ;  /* 0x0000003f3f3ff290 */ /* 0x000ff6000fffe03f */
[----:B------:R-:W-:Y:S01]  /*38410*/  @!UPT UIADD3 URZ, URZ, URZ, URZ ;  /* 0x0000003f3f3ff290 */ /* 0x000fe2000fffe03f */
[----:B------:R-:W-:Y:S01]  /*38420*/  STL.64 [R1+0xa60], R8 ;  /* 0x000a600801007387 */ /* 0x000fe20000100a00 */
[----:B------:R0:W-:Y:S03]  /*38430*/  STL.64 [R1+0xa68], R10 ;  /* 0x000a680a01007387 */ /* 0x0001e60000100a00 */
[----:B0-----:R-:W4:Y:S01]  /*38440*/  LDL.LU.64 R10, [R1+0x5d48] ;  /* 0x005d4800010a7983 */ /* 0x001f220000300a00 */
[----:B------:R-:W3:Y:S02]  /*38450*/  LDL.LU.64 R8, [R1+0x5d40] ;  /* 0x005d400001087983 */ /* 0x000ee40000300a00 */
[----:B------:R-:W-:Y:S02]  /*38460*/  STL.64 [R1+0x5c38], R14 ;  /* 0x005c380e01007387 */ /* 0x000fe40000100a00 */
[----:B--2---:R0:W-:Y:S02]  /*38470*/  STL.64 [R1+0x5c30], R12 ;  /* 0x005c300c01007387 */ /* 0x0041e40000100a00 */
[----:B0-----:R-:W2:Y:S01]  /*38480*/  LDL.LU R12, [R1+0x720] ;  /* 0x00072000010c7983 */ /* 0x001ea20000300800 */
[----:B------:R-:W2:Y:S02]  /*38490*/  LDL.LU R13, [R1+0x724] ;  /* 0x00072400010d7983 */ /* 0x000ea40000300800 */
[----:B------:R-:W2:Y:S02]  /*384a0*/  LDL.LU R14, [R1+0x728] ;  /* 0x00072800010e7983 */ /* 0x000ea40000300800 */
[----:B------:R-:W2:Y:S02]  /*384b0*/  LDL.LU R15, [R1+0x72c] ;  /* 0x00072c00010f7983 */ /* 0x000ea40000300800 */
[----:B--2---:R-:W-:Y:S01]  /*384c0*/  STL.64 [R1+0x5d10], R14 ;  /* 0x005d100e01007387 */ /* 0x004fe20000100a00 */
[----:B------:R0:W-:Y:S03]  /*384d0*/  STL.64 [R1+0x5d08], R12 ;  /* 0x005d080c01007387 */ /* 0x0001e60000100a00 */
[----:B0-----:R-:W2:Y:S01]  /*384e0*/  LDL.LU R12, [R1+0x740] ;  /* 0x00074000010c7983 */ /* 0x001ea20000300800 */
[----:B------:R-:W2:Y:S02]  /*384f0*/  LDL.LU R13, [R1+0x744] ;  /* 0x00074400010d7983 */ /* 0x000ea40000300800 */
[----:B------:R-:W2:Y:S02]  /*38500*/  LDL.LU R14, [R1+0x748] ;  /* 0x00074800010e7983 */ /* 0x000ea40000300800 */
[----:B------:R-:W2:Y:S01]  /*38510*/  LDL.LU R15, [R1+0x74c] ;  /* 0x00074c00010f7983 */ /* 0x000ea20000300800 */
[----:B----4-:R-:W-:Y:S01]  /*38520*/  HMMA.16816.F32.BF16 R4, R24, R10, R4 ;  /* 0x0000000a1804723c */ /* 0x010fe20000041804 */
[----:B--2---:R-:W-:Y:S01]  /*38530*/  STL.64 [R1+0x5d28], R14 ;  /* 0x005d280e01007387 */ /* 0x004fe20000100a00 */
[----:B------:R0:W-:Y:S03]  /*38540*/  STL.64 [R1+0x5d20], R12 ;  /* 0x005d200c01007387 */ /* 0x0001e60000100a00 */
[----:B0-----:R-:W2:Y:S01]  /*38550*/  LDL.LU R12, [R1+0x750] ;  /* 0x00075000010c7983 */ /* 0x001ea20000300800 */
[----:B------:R-:W2:Y:S02]  /*38560*/  LDL.LU R13, [R1+0x754] ;  /* 0x00075400010d7983 */ /* 0x000ea40000300800 */
[----:B------:R-:W2:Y:S02]  /*38570*/  LDL.LU R14, [R1+0x758] ;  /* 0x00075800010e7983 */ /* 0x000ea40000300800 */
[----:B------:R-:W2:Y:S11]  /*38580*/  LDL.LU R15, [R1+0x75c] ;  /* 0x00075c00010f7983 */ /* 0x000eb60000300800 */
[----:B------:R-:W-:Y:S02]  /*38590*/  @!UPT UIADD3 URZ, URZ, URZ, URZ ;  /* 0x0000003f3f3ff290 */ /* 0x000fe4000fffe03f */
[----:B------:R-:W-:Y:S01]  /*385a0*/  STL.64 [R1+0xa50], R4 ;  /* 0x000a500401007387 */ /* 0x000fe20000100a00 */
[----:B------:R0:W-:Y:S03]  /*385b0*/  STL.64 [R1+0xa58], R6 ;  /* 0x000a580601007387 */ /* 0x0001e60000100a00 */
[----:B0-----:R-:W4:Y:S01]  /*385c0*/  LDL.LU.64 R6, [R1+0x5d38] ;  /* 0x005d380001067983 */ /* 0x001f220000300a00 */
[----:B------:R-:W2:Y:S02]  /*385d0*/  LDL.LU.64 R4, [R1+0x5d30] ;  /* 0x005d300001047983 */ /* 0x000ea40000300a00 */
[----:B------:R0:W-:Y:S02]  /*385e0*/  STL.64 [R1+0x5c28], R10 ;  /* 0x005c280a01007387 */ /* 0x0001e40000100a00 */
[----:B---3--:R-:W-:Y:S02]  /*385f0*/  STL.64 [R1+0x5c20], R8 ;  /* 0x005c200801007387 */ /* 0x008fe40000100a00 */
[----:B------:R-:W-:-:S02]  /*38600*/  IMAD.MOV.U32 R19, RZ, RZ, R17 ;  /* 0x000000ffff137224 */ /* 0x000fc400078e0011 */
[----:B0-----:R-:W-:Y:S01]  /*38610*/  IMAD.MOV.U32 R10, RZ, RZ, R16 ;  /* 0x000000ffff0a7224 */ /* 0x001fe200078e0010 */
[C---:B----4-:R-:W-:Y:S01]  /*38620*/  HMMA.16816.F32.BF16 R20, R24.reuse, R6, R20 ;  /* 0x000000061814723c */ /* 0x050fe20000041814 */
[----:B------:R-:W-:Y:S11]  /*38630*/  STL.64 [R1+0x5cd8], R6 ;  /* 0x005cd80601007387 */ /* 0x000ff60000100a00 */
[----:B------:R-:W-:Y:S11]  /*38640*/  @!UPT UIADD3 URZ, URZ, URZ, URZ ;  /* 0x0000003f3f3ff290 */ /* 0x000ff6000fffe03f */
[----:B------:R-:W-:Y:S01]  /*38650*/  STL.64 [R1+0xa40], R20 ;  /* 0x000a401401007387 */ /* 0x000fe20000100a00 */
[----:B------:R-:W-:Y:S02]  /*38660*/  STL.64 [R1+0xa48], R22 ;  /* 0x000a481601007387 */ /* 0x000fe40000100a00 */
[----:B------:R-:W0:Y:S01]  /*38670*/  LDSM.16.MT88.4 R20, [R28+0x22180] ;  /* 0x022180001c14783b */ /* 0x000e220000004200 */
[C---:B--2---:R-:W-:Y:S01]  /*38680*/  HMMA.16816.F32.BF16 R16, R24.reuse, R18, R12 ;  /* 0x000000121810723c */ /* 0x044fe2000004180c */
[----:B0-----:R0:W-:Y:S02]  /*38690*/  STL [R1+0x5b34], R20 ;  /* 0x005b341401007387 */ /* 0x0011e40000100800 */
[----:B------:R1:W-:Y:S02]  /*386a0*/  STL [R1+0x5b30], R21 ;  /* 0x005b301501007387 */ /* 0x0003e40000100800 */
[----:B------:R2:W-:Y:S02]  /*386b0*/  STL [R1+0x5b2c], R22 ;  /* 0x005b2c1601007387 */ /* 0x0005e40000100800 */
[----:B------:R3:W-:Y:S01]  /*386c0*/  STL [R1+0x5b28], R23 ;  /* 0x005b281701007387 */ /* 0x0007e20000100800 */
[----:B0-----:R-:W4:Y:S01]  /*386d0*/  LDL.LU R20, [R1+0x730] ;  /* 0x0007300001147983 */ /* 0x001f220000300800 */
[----:B-1----:R-:W4:Y:S02]  /*386e0*/  LDL.LU R21, [R1+0x734] ;  /* 0x0007340001157983 */ /* 0x002f240000300800 */
[----:B--2---:R-:W4:Y:S02]  /*386f0*/  LDL.LU R22, [R1+0x738] ;  /* 0x0007380001167983 */ /* 0x004f240000300800 */
[----:B---3--:R-:W4:Y:S01]  /*38700*/  LDL.LU R23, [R1+0x73c] ;  /* 0x00073c0001177983 */ /* 0x008f220000300800 */
[----:B------:R-:W-:Y:S01]  /*38710*/  STL [R1+0x58e8], R28 ;  /* 0x0058e81c01007387 */ /* 0x000fe20000100800 */
[----:B------:R-:W2:Y:S02]  /*38720*/  LDL.LU.64 R14, [R1+0x5d28] ;  /* 0x005d2800010e7983 */ /* 0x000ea40000300a00 */
[----:B------:R-:W2:Y:S06]  /*38730*/  LDL.LU.64 R12, [R1+0x5d20] ;  /* 0x005d2000010c7983 */ /* 0x000eac0000300a00 */
[----:B------:R-:W-:Y:S01]  /*38740*/  STL.64 [R1+0xe40], R16 ;  /* 0x000e401001007387 */ /* 0x000fe20000100a00 */
[----:B------:R0:W-:Y:S04]  /*38750*/  STL.64 [R1+0xe48], R18 ;  /* 0x000e481201007387 */ /* 0x0001e80000100a00 */
[----:B0-----:R-:W2:Y:S02]  /*38760*/  LDL.LU.64 R18, [R1+0x5d18] ;  /* 0x005d180001127983 */ /* 0x001ea40000300a00 */
[----:B--2---:R-:W-:Y:S02]  /*38770*/  HMMA.16816.F32.BF16 R16, R24, R18, R12 ;  /* 0x000000121810723c */ /* 0x004fe4000004180c */
[----:B------:R-:W2:Y:S01]  /*38780*/  LDL.LU.64 R14, [R1+0x5d10] ;  /* 0x005d1000010e7983 */ /* 0x000ea20000300a00 */
[----:B------:R-:W2:Y:S11]  /*38790*/  LDL.LU.64 R12, [R1+0x5d08] ;  /* 0x005d0800010c7983 */ /* 0x000eb60000300a00 */
[----:B------:R-:W-:Y:S09]  /*387a0*/  @!UPT UIADD3 URZ, URZ, URZ, URZ ;  /* 0x0000003f3f3ff290 */ /* 0x000ff2000fffe03f */
[----:B------:R-:W-:Y:S01]  /*387b0*/  STL.64 [R1+0xe30], R16 ;  /* 0x000e301001007387 */ /* 0x000fe20000100a00 */
[----:B------:R0:W-:Y:S03]  /*387c0*/  STL.64 [R1+0xe38], R18 ;  /* 0x000e381201007387 */ /* 0x0001e60000100a00 */
[----:B0-----:R-:W2:Y:S01]  /*387d0*/  LDL.LU.64 R18, [R1+0x5d00] ;  /* 0x005d000001127983 */ /* 0x001ea20000300a00 */
[----:B------:R-:W-:-:S07]  /*387e0*/  IMAD.MOV.U32 R11, RZ, RZ, R5 ;  /* 0x000000ffff0b7224 */ /* 0x000fce00078e0005 */
[C---:B----4-:R-:W-:Y:S11]  /*387f0*/  HMMA.16816.F32.BF16 R20, R24.reuse, R10, R20 ;  /* 0x0000000a1814723c */ /* 0x050ff60000041814 */
[----:B------:R-:W-:Y:S11]  /*38800*/  @!UPT UIADD3 URZ, URZ, URZ, URZ ;  /* 0x0000003f3f3ff290 */ /* 0x000ff6000fffe03f */
[----:B------:R-:W-:Y:S01]  /*38810*/  @!UPT UIADD3 URZ, URZ, URZ, URZ ;  /* 0x0000003f3f3ff290 */ /* 0x000fe2000fffe03f */
[----:B------:R-:W-:Y:S01]  /*38820*/  STL.64 [R1+0xe20], R20 ;  /* 0x000e201401007387 */ /* 0x000fe20000100a00 */
[----:B------:R-:W-:Y:S01]  /*38830*/  STL.64 [R1+0xe28], R22 ;  /* 0x000e281601007387 */ /* 0x000fe20000100a00 */
[----:B--2---:R-:W-:Y:S11]  /*38840*/  HMMA.16816.F32.BF16 R8, R24, R18, R12 ;  /* 0x000000121808723c */ /* 0x004ff6000004180c */
[----:B------:R-:W-:Y:S11]  /*38850*/  @!UPT UIADD3 URZ, URZ, URZ, URZ ;  /* 0x0000003f3f3ff290 */ /* 0x000ff6000fffe03f */
[----:B------:R-:W-:Y:S01]  /*38860*/  @!UPT UIADD3 URZ, URZ, URZ, URZ ;  /* 0x0000003f3f3ff290 */ /* 0x000fe2000fffe03f */
[----:B------:R0:W-:Y:S01]  /*38870*/  STL.64 [R1+0xe10], R8 ;  /* 0x000e100801007387 */ /* 0x0001e20000100a00 */
[----:B------:R1:W-:Y:S02]  /*38880*/  STL.64 [R1+0xe18], R10 ;  /* 0x000e180a01007387 */ /* 0x0003e40000100a00 */
[----:B------:R-:W2:Y:S02]  /*38890*/  LDL.64 R14, [R1+0x8] ;  /* 0x00000800010e7983 */ /* 0x000ea40000100a00 */
[----:B--2---:R2:W-:Y:S01]  /*388a0*/  STL.64 [R1+0x5c50], R14 ;  /* 0x005c500e01007387 */ /* 0x0045e20000100a00 */
[----:B0-----:R-:W3:Y:S02]  /*388b0*/  LDL.LU R8, [R1+0x370] ;  /* 0x0003700001087983 */ /* 0x001ee40000300800 */
[----:B------:R-:W3:Y:S02]  /*388c0*/  LDL.LU R9, [R1+0x374] ;  /* 0x0003740001097983 */ /* 0x000ee40000300800 */
[----:B-1----:R-:W4:Y:S01]  /*388d0*/  LDL.LU R10, [R1+0x378] ;  /* 0x00037800010a7983 */ /* 0x002f220000300800 */
[----:B------:R-:W4:Y:S04]  /*388e0*/  LDL.LU R11, [R1+0x37c] ;  /* 0x00037c00010b7983 */ /* 0x000f280000300800 */
[----:B--2---:R-:W2:Y:S04]  /*388f0*/  LDL.64 R14, [R1+0x18] ;  /* 0x00001800010e7983 */ /* 0x004ea80000100a00 */
[----:B--2---:R0:W-:Y:S04]  /*38900*/  STL.64 [R1+0x5c68], R14 ;  /* 0x005c680e01007387 */ /* 0x0041e80000100a00 */
[----:B0-----:R-:W2:Y:S04]  /*38910*/  LDL.64 R14, [R1+0x28] ;  /* 0x00002800010e7983 */ /* 0x001ea80000100a00 */
[----:B--2---:R0:W-:Y:S01]  /*38920*/  STL.64 [R1+0x5c90], R14 ;  /* 0x005c900e01007387 */ /* 0x0041e20000100a00 */
[----:B------:R-:W2:Y:S02]  /*38930*/  LDL.LU R12, [R1+0x3c0] ;  /* 0x0003c000010c7983 */ /* 0x000ea40000300800 */
[----:B------:R-:W2:Y:S01]  /*38940*/  LDL.LU R13, [R1+0x3c4] ;  /* 0x0003c400010d7983 */ /* 0x000ea20000300800 */
[----:B0-----:R-:W2:Y:S01]  /*38950*/  LDL.LU R14, [R1+0x3c8] ;  /* 0x0003c800010e7983 */ /* 0x001ea20000300800 */
[----:B------:R-:W2:Y:S02]  /*38960*/  LDL.LU R15, [R1+0x3cc] ;  /* 0x0003cc00010f7983 */ /* 0x000ea40000300800 */
[----:B------:R-:W-:-:S02]  /*38970*/  IMAD.MOV.U32 R28, RZ, RZ, R18 ;  /* 0x000000ffff1c7224 */ /* 0x000fc400078e0012 */
[----:B------:R-:W-:Y:S02]  /*38980*/  IMAD.MOV.U32 R23, RZ, RZ, R19 ;  /* 0x000000ffff177224 */ /* 0x000fe400078e0013 */
[----:B------:R-:W-:Y:S02]  /*38990*/  IMAD.MOV.U32 R18, RZ, RZ, R4 ;  /* 0x000000ffff127224 */ /* 0x000fe400078e0004 */
[----:B------:R-:W-:Y:S01]  /*389a0*/  IMAD.MOV.U32 R19, RZ, RZ, R3 ;  /* 0x000000ffff137224 */ /* 0x000fe200078e0003 */
[----:B--2---:R-:W-:Y:S01]  /*389b0*/  STL.64 [R1+0x5ca8], R14 ;  /* 0x005ca80e01007387 */ /* 0x004fe20000100a00 */
[----:B------:R-:W-:Y:S03]  /*389c0*/  STL.64 [R1+0x5ca0], R12 ;  /* 0x005ca00c01007387 */ /* 0x000fe60000100a00 */
[----:B------:R0:W-:Y:S02]  /*389d0*/  STL.64 [R1+0x5cb0], R18 ;  /* 0x005cb01201007387 */ /* 0x0001e40000100a00 */
[----:B------:R-:W2:Y:S01]  /*389e0*/  LDL.LU R16, [R1+0x6e0] ;  /* 0x0006e00001107983 */ /* 0x000ea20000300800 */
[----:B------:R-:W2:Y:S04]  /*389f0*/  LDL.LU R17, [R1+0x6e4] ;  /* 0x0006e40001117983 */ /* 0x000ea80000300800 */
[----:B0-----:R-:W2:Y:S01]  /*38a00*/  LDL.LU R18, [R1+0x6e8] ;  /* 0x0006e80001127983 */ /* 0x001ea20000300800 */
[----:B------:R-:W2:Y:S03]  /*38a10*/  LDL.LU R19, [R1+0x6ec] ;  /* 0x0006ec0001137983 */ /* 0x000ea60000300800 */
[----:B--2---:R0:W-:Y:S01]  /*38a20*/  STL.64 [R1+0x5cc0], R18 ;  /* 0x005cc01201007387 */ /* 0x0041e20000100a00 */
[----:B------:R1:W-:Y:S02]  /*38a30*/  STL.64 [R1+0x5cb8], R16 ;  /* 0x005cb81001007387 */ /* 0x0003e40000100a00 */
[----:B0-----:R-:W-:-:S02]  /*38a40*/  IMAD.MOV.U32 R18, RZ, RZ, R2 ;  /* 0x000000ffff127224 */ /* 0x001fc400078e0002 */
[----:B------:R-:W-:-:S05]  /*38a50*/  IMAD.MOV.U32 R19, RZ, RZ, R0 ;  /* 0x000000ffff137224 */ /* 0x000fca00078e0000 */
[----:B------:R0:W-:Y:S01]  /*38a60*/  STL.64 [R1+0x5ce0], R18 ;  /* 0x005ce01201007387 */ /* 0x0001e20000100a00 */
[----:B------:R-:W2:Y:S02]  /*38a70*/  LDL.LU R12, [R1+0x6d0] ;  /* 0x0006d000010c7983 */ /* 0x000ea40000300800 */
[----:B------:R-:W2:Y:S02]  /*38a80*/  LDL.LU R13, [R1+0x6d4] ;  /* 0x0006d400010d7983 */ /* 0x000ea40000300800 */
[----:B------:R-:W2:Y:S01]  /*38a90*/  LDL.LU R14, [R1+0x6d8] ;  /* 0x0006d800010e7983 */ /* 0x000ea20000300800 */
[----:B------:R-:W2:Y:S01]  /*38aa0*/  LDL.LU R15, [R1+0x6dc] ;  /* 0x0006dc00010f7983 */ /* 0x000ea20000300800 */
[----:B-1----:R-:W2:Y:S02]  /*38ab0*/  LDL.LU R16, [R1+0x700] ;  /* 0x0007000001107983 */ /* 0x002ea40000300800 */
[----:B------:R-:W2:Y:S01]  /*38ac0*/  LDL.LU R17, [R1+0x704] ;  /* 0x0007040001117983 */ /* 0x000ea20000300800 */
[----:B0-----:R-:W2:Y:S01]  /*38ad0*/  LDL.LU R18, [R1+0x708] ;  /* 0x0007080001127983 */ /* 0x001ea20000300800 */
[----:B------:R-:W2:Y:S03]  /*38ae0*/  LDL.LU R19, [R1+0x70c] ;  /* 0x00070c0001137983 */ /* 0x000ea60000300800 */
[----:B--2---:R0:W-:Y:S01]  /*38af0*/  STL.64 [R1+0x5cf0], R18 ;  /* 0x005cf01201007387 */ /* 0x0041e20000100a00 */
[----:B------:R-:W-:Y:S02]  /*38b00*/  STL.64 [R1+0x5ce8], R16 ;  /* 0x005ce81001007387 */ /* 0x000fe40000100a00 */
[----:B------:R-:W2:Y:S01]  /*38b10*/  LDL.64 R6, [R1+0x88] ;  /* 0x0000880001067983 */ /* 0x000ea20000100a00 */
[----:B0-----:R-:W3:Y:S04]  /*38b20*/  LDL.64 R18, [R1+0x98] ;  /* 0x0000980001127983 */ /* 0x001ee80000100a00 */
[----:B--2---:R0:W-:Y:S01]  /*38b30*/  STL.64 [R1+0x5cf8], R6 ;  /* 0x005cf80601007387 */ /* 0x0041e20000100a00 */
[----:B------:R-:W2:Y:S02]  /*38b40*/  LDL.LU R4, [R1+0x710] ;  /* 0x0007100001047983 */ /* 0x000ea40000300800 */
[----:B------:R-:W2:Y:S01]  /*38b50*/  LDL.LU R5, [R1+0x714] ;  /* 0x0007140001057983 */ /* 0x000ea20000300800 */
[----:B0-----:R-:W2:Y:S01]  /*38b60*/  LDL.LU R6, [R1+0x718] ;  /* 0x0007180001067983 */ /* 0x001ea20000300800 */
[----:B------:R-:W2:Y:S02]  /*38b70*/  LDL.LU R7, [R1+0x71c] ;  /* 0x00071c0001077983 */ /* 0x000ea40000300800 */
[----:B------:R-:W-:Y:S02]  /*38b80*/  STL.64 [R1+0x5cd0], R14 ;  /* 0x005cd00e01007387 */ /* 0x000fe40000100a00 */
[----:B------:R0:W-:Y:S02]  /*38b90*/  STL.64 [R1+0x5cc8], R12 ;  /* 0x005cc80c01007387 */ /* 0x0001e40000100a00 */
[----:B0-----:R-:W2:Y:S01]  /*38ba0*/  LDL.LU R12, [R1+0x6f0] ;  /* 0x0006f000010c7983 */ /* 0x001ea20000300800 */
[----:B------:R-:W2:Y:S02]  /*38bb0*/  LDL.LU R13, [R1+0x6f4] ;  /* 0x0006f400010d7983 */ /* 0x000ea40000300800 */
[----:B------:R-:W2:Y:S02]  /*38bc0*/  LDL.LU R14, [R1+0x6f8] ;  /* 0x0006f800010e7983 */ /* 0x000ea40000300800 */
[----:B------:R-:W2:Y:S01]  /*38bd0*/  LDL.LU R15, [R1+0x6fc] ;  /* 0x0006fc00010f7983 */ /* 0x000ea20000300800 */
[----:B----4-:R-:W-:Y:S01]  /*38be0*/  STL.64 [R1+0x5c48], R10 ;  /* 0x005c480a01007387 */ /* 0x010fe20000100a00 */
[----:B---3--:R0:W-:Y:S03]  /*38bf0*/  STL.64 [R1+0x5c40], R8 ;  /* 0x005c400801007387 */ /* 0x0081e60000100a00 */
[----:B0-----:R-:W3:Y:S01]  /*38c00*/  LDL.LU R8, [R1+0x380] ;  /* 0x0003800001087983 */ /* 0x001ee20000300800 */
[----:B------:R-:W3:Y:S02]  /*38c10*/  LDL.LU R9, [R1+0x384] ;  /* 0x0003840001097983 */ /* 0x000ee40000300800 */
[----:B------:R-:W4:Y:S02]  /*38c20*/  LDL.LU R10, [R1+0x388] ;  /* 0x00038800010a7983 */ /* 0x000f240000300800 */
[----:B------:R-:W4:Y:S02]  /*38c30*/  LDL.LU R11, [R1+0x38c] ;  /* 0x00038c00010b7983 */ /* 0x000f240000300800 */
[----:B----4-:R-:W-:Y:S01]  /*38c40*/  STL.64 [R1+0x5c60], R10 ;  /* 0x005c600a01007387 */ /* 0x010fe20000100a00 */
[----:B---3--:R0:W-:Y:S03]  /*38c50*/  STL.64 [R1+0x5c58], R8 ;  /* 0x005c580801007387 */ /* 0x0081e60000100a00 */
[----:B0-----:R-:W3:Y:S01]  /*38c60*/  LDL.LU R8, [R1+0x390] ;  /* 0x0003900001087983 */ /* 0x001ee20000300800 */
[----:B------:R-:W3:Y:S02]  /*38c70*/  LDL.LU R9, [R1+0x394] ;  /* 0x0003940001097983 */ /* 0x000ee40000300800 */
[----:B------:R-:W4:Y:S02]  /*38c80*/  LDL.LU R10, [R1+0x398] ;  /* 0x00039800010a7983 */ /* 0x000f240000300800 */
[----:B------:R-:W4:Y:S01]  /*38c90*/  LDL.LU R11, [R1+0x39c] ;  /* 0x00039c00010b7983 */ /* 0x000f220000300800 */
[----:B--2---:R-:W-:Y:S01]  /*38ca0*/  HMMA.16816.F32.BF16 R4, R24, R18, R4 ;  /* 0x000000121804723c */ /* 0x004fe20000041804 */
[----:B------:R-:W-:-:S02]  /*38cb0*/  IMAD.MOV.U32 R3, RZ, RZ, R18 ;  /* 0x000000ffff037224 */ /* 0x000fc400078e0012 */
[----:B------:R-:W-:Y:S01]  /*38cc0*/  IMAD.MOV.U32 R29, RZ, RZ, R19 ;  /* 0x000000ffff1d7224 */ /* 0x000fe200078e0013 */
[----:B----4-:R-:W-:Y:S01]  /*38cd0*/  STL.64 [R1+0x5c78], R10 ;  /* 0x005c780a01007387 */ /* 0x010fe20000100a00 */
[----:B---3--:R0:W-:Y:S03]  /*38ce0*/  STL.64 [R1+0x5c70], R8 ;  /* 0x005c700801007387 */ /* 0x0081e60000100a00 */
[----:B0-----:R-:W2:Y:S01]  /*38cf0*/  LDL.LU R8, [R1+0x3a0] ;  /* 0x0003a00001087983 */ /* 0x001ea20000300800 */
[----:B------:R-:W2:Y:S02]  /*38d00*/  LDL.LU R9, [R1+0x3a4] ;  /* 0x0003a40001097983 */ /* 0x000ea40000300800 */
[----:B------:R-:W2:Y:S02]  /*38d10*/  LDL.LU R10, [R1+0x3a8] ;  /* 0x0003a800010a7983 */ /* 0x000ea40000300800 */
[----:B------:R-:W2:Y:S01]  /*38d20*/  LDL.LU R11, [R1+0x3ac] ;  /* 0x0003ac00010b7983 */ /* 0x000ea20000300800 */
[----:B------:R0:W-:Y:S04]  /*38d30*/  STL [R1+0x5c18], R23 ;  /* 0x005c181701007387 */ /* 0x0001e80000100800 */
[----:B0-----:R-:W3:Y:S01]  /*38d40*/  LDL.64 R22, [R1+0x68] ;  /* 0x0000680001167983 */ /* 0x001ee20000100a00 */
[----:B------:R-:W-:Y:S04]  /*38d50*/  STL [R1+0x5c14], R28 ;  /* 0x005c141c01007387 */ /* 0x000fe80000100800 */
[----:B------:R-:W-:Y:S02]  /*38d60*/  STL.64 [R1+0xe00], R4 ;  /* 0x000e000401007387 */ /* 0x000fe40000100a00 */
[----:B------:R0:W-:Y:S02]  /*38d70*/  STL.64 [R1+0xe08], R6 ;  /* 0x000e080601007387 */ /* 0x0001e40000100a00 */
[----:B0-----:R-:W4:Y:S01]  /*38d80*/  LDL.LU.64 R6, [R1+0x5cf8] ;  /* 0x005cf80001067983 */ /* 0x001f220000300a00 */
[----:B------:R-:W4:Y:S02]  /*38d90*/  LDL.LU.64 R18, [R1+0x5cf0] ;  /* 0x005cf00001127983 */ /* 0x000f240000300a00 */
[----:B------:R-:W4:Y:S02]  /*38da0*/  LDL.LU.64 R16, [R1+0x5ce8] ;  /* 0x005ce80001107983 */ /* 0x000f240000300a00 */
[----:B------:R-:W-:Y:S01]  /*38db0*/  STL [R1+0x5c1c], R3 ;  /* 0x005c1c0301007387 */ /* 0x000fe20000100800 */
[C---:B----4-:R-:W-:Y:S11]  /*38dc0*/  HMMA.16816.F32.BF16 R16, R24.reuse, R6, R16 ;  /* 0x000000061810723c */ /* 0x050ff60000041810 */
[----:B------:R-:W-:Y:S11]  /*38dd0*/  @!UPT UIADD3 URZ, URZ, URZ, URZ ;  /* 0x0000003f3f3ff290 */ /* 0x000ff6000fffe03f */
[----:B------:R-:W-:Y:S01]  /*38de0*/  @!UPT UIADD3 URZ, URZ, URZ, URZ ;  /* 0x0000003f3f3ff290 */ /* 0x000fe2000fffe03f */
[----:B------:R-:W-:Y:S01]  /*38df0*/  STL.64 [R1+0xdf0], R16 ;  /* 0x000df01001007387 */ /* 0x000fe20000100a00 */
[----:B------:R0:W-:Y:S03]  /*38e00*/  STL.64 [R1+0xdf8], R18 ;  /* 0x000df81201007387 */ /* 0x0001e60000100a00 */
[----:B0-----:R-:W4:Y:S01]  /*38e10*/  LDL.LU.64 R18, [R1+0x5ce0] ;  /* 0x005ce00001127983 */ /* 0x001f220000300a00 */
[----:B------:R-:W-:Y:S02]  /*38e20*/  IMAD.MOV.U32 R28, RZ, RZ, R6 ;  /* 0x000000ffff1c7224 */ /* 0x000fe400078e0006 */
[----:B------:R-:W-:Y:S02]  /*38e30*/  IMAD.MOV.U32 R4, RZ, RZ, R7 ;  /* 0x000000ffff047224 */ /* 0x000fe400078e0007 */
[----:B------:R-:W2:Y:S01]  /*38e40*/  LDL.LU.64 R6, [R1+0x5cd8] ;  /* 0x005cd80001067983 */ /* 0x000ea20000300a00 */
[C---:B----4-:R-:W-:Y:S03]  /*38e50*/  HMMA.16816.F32.BF16 R16, R24.reuse, R18, R12 ;  /* 0x000000121810723c */ /* 0x050fe6000004180c */
[----:B------:R-:W4:Y:S01]  /*38e60*/  LDL.LU.64 R14, [R1+0x5cd0] ;  /* 0x005cd000010e7983 */ /* 0x000f220000300a00 */
[----:B------:R-:W4:Y:S11]  /*38e70*/  LDL.LU.64 R12, [R1+0x5cc8] ;  /* 0x005cc800010c7983 */ /* 0x000f360000300a00 */
[----:B------:R-:W-:Y:S08]  /*38e80*/  @!UPT UIADD3 URZ, URZ, URZ, URZ ;  /* 0x0000003f3f3ff290 */ /* 0x000ff0000fffe03f */
[----:B------:R-:W-:Y:S01]  /*38e90*/  STL.64 [R1+0xde0], R16 ;  /* 0x000de01001007387 */ /* 0x000fe20000100a00 */
[----:B------:R0:W-:Y:S03]  /*38ea0*/  STL.64 [R1+0xde8], R18 ;  /* 0x000de81201007387 */ /* 0x0001e60000100a00 */
[----:B0-----:R-:W3:Y:S01]  /*38eb0*/  LDL.LU.64 R18, [R1+0x5cc0] ;  /* 0x005cc00001127983 */ /* 0x001ee20000300a00 */
[----:B------:R-:W3:Y:S02]  /*38ec0*/  LDL.LU.64 R16, [R1+0x5cb8] ;  /* 0x005cb80001107983 */ /* 0x000ee40000300a00 */
[C---:B---3--:R-:W-:Y:S11]  /*38ed0*/  HMMA.16816.F32.BF16 R16, R24.reuse, R22, R16 ;  /* 0x000000161810723c */ /* 0x048ff60000041810 */
[----:B------:R-:W-:Y:S11]  /*38ee0*/  @!UPT UIADD3 URZ, URZ, URZ, URZ ;  /* 0x0000003f3f3ff290 */ /* 0x000ff6000fffe03f */
[----:B------:R-:W-:Y:S01]  /*38ef0*/  @!UPT UIADD3 URZ, URZ, URZ, URZ ;  /* 0x0000003f3f3ff290 */ /* 0x000fe2000fffe03f */
[----:B------:R-:W-:Y:S01]  /*38f00*/  STL.64 [R1+0xdd0], R16 ;  /* 0x000dd01001007387 */ /* 0x000fe20000100a00 */
[----:B------:R0:W-:Y:S03]  /*38f10*/  STL.64 [R1+0xdd8], R18 ;  /* 0x000dd81201007387 */ /* 0x0001e60000100a00 */
[----:B0-----:R-:W4:Y:S02]  /*38f20*/  LDL.LU.64 R18, [R1+0x5cb0] ;  /* 0x005cb00001127983 */ /* 0x001f240000300a00 */
[C---:B----4-:R-:W-:Y:S02]  /*38f30*/  HMMA.16816.F32.BF16 R16, R24.reuse, R18, R12 ;  /* 0x000000121810723c */ /* 0x050fe4000004180c */
[----:B------:R-:W3:Y:S01]  /*38f40*/  LDL.LU.64 R14, [R1+0x5ca8] ;  /* 0x005ca800010e7983 */ /* 0x000ee20000300a00 */
[----:B------:R-:W3:Y:S11]  /*38f50*/  LDL.LU.64 R12, [R1+0x5ca0] ;  /* 0x005ca000010c7983 */ /* 0x000ef60000300a00 */
[----:B------:R-:W-:Y:S09]  /*38f60*/  @!UPT UIADD3 URZ, URZ, URZ, URZ ;  /* 0x0000003f3f3ff290 */ /* 0x000ff2000fffe03f */
[----:B------:R-:W-:Y:S01]  /*38f70*/  STL.64 [R1+0xdc0], R16 ;  /* 0x000dc01001007387 */ /* 0x000fe20000100a00 */
[----:B------:R0:W-:Y:S03]  /*38f80*/  STL.64 [R1+0xdc8], R18 ;  /* 0x000dc81201007387 */ /* 0x0001e60000100a00 */
[----:B0-----:R-:W3:Y:S02]  /*38f90*/  LDL.LU.64 R18, [R1+0x5c98] ;  /* 0x005c980001127983 */ /* 0x001ee40000300a00 */
[----:B---3--:R-:W-:Y:S02]  /*38fa0*/  HMMA.16816.F32.BF16 R24, R24, R18, R12 ;  /* 0x000000121818723c */ /* 0x008fe4000004180c */
[----:B------:R-:W2:Y:S01]  /*38fb0*/  LDL.LU.64 R14, [R1+0x5c90] ;  /* 0x005c9000010e7983 */ /* 0x000ea20000300a00 */
[----:B------:R-:W-:Y:S02]  /*38fc0*/  IMAD.MOV.U32 R2, RZ, RZ, R18 ;  /* 0x000000ffff027224 */ /* 0x000fe400078e0012 */
[----:B------:R-:W-:Y:S11]  /*38fd0*/  IMAD.MOV.U32 R0, RZ, RZ, R19 ;  /* 0x000000ffff007224 */ /* 0x000ff600078e0013 */
[----:B------:R-:W-:Y:S07]  /*38fe0*/  @!UPT UIADD3 URZ, URZ, URZ, URZ ;  /* 0x0000003f3f3ff290 */ /* 0x000fee000fffe03f */
[----:B------:R0:W-:Y:S01]  /*38ff0*/  STL.64 [R1+0xa30], R24 ;  /* 0x000a301801007387 */ /* 0x0001e20000100a00 */
[----:B------:R1:W-:Y:S02]  /*39000*/  STL.64 [R1+0xa38], R26 ;  /* 0x000a381a01007387 */ /* 0x0003e40000100a00 */
[----:B------:R-:W2:Y:S02]  /*39010*/  LDL.LU.64 R18, [R1+0x5c88] ;  /* 0x005c880001127983 */ /* 0x000ea40000300a00 */
[----:B------:R-:W2:Y:S02]  /*39020*/  LDL.LU.64 R16, [R1+0x5c80] ;  /* 0x005c800001107983 */ /* 0x000ea40000300a00 */
[----:B------:R-:W-:Y:S01]  /*39030*/  IMAD.MOV.U32 R3, RZ, RZ, R22 ;  /* 0x000000ffff037224 */ /* 0x000fe200078e0016 */
[----:B0-----:R-:W3:Y:S01]  /*39040*/  LDL.LU R24, [R1+0x350] ;  /* 0x0003500001187983 */ /* 0x001ee20000300800 */
[----:B------:R-:W3:Y:S02]  /*39050*/  LDL.LU R25, [R1+0x354] ;  /* 0x0003540001197983 */ /* 0x000ee40000300800 */
[----:B-1----:R-:W3:Y:S02]  /*39060*/  LDL.LU R26, [R1+0x358] ;  /* 0x00035800011a7983 */ /* 0x002ee40000300800 */
[----:B------:R-:W3:Y:S01]  /*39070*/  LDL.LU R27, [R1+0x35c] ;  /* 0x00035c00011b7983 */ /* 0x000ee20000300800 */
[----:B--2---:R-:W-:Y:S01]  /*39080*/  HMMA.16816.F32.BF16 R8, R16, R14, R8 ;  /* 0x0000000e1008723c */ /* 0x004fe20000041808 */
[----:B------:R-:W-:-:S02]  /*39090*/  IMAD.MOV.U32 R22, RZ, RZ, R14 ;  /* 0x000000ffff167224 */ /* 0x000fc400078e000e */
[----:B------:R-:W-:Y:S11]  /*390a0*/  IMAD.MOV.U32 R5, RZ, RZ, R15 ;  /* 0x000000ffff057224 */ /* 0x000ff600078e000f */
[----:B------:R-:W-:Y:S09]  /*390b0*/  @!UPT UIADD3 URZ, URZ, URZ, URZ ;  /* 0x0000003f3f3ff290 */ /* 0x000ff2000fffe03f */
[----:B------:R-:W-:Y:S01]  /*390c0*/  STL.64 [R1+0x9c0], R8 ;  /* 0x0009c00801007387 */ /* 0x000fe20000100a00 */
[----:B------:R0:W-:Y:S03]  /*390d0*/  STL.64 [R1+0x9c8], R10 ;  /* 0x0009c80a01007387 */ /* 0x0001e60000100a00 */
[----:B0-----:R-:W2:Y:S01]  /*390e0*/  LDL.LU.64 R10, [R1+0x5c78] ;  /* 0x005c7800010a7983 */ /* 0x001ea20000300a00 */
[----:B------:R-:W2:Y:S02]  /*390f0*/  LDL.LU.64 R8, [R1+0x5c70] ;  /* 0x005c700001087983 */ /* 0x000ea40000300a00 */
[----:B------:R-:W2:Y:S02]  /*39100*/  LDL.LU.64 R14, [R1+0x5c68] ;  /* 0x005c6800010e7983 */ /* 0x000ea40000300a00 */
[----:B------:R-:W-:Y:S01]  /*39110*/  STL [R1+0x5b3c], R5 ;  /* 0x005b3c0501007387 */ /* 0x000fe20000100800 */
[----:B------:R-:W-:Y:S01]  /*39120*/  STL [R1+0x5b38], R22 ;  /* 0x005b381601007387 */ /* 0x000fe20000100800 */
        /* <DEDUP_REMOVED lines=18> */
[----:B------:R-:W4:Y:S01]  /*39250*/  LDL.LU.64 R12, [R1+0x5c30] ;  /* 0x005c3000010c7983 */ /* 0x000f220000300a00 */
[----:B------:R-:W-:Y:S01]  /*39260*/  STL [R1+0x5bf8], R22 ;  /* 0x005bf81601007387 */ /* 0x000fe20000100800 */
[----:B------:R-:W-:Y:S01]  /*39270*/  STL.64 [R1+0x5bf0], R20 ;  /* 0x005bf01401007387 */ /* 0x000fe20000100a00 */
[C---:B--2---:R-:W-:Y:S11]  /*39280*/  HMMA.16816.F32.BF16 R8, R16.reuse, R14, R8 ;  /* 0x0000000e1008723c */ /* 0x044ff60000041808 */
[----:B------:R-:W-:Y:S11]  /*39290*/  @!UPT UIADD3 URZ, URZ, URZ, URZ ;  /* 0x0000003f3f3ff290 */ /* 0x000ff6000fffe03f */
[----:B------:R-:W-:Y:S01]  /*392a0*/  @!UPT UIADD3 URZ, URZ, URZ, URZ ;  /* 0x0000003f3f3ff290 */ /* 0x000fe2000fffe03f */
[----:B------:R-:W-:Y:S01]  /*392b0*/  STL.64 [R1+0x730], R8 ;  /* 0x0007300801007387 */ /* 0x000fe20000100a00 */
[----:B------:R0:W-:Y:S03]  /*392c0*/  STL.64 [R1+0x738], R10 ;  /* 0x0007380a01007387 */ /* 0x0001e60000100a00 */
[----:B0-----:R-:W2:Y:S01]  /*392d0*/  LDL.LU.64 R10, [R1+0x5c28] ;  /* 0x005c2800010a7983 */ /* 0x001ea20000300a00 */
[----:B------:R-:W2:Y:S02]  /*392e0*/  LDL.LU.64 R8, [R1+0x5c20] ;  /* 0x005c200001087983 */ /* 0x000ea40000300a00 */
[----:B------:R-:W-:Y:S02]  /*392f0*/  STL.64 [R1+0x5ae0], R14 ;  /* 0x005ae00e01007387 */ /* 0x000fe40000100a00 */
[----:B----4-:R0:W-:Y:S02]  /*39300*/  STL.64 [R1+0x5ad8], R12 ;  /* 0x005ad80c01007387 */ /* 0x0101e40000100a00 */
[----:B0-----:R-:W2:Y:S01]  /*39310*/  LDL.LU R12, [R1+0x360] ;  /* 0x00036000010c7983 */ /* 0x001ea20000300800 */
[----:B------:R-:W2:Y:S02]  /*39320*/  LDL.LU R13, [R1+0x364] ;  /* 0x00036400010d7983 */ /* 0x000ea40000300800 */
[----:B------:R-:W2:Y:S02]  /*39330*/  LDL.LU R14, [R1+0x368] ;  /* 0x00036800010e7983 */ /* 0x000ea40000300800 */
[----:B------:R-:W2:Y:S02]  /*39340*/  LDL.LU R15, [R1+0x36c] ;  /* 0x00036c00010f7983 */ /* 0x000ea40000300800 */
[C---:B--2---:R-:W-:Y:S01]  /*39350*/  HMMA.16816.F32.BF16 R12, R16.reuse, R10, R12 ;  /* 0x0000000a100c723c */ /* 0x044fe2000004180c */
[----:B------:R-:W-:Y:S01]  /*39360*/  STL.64 [R1+0x5ad0], R10 ;  /* 0x005ad00a01007387 */ /* 0x000fe20000100a00 */
[----:B------:R0:W-:Y:S11]  /*39370*/  STL.64 [R1+0x5ac8], R8 ;  /* 0x005ac80801007387 */ /* 0x0001f60000100a00 */
[----:B------:R-:W-:Y:S10]  /*39380*/  @!UPT UIADD3 URZ, URZ, URZ, URZ ;  /* 0x0000003f3f3ff290 */ /* 0x000ff4000fffe03f */
[----:B------:R-:W-:Y:S01]  /*39390*/  STL.64 [R1+0x530], R12 ;  /* 0x0005300c01007387 */ /* 0x000fe20000100a00 */
[----:B------:R-:W-:Y:S02]  /*393a0*/  STL.64 [R1+0x538], R14 ;  /* 0x0005380e01007387 */ /* 0x000fe40000100a00 */
[----:B0-----:R-:W2:Y:S02]  /*393b0*/  LDL.LU R8, [R1+0x340] ;  /* 0x0003400001087983 */ /* 0x001ea40000300800 */
[----:B------:R-:W2:Y:S01]  /*393c0*/  LDL.LU R9, [R1+0x344] ;  /* 0x0003440001097983 */ /* 0x000ea20000300800 */
[----:B------:R-:W4:Y:S01]  /*393d0*/  LDL.LU R10, [R1+0x348] ;  /* 0x00034800010a7983 */ /* 0x000f220000300800 */
[----:B------:R-:W4:Y:S03]  /*393e0*/  LDL.LU R11, [R1+0x34c] ;  /* 0x00034c00010b7983 */ /* 0x000f260000300800 */
[----:B----4-:R0:W-:Y:S01]  /*393f0*/  STL.64 [R1+0x5b48], R10 ;  /* 0x005b480a01007387 */ /* 0x0101e20000100a00 */
[----:B--2---:R-:W-:Y:S03]  /*39400*/  STL.64 [R1+0x5b40], R8 ;  /* 0x005b400801007387 */ /* 0x004fe60000100a00 */
[----:B0-----:R-:W2:Y:S01]  /*39410*/  LDL.64 R10, [R1+0x58] ;  /* 0x00005800010a7983 */ /* 0x001ea20000100a00 */
[----:B---3--:R-:W-:Y:S03]  /*39420*/  HMMA.16816.F32.BF16 R12, R16, R6, R24 ;  /* 0x00000006100c723c */ /* 0x008fe60000041818 */
[----:B--2---:R0:W-:Y:S02]  /*39430*/  STL.64 [R1+0x5b58], R10 ;  /* 0x005b580a01007387 */ /* 0x0041e40000100a00 */
[----:B0-----:R-:W-:-:S02]  /*39440*/  IMAD.MOV.U32 R10, RZ, RZ, R3 ;  /* 0x000000ffff0a7224 */ /* 0x001fc400078e0003 */
[----:B------:R-:W-:Y:S01]  /*39450*/  IMAD.MOV.U32 R11, RZ, RZ, R23 ;  /* 0x000000ffff0b7224 */ /* 0x000fe200078e0017 */
[----:B------:R-:W2:Y:S01]  /*39460*/  LDL.LU R3, [R1+0x5c1c] ;  /* 0x005c1c0001037983 */ /* 0x000ea20000300800 */
[----:B------:R-:W3:Y:S03]  /*39470*/  LDL.LU R23, [R1+0x5c18] ;  /* 0x005c180001177983 */ /* 0x000ee60000300800 */
[----:B------:R0:W-:Y:S04]  /*39480*/  STL.64 [R1+0x5b70], R10 ;  /* 0x005b700a01007387 */ /* 0x0001e80000100a00 */
[----:B0-----:R-:W4:Y:S04]  /*39490*/  LDL.64 R10, [R1+0x78] ;  /* 0x00007800010a7983 */ /* 0x001f280000100a00 */
[----:B----4-:R0:W-:Y:S02]  /*394a0*/  STL.64 [R1+0x5b88], R10 ;  /* 0x005b880a01007387 */ /* 0x0101e40000100a00 */
[----:B0-----:R-:W-:-:S02]  /*394b0*/  IMAD.MOV.U32 R10, RZ, RZ, R28 ;  /* 0x000000ffff0a7224 */ /* 0x001fc400078e001c */
[----:B------:R-:W-:Y:S01]  /*394c0*/  IMAD.MOV.U32 R11, RZ, RZ, R4 ;  /* 0x000000ffff0b7224 */ /* 0x000fe200078e0004 */
[----:B------:R-:W4:Y:S01]  /*394d0*/  LDL.LU R28, [R1+0x5c14] ;  /* 0x005c1400011c7983 */ /* 0x000f220000300800 */
[----:B------:R-:W-:Y:S02]  /*394e0*/  STL.64 [R1+0x520], R12 ;  /* 0x0005200c01007387 */ /* 0x000fe40000100a00 */
[----:B------:R-:W-:Y:S01]  /*394f0*/  STL.64 [R1+0x528], R14 ;  /* 0x0005280e01007387 */ /* 0x000fe20000100a00 */
[----:B------:R-:W-:Y:S01]  /*39500*/  STL.64 [R1+0x5ba0], R10 ;  /* 0x005ba00a01007387 */ /* 0x000fe20000100a00 */
[----:B------:R-:W-:Y:S02]  /*39510*/  STL.64 [R1+0x5b80], R6 ;  /* 0x005b800601007387 */ /* 0x000fe40000100a00 */
[----:B------:R0:W-:Y:S02]  /*39520*/  STL [R1+0x5b78], R5 ;  /* 0x005b780501007387 */ /* 0x0001e40000100800 */
[----:B------:R-:W4:Y:S01]  /*39530*/  LDL.LU R4, [R1+0x570] ;  /* 0x0005700001047983 */ /* 0x000f220000300800 */
[----:B0-----:R-:W4:Y:S01]  /*39540*/  LDL.LU R5, [R1+0x574] ;  /* 0x0005740001057983 */ /* 0x001f220000300800 */
[----:B------:R-:W4:Y:S02]  /*39550*/  LDL.LU R6, [R1+0x578] ;  /* 0x0005780001067983 */ /* 0x000f240000300800 */
[----:B------:R-:W4:Y:S02]  /*39560*/  LDL.LU R7, [R1+0x57c] ;  /* 0x00057c0001077983 */ /* 0x000f240000300800 */
[----:B--2---:R-:W-:-:S02]  /*39570*/  IMAD.MOV.U32 R10, RZ, RZ, R3 ;  /* 0x000000ffff0a7224 */ /* 0x004fc400078e0003 */
[----:B------:R-:W-:Y:S01]  /*39580*/  IMAD.MOV.U32 R11, RZ, RZ, R29 ;  /* 0x000000ffff0b7224 */ /* 0x000fe200078e001d */
[----:B------:R-:W2:Y:S04]  /*39590*/  LDL.LU R3, [R1+0x5c10] ;  /* 0x005c100001037983 */ /* 0x000ea80000300800 */
[----:B------:R3:W-:Y:S02]  /*395a0*/  STL.64 [R1+0x5bb8], R10 ;  /* 0x005bb80a01007387 */ /* 0x0007e40000100a00 */
[----:B---3--:R-:W-:Y:S02]  /*395b0*/  IMAD.MOV.U32 R11, RZ, RZ, R23 ;  /* 0x000000ffff0b7224 */ /* 0x008fe400078e0017 */
[----:B----4-:R-:W-:Y:S01]  /*395c0*/  IMAD.MOV.U32 R10, RZ, RZ, R28 ;  /* 0x000000ffff0a7224 */ /* 0x010fe200078e001c */
[----:B------:R-:W-:Y:S01]  /*395d0*/  STL.64 [R1+0x5b98], R6 ;  /* 0x005b980601007387 */ /* 0x000fe20000100a00 */
[----:B------:R0:W-:Y:S03]  /*395e0*/  STL.64 [R1+0x5b90], R4 ;  /* 0x005b900401007387 */ /* 0x0001e60000100a00 */
[----:B--2---:R-:W1:Y:S04]  /*395f0*/  LDSM.16.MT88.4 R24, [R3+0x22000] ;  /* 0x022000000318783b */ /* 0x004e680000004200 */
[----:B0-----:R-:W2:Y:S01]  /*39600*/  LDL.LU R4, [R1+0x580] ;  /* 0x0005800001047983 */ /* 0x001ea20000300800 */
[----:B------:R-:W2:Y:S02]  /*39610*/  LDL.LU R5, [R1+0x584] ;  /* 0x0005840001057983 */ /* 0x000ea40000300800 */
[----:B------:R-:W3:Y:S02]  /*39620*/  LDL.LU R6, [R1+0x588] ;  /* 0x0005880001067983 */ /* 0x000ee40000300800 */
[----:B------:R-:W3:Y:S01]  /*39630*/  LDL.LU R7, [R1+0x58c] ;  /* 0x00058c0001077983 */ /* 0x000ee20000300800 */
[----:B------:R-:W4:Y:S01]  /*39640*/  LDL.LU R12, [R1+0x5d0] ;  /* 0x0005d000010c7983 */ /* 0x000f220000300800 */
[----:B------:R-:W4:Y:S02]  /*39650*/  LDL.LU R13, [R1+0x5d4] ;  /* 0x0005d400010d7983 */ /* 0x000f240000300800 */
[----:B------:R-:W4:Y:S02]  /*39660*/  LDL.LU R14, [R1+0x5d8] ;  /* 0x0005d800010e7983 */ /* 0x000f240000300800 */
[----:B------:R-:W4:Y:S01]  /*39670*/  LDL.LU R15, [R1+0x5dc] ;  /* 0x0005dc00010f7983 */ /* 0x000f220000300800 */
[----:B------:R0:W-:Y:S04]  /*39680*/  STL.64 [R1+0x5bd0], R10 ;  /* 0x005bd00a01007387 */ /* 0x0001e80000100a00 */
[----:B0-----:R-:W2:Y:S04]  /*39690*/  LDL.64 R10, [R1+0xb8] ;  /* 0x0000b800010a7983 */ /* 0x001ea80000100a00 */
[----:B--2---:R-:W-:Y:S01]  /*396a0*/  STL.64 [R1+0x5be8], R10 ;  /* 0x005be80a01007387 */ /* 0x004fe20000100a00 */
[----:B---3--:R-:W-:Y:S02]  /*396b0*/  STL.64 [R1+0x5bb0], R6 ;  /* 0x005bb00601007387 */ /* 0x008fe40000100a00 */
[----:B------:R0:W-:Y:S02]  /*396c0*/  STL.64 [R1+0x5ba8], R4 ;  /* 0x005ba80401007387 */ /* 0x0001e40000100a00 */
[----:B0-----:R-:W2:Y:S01]  /*396d0*/  LDL.LU R4, [R1+0x590] ;  /* 0x0005900001047983 */ /* 0x001ea20000300800 */
[----:B------:R-:W2:Y:S02]  /*396e0*/  LDL.LU R5, [R1+0x594] ;  /* 0x0005940001057983 */ /* 0x000ea40000300800 */
[----:B------:R-:W3:Y:S02]  /*396f0*/  LDL.LU R6, [R1+0x598] ;  /* 0x0005980001067983 */ /* 0x000ee40000300800 */
[----:B------:R-:W3:Y:S01]  /*39700*/  LDL.LU R7, [R1+0x59c] ;  /* 0x00059c0001077983 */ /* 0x000ee20000300800 */
[----:B------:R-:W2:Y:S01]  /*39710*/  LDL.LU R20, [R1+0x5c0] ;  /* 0x0005c00001147983 */ /* 0x000ea20000300800 */
[----:B------:R-:W2:Y:S02]  /*39720*/  LDL.LU R21, [R1+0x5c4] ;  /* 0x0005c40001157983 */ /* 0x000ea40000300800 */
[----:B------:R-:W2:Y:S02]  /*39730*/  LDL.LU R22, [R1+0x5c8] ;  /* 0x0005c80001167983 */ /* 0x000ea40000300800 */
[----:B------:R-:W2:Y:S02]  /*39740*/  LDL.LU R23, [R1+0x5cc] ;  /* 0x0005cc0001177983 */ /* 0x000ea40000300800 */
[----:B--2---:R0:W-:Y:S01]  /*39750*/  STL.64 [R1+0x5c08], R22 ;  /* 0x005c081601007387 */ /* 0x0041e20000100a00 */
[----:B------:R-:W-:Y:S02]  /*39760*/  STL.64 [R1+0x5c00], R20 ;  /* 0x005c001401007387 */ /* 0x000fe40000100a00 */
[----:B------:R-:W2:Y:S01]  /*39770*/  LDL.64 R10, [R1+0xc8] ;  /* 0x0000c800010a7983 */ /* 0x000ea20000100a00 */
[----:B0-----:R-:W4:Y:S01]  /*39780*/  LDL.64 R22, [R1+0x38] ;  /* 0x0000380001167983 */ /* 0x001f220000100a00 */
[----:B---3--:R-:W-:Y:S02]  /*39790*/  STL.64 [R1+0x5bc8], R6 ;  /* 0x005bc80601007387 */ /* 0x008fe40000100a00 */
[----:B------:R0:W-:Y:S02]  /*397a0*/  STL.64 [R1+0x5bc0], R4 ;  /* 0x005bc00401007387 */ /* 0x0001e40000100a00 */
[----:B0-----:R-:W3:Y:S01]  /*397b0*/  LDL.LU R4, [R1+0x5a0] ;  /* 0x0005a00001047983 */ /* 0x001ee20000300800 */
[----:B------:R-:W3:Y:S02]  /*397c0*/  LDL.LU R5, [R1+0x5a4] ;  /* 0x0005a40001057983 */ /* 0x000ee40000300800 */
[----:B------:R-:W2:Y:S02]  /*397d0*/  LDL.LU R6, [R1+0x5a8] ;  /* 0x0005a80001067983 */ /* 0x000ea40000300800 */
[----:B------:R-:W2:Y:S01]  /*397e0*/  LDL.LU R7, [R1+0x5ac] ;  /* 0x0005ac0001077983 */ /* 0x000ea20000300800 */
[----:B----4-:R-:W-:Y:S01]  /*397f0*/  HMMA.16816.F32.BF16 R12, R16, R22, R12 ;  /* 0x00000016100c723c */ /* 0x010fe2000004180c */
[----:B--2---:R-:W-:Y:S01]  /*39800*/  STL.64 [R1+0x5be0], R6 ;  /* 0x005be00601007387 */ /* 0x004fe20000100a00 */
[----:B---3--:R0:W-:Y:S03]  /*39810*/  STL.64 [R1+0x5bd8], R4 ;  /* 0x005bd80401007387 */ /* 0x0081e60000100a00 */
[----:B0-----:R-:W2:Y:S01]  /*39820*/  LDL.LU R4, [R1+0x5b0] ;  /* 0x0005b00001047983 */ /* 0x001ea20000300800 */
[----:B------:R-:W2:Y:S02]  /*39830*/  LDL.LU R5, [R1+0x5b4] ;  /* 0x0005b40001057983 */ /* 0x000ea40000300800 */
[----:B------:R-:W2:Y:S02]  /*39840*/  LDL.LU R6, [R1+0x5b8] ;  /* 0x0005b80001067983 */ /* 0x000ea40000300800 */
[----:B------:R-:W2:Y:S01]  /*39850*/  LDL.LU R7, [R1+0x5bc] ;  /* 0x0005bc0001077983 */ /* 0x000ea20000300800 */
[----:B-1----:R-:W-:Y:S01]  /*39860*/  STL.64 [R1+0x5a10], R26 ;  /* 0x005a101a01007387 */ /* 0x002fe20000100a00 */
[----:B------:R-:W-:Y:S11]  /*39870*/  STL.64 [R1+0x5a08], R24 ;  /* 0x005a081801007387 */ /* 0x000ff60000100a00 */
[----:B------:R0:W-:Y:S02]  /*39880*/  STL.64 [R1+0xd20], R12 ;  /* 0x000d200c01007387 */ /* 0x0001e40000100a00 */
[----:B------:R-:W-:Y:S02]  /*39890*/  STL.64 [R1+0xd28], R14 ;  /* 0x000d280e01007387 */ /* 0x000fe40000100a00 */
[----:B0-----:R-:W-:-:S02]  /*398a0*/  IMAD.MOV.U32 R13, RZ, RZ, R22 ;  /* 0x000000ffff0d7224 */ /* 0x001fc400078e0016 */
[----:B------:R-:W-:Y:S02]  /*398b0*/  IMAD.MOV.U32 R12, RZ, RZ, R23 ;  /* 0x000000ffff0c7224 */ /* 0x000fe400078e0017 */
[----:B------:R-:W3:Y:S01]  /*398c0*/  LDL.LU.64 R22, [R1+0x5c08] ;  /* 0x005c080001167983 */ /* 0x000ee20000300a00 */
[----:B------:R-:W3:Y:S02]  /*398d0*/  LDL.LU.64 R20, [R1+0x5c00] ;  /* 0x005c000001147983 */ /* 0x000ee40000300a00 */
[----:B------:R0:W-:Y:S02]  /*398e0*/  STL.64 [R1+0x5b50], R12 ;  /* 0x005b500c01007387 */ /* 0x0001e40000100a00 */
[----:B0-----:R-:W4:Y:S01]  /*398f0*/  LDL.LU R12, [R1+0x550] ;  /* 0x00055000010c7983 */ /* 0x001f220000300800 */
[----:B------:R-:W4:Y:S02]  /*39900*/  LDL.LU R13, [R1+0x554] ;  /* 0x00055400010d7983 */ /* 0x000f240000300800 */
[----:B------:R-:W2:Y:S02]  /*39910*/  LDL.LU R14, [R1+0x558] ;  /* 0x00055800010e7983 */ /* 0x000ea40000300800 */
[----:B------:R-:W2:Y:S02]  /*39920*/  LDL.LU R15, [R1+0x55c] ;  /* 0x00055c00010f7983 */ /* 0x000ea40000300800 */
[----:B------:R-:W-:Y:S01]  /*39930*/  IMAD.MOV.U32 R25, RZ, RZ, R11 ;  /* 0x000000ffff197224 */ /* 0x000fe200078e000b */
[C---:B---3--:R-:W-:Y:S01]  /*39940*/  HMMA.16816.F32.BF16 R20, R16.reuse, R10, R20 ;  /* 0x0000000a1014723c */ /* 0x048fe20000041814 */
[----:B--2---:R-:W-:Y:S01]  /*39950*/  STL.64 [R1+0x5b68], R14 ;  /* 0x005b680e01007387 */ /* 0x004fe20000100a00 */
[----:B----4-:R0:W-:Y:S03]  /*39960*/  STL.64 [R1+0x5b60], R12 ;  /* 0x005b600c01007387 */ /* 0x0101e60000100a00 */
[----:B0-----:R-:W2:Y:S01]  /*39970*/  LDL.LU R12, [R1+0x560] ;  /* 0x00056000010c7983 */ /* 0x001ea20000300800 */
[----:B------:R-:W2:Y:S02]  /*39980*/  LDL.LU R13, [R1+0x564] ;  /* 0x00056400010d7983 */ /* 0x000ea40000300800 */
[----:B------:R-:W2:Y:S02]  /*39990*/  LDL.LU R14, [R1+0x568] ;  /* 0x00056800010e7983 */ /* 0x000ea40000300800 */
[----:B------:R-:W2:Y:S11]  /*399a0*/  LDL.LU R15, [R1+0x56c] ;  /* 0x00056c00010f7983 */ /* 0x000eb60000300800 */
[----:B------:R-:W-:Y:S02]  /*399b0*/  @!UPT UIADD3 URZ, URZ, URZ, URZ ;  /* 0x0000003f3f3ff290 */ /* 0x000fe4000fffe03f */
[----:B------:R-:W-:Y:S01]  /*399c0*/  STL.64 [R1+0xd10], R20 ;  /* 0x000d101401007387 */ /* 0x000fe20000100a00 */
[----:B------:R0:W-:Y:S03]  /*399d0*/  STL.64 [R1+0xd18], R22 ;  /* 0x000d181601007387 */ /* 0x0001e60000100a00 */
[----:B0-----:R-:W3:Y:S01]  /*399e0*/  LDL.LU R22, [R1+0x5bf8] ;  /* 0x005bf80001167983 */ /* 0x001ee20000300800 */
[----:B------:R-:W4:Y:S02]  /*399f0*/  LDL.LU.64 R20, [R1+0x5bf0] ;  /* 0x005bf00001147983 */ /* 0x000f240000300a00 */
[----:B------:R-:W-:Y:S02]  /*39a00*/  IMAD.MOV.U32 R23, RZ, RZ, R10 ;  /* 0x000000ffff177224 */ /* 0x000fe400078e000a */
        /* <DEDUP_REMOVED lines=14> */
[----:B------:R-:W-:Y:S01]  /*39af0*/  STL.64 [R1+0xcf0], R8 ;  /* 0x000cf00801007387 */ /* 0x000fe20000100a00 */
        /* <DEDUP_REMOVED lines=16> */
[C---:B--2---:R-:W-:Y:S01]  /*39c00*/  HMMA.16816.F32.BF16 R4, R16.reuse, R10, R4 ;  /* 0x0000000a1004723c */ /* 0x044fe20000041804 */
[----:B------:R-:W-:Y:S11]  /*39c10*/  IMAD.MOV.U32 R24, RZ, RZ, R10 ;  /* 0x000000ffff187224 */ /* 0x000ff600078e000a */
[----:B------:R-:W-:Y:S11]  /*39c20*/  @!UPT UIADD3 URZ, URZ, URZ, URZ ;  /* 0x0000003f3f3ff290 */ /* 0x000ff6000fffe03f */
[----:B------:R0:W-:Y:S01]  /*39c30*/  STL.64 [R1+0xcc0], R4 ;  /* 0x000cc00401007387 */ /* 0x0001e20000100a00 */
[----:B------:R1:W-:Y:S02]  /*39c40*/  STL.64 [R1+0xcc8], R6 ;  /* 0x000cc80601007387 */ /* 0x0003e40000100a00 */
[----:B0-----:R-:W-:Y:S01]  /*39c50*/  IMAD.MOV.U32 R4, RZ, RZ, R11 ;  /* 0x000000ffff047224 */ /* 0x001fe200078e000b */
[----:B-1----:R-:W2:Y:S01]  /*39c60*/  LDL.LU.64 R6, [R1+0x5b80] ;  /* 0x005b800001067983 */ /* 0x002ea20000300a00 */
[----:B------:R-:W2:Y:S02]  /*39c70*/  LDL.LU R5, [R1+0x5b78] ;  /* 0x005b780001057983 */ /* 0x000ea40000300800 */
[----:B------:R-:W2:Y:S02]  /*39c80*/  LDL.LU.64 R10, [R1+0x5b70] ;  /* 0x005b7000010a7983 */ /* 0x000ea40000300a00 */
[C---:B--2---:R-:W-:Y:S01]  /*39c90*/  HMMA.16816.F32.BF16 R8, R16.reuse, R10, R12 ;  /* 0x0000000a1008723c */ /* 0x044fe2000004180c */
[----:B------:R-:W-:Y:S01]  /*39ca0*/  STL.64 [R1+0x5ac0], R6 ;  /* 0x005ac00601007387 */ /* 0x000fe20000100a00 */
[----:B------:R-:W-:Y:S02]  /*39cb0*/  STL [R1+0x5ab8], R4 ;  /* 0x005ab80401007387 */ /* 0x000fe40000100800 */
[----:B------:R-:W2:Y:S02]  /*39cc0*/  LDL.LU.64 R14, [R1+0x5b68] ;  /* 0x005b6800010e7983 */ /* 0x000ea40000300a00 */
[----:B------:R-:W2:Y:S11]  /*39cd0*/  LDL.LU.64 R12, [R1+0x5b60] ;  /* 0x005b6000010c7983 */ /* 0x000eb60000300a00 */
[----:B------:R-:W-:Y:S06]  /*39ce0*/  @!UPT UIADD3 URZ, URZ, URZ, URZ ;  /* 0x0000003f3f3ff290 */ /* 0x000fec000fffe03f */
[----:B------:R-:W-:Y:S01]  /*39cf0*/  STL.64 [R1+0xcb0], R8 ;  /* 0x000cb00801007387 */ /* 0x000fe20000100a00 */
[----:B------:R0:W-:Y:S03]  /*39d00*/  STL.64 [R1+0xcb8], R10 ;  /* 0x000cb80a01007387 */ /* 0x0001e60000100a00 */
[----:B0-----:R-:W2:Y:S01]  /*39d10*/  LDL.LU.64 R10, [R1+0x5b58] ;  /* 0x005b5800010a7983 */ /* 0x001ea20000300a00 */
[----:B------:R-:W-:Y:S02]  /*39d20*/  IMAD.MOV.U32 R26, RZ, RZ, R2 ;  /* 0x000000ffff1a7224 */ /* 0x000fe400078e0002 */
[----:B------:R-:W-:Y:S01]  /*39d30*/  IMAD.MOV.U32 R27, RZ, RZ, R0 ;  /* 0x000000ffff1b7224 */ /* 0x000fe200078e0000 */
[C---:B--2---:R-:W-:Y:S01]  /*39d40*/  HMMA.16816.F32.BF16 R12, R16.reuse, R10, R12 ;  /* 0x0000000a100c723c */ /* 0x044fe2000004180c */
[----:B------:R-:W-:Y:S02]  /*39d50*/  IMAD.MOV.U32 R2, RZ, RZ, R10 ;  /* 0x000000ffff027224 */ /* 0x000fe400078e000a */
[----:B------:R-:W-:Y:S11]  /*39d60*/  IMAD.MOV.U32 R0, RZ, RZ, R11 ;  /* 0x000000ffff007224 */ /* 0x000ff600078e000b */
[----:B------:R-:W-:Y:S09]  /*39d70*/  @!UPT UIADD3 URZ, URZ, URZ, URZ ;  /* 0x0000003f3f3ff290 */ /* 0x000ff2000fffe03f */
[----:B------:R0:W-:Y:S01]  /*39d80*/  STL.64 [R1+0xca0], R12 ;  /* 0x000ca00c01007387 */ /* 0x0001e20000100a00 */
[----:B------:R-:W-:Y:S03]  /*39d90*/  STL.64 [R1+0xca8], R14 ;  /* 0x000ca80e01007387 */ /* 0x000fe60000100a00 */
[----:B0-----:R-:W2:Y:S01]  /*39da0*/  LDL.LU.64 R12, [R1+0x5b50] ;  /* 0x005b5000010c7983 */ /* 0x001ea20000300a00 */
[----:B------:R-:W2:Y:S02]  /*39db0*/  LDL.LU.64 R10, [R1+0x5b48] ;  /* 0x005b4800010a7983 */ /* 0x000ea40000300a00 */
[----:B------:R-:W2:Y:S02]  /*39dc0*/  LDL.LU.64 R8, [R1+0x5b40] ;  /* 0x005b400001087983 */ /* 0x000ea40000300a00 */
[----:B--2---:R-:W-:Y:S01]  /*39dd0*/  HMMA.16816.F32.BF16 R8, R16, R26, R8 ;  /* 0x0000001a1008723c */ /* 0x004fe20000041808 */
[----:B------:R-:W2:Y:S04]  /*39de0*/  LDL.64 R18, [R1+0x98] ;  /* 0x0000980001127983 */ /* 0x000ea80000100a00 */
[----:B--2---:R0:W-:Y:S11]  /*39df0*/  STL.64 [R1+0x5a68], R18 ;  /* 0x005a681201007387 */ /* 0x0041f60000100a00 */
[----:B------:R-:W-:Y:S07]  /*39e00*/  @!UPT UIADD3 URZ, URZ, URZ, URZ ;  /* 0x0000003f3f3ff290 */ /* 0x000fee000fffe03f */
[----:B------:R-:W-:Y:S02]  /*39e10*/  STL.64 [R1+0x5c0], R8 ;  /* 0x0005c00801007387 */ /* 0x000fe40000100a00 */
[----:B------:R-:W-:Y:S02]  /*39e20*/  STL.64 [R1+0x5c8], R10 ;  /* 0x0005c80a01007387 */ /* 0x000fe40000100a00 */
[----:B------:R-:W2:Y:S01]  /*39e30*/  LDL.LU R16, [R1+0x1a0] ;  /* 0x0001a00001107983 */ /* 0x000ea20000300800 */
[----:B------:R-:W2:Y:S04]  /*39e40*/  LDL.LU R17, [R1+0x1a4] ;  /* 0x0001a40001117983 */ /* 0x000ea80000300800 */
[----:B0-----:R-:W2:Y:S01]  /*39e50*/  LDL.LU R18, [R1+0x1a8] ;  /* 0x0001a80001127983 */ /* 0x001ea20000300800 */
[----:B------:R-:W2:Y:S03]  /*39e60*/  LDL.LU R19, [R1+0x1ac] ;  /* 0x0001ac0001137983 */ /* 0x000ea60000300800 */
[----:B--2---:R-:W-:Y:S01]  /*39e70*/  STL.64 [R1+0x5a78], R18 ;  /* 0x005a781201007387 */ /* 0x004fe20000100a00 */
[----:B------:R0:W-:Y:S03]  /*39e80*/  STL.64 [R1+0x5a70], R16 ;  /* 0x005a701001007387 */ /* 0x0001e60000100a00 */
[----:B0-----:R-:W2:Y:S01]  /*39e90*/  LDL.LU R16, [R1+0x1b0] ;  /* 0x0001b00001107983 */ /* 0x001ea20000300800 */
[----:B------:R-:W2:Y:S02]  /*39ea0*/  LDL.LU R17, [R1+0x1b4] ;  /* 0x0001b40001117983 */ /* 0x000ea40000300800 */
[----:B------:R-:W2:Y:S02]  /*39eb0*/  LDL.LU R18, [R1+0x1b8] ;  /* 0x0001b80001127983 */ /* 0x000ea40000300800 */
[----:B------:R-:W2:Y:S01]  /*39ec0*/  LDL.LU R19, [R1+0x1bc] ;  /* 0x0001bc0001137983 */ /* 0x000ea20000300800 */
[----:B------:R-:W2:Y:S01]  /*39ed0*/  LDL.LU R8, [R1+0x200] ;  /* 0x0002000001087983 */ /* 0x000ea20000300800 */
[----:B------:R-:W2:Y:S02]  /*39ee0*/  LDL.LU R9, [R1+0x204] ;  /* 0x0002040001097983 */ /* 0x000ea40000300800 */
[----:B------:R-:W2:Y:S02]  /*39ef0*/  LDL.LU R10, [R1+0x208] ;  /* 0x00020800010a7983 */ /* 0x000ea40000300800 */
[----:B------:R-:W2:Y:S02]  /*39f00*/  LDL.LU R11, [R1+0x20c] ;  /* 0x00020c00010b7983 */ /* 0x000ea40000300800 */
[----:B------:R-:W-:-:S02]  /*39f10*/  IMAD.MOV.U32 R14, RZ, RZ, R5 ;  /* 0x000000ffff0e7224 */ /* 0x000fc400078e0005 */
[----:B---3--:R-:W-:Y:S01]  /*39f20*/  IMAD.MOV.U32 R15, RZ, RZ, R22 ;  /* 0x000000ffff0f7224 */ /* 0x008fe200078e0016 */
[----:B--2---:R-:W-:Y:S01]  /*39f30*/  STL.64 [R1+0x5af0], R10 ;  /* 0x005af00a01007387 */ /* 0x004fe20000100a00 */
[----:B------:R-:W-:Y:S02]  /*39f40*/  STL.64 [R1+0x5ae8], R8 ;  /* 0x005ae80801007387 */ /* 0x000fe40000100a00 */
[----:B------:R-:W2:Y:S02]  /*39f50*/  LDL.LU R5, [R1+0x5b3c] ;  /* 0x005b3c0001057983 */ /* 0x000ea40000300800 */
[----:B------:R-:W3:Y:S01]  /*39f60*/  LDL.LU R22, [R1+0x5b38] ;  /* 0x005b380001167983 */ /* 0x000ee20000300800 */
[----:B------:R4:W-:Y:S02]  /*39f70*/  STL.64 [R1+0x5af8], R14 ;  /* 0x005af80e01007387 */ /* 0x0009e40000100a00 */
[----:B----4-:R-:W-:Y:S02]  /*39f80*/  IMAD.MOV.U32 R14, RZ, RZ, R20 ;  /* 0x000000ffff0e7224 */ /* 0x010fe400078e0014 */
[----:B------:R-:W-:Y:S01]  /*39f90*/  IMAD.MOV.U32 R15, RZ, RZ, R21 ;  /* 0x000000ffff0f7224 */ /* 0x000fe200078e0015 */
[----:B------:R-:W4:Y:S01]  /*39fa0*/  LDL.LU R20, [R1+0x5b34] ;  /* 0x005b340001147983 */ /* 0x000f220000300800 */
[----:B------:R-:W4:Y:S03]  /*39fb0*/  LDL.LU R21, [R1+0x5b30] ;  /* 0x005b300001157983 */ /* 0x000f260000300800 */
[----:B------:R3:W-:Y:S01]  /*39fc0*/  STL.64 [R1+0x5b10], R14 ;  /* 0x005b100e01007387 */ /* 0x0007e20000100a00 */
[----:B------:R-:W2:Y:S02]  /*39fd0*/  LDL.LU R8, [R1+0x210] ;  /* 0x0002100001087983 */ /* 0x000ea40000300800 */
[----:B------:R-:W2:Y:S02]  /*39fe0*/  LDL.LU R9, [R1+0x214] ;  /* 0x0002140001097983 */ /* 0x000ea40000300800 */
[----:B------:R-:W2:Y:S01]  /*39ff0*/  LDL.LU R10, [R1+0x218] ;  /* 0x00021800010a7983 */ /* 0x000ea20000300800 */
[----:B------:R-:W2:Y:S01]  /*3a000*/  LDL.LU R11, [R1+0x21c] ;  /* 0x00021c00010b7983 */ /* 0x000ea20000300800 */
[----:B---3--:R-:W-:-:S03]  /*3a010*/  IMAD.MOV.U32 R14, RZ, RZ, R22 ;  /* 0x000000ffff0e7224 */ /* 0x008fc600078e0016 */
[----:B------:R-:W4:Y:S04]  /*3a020*/  LDL.LU R22, [R1+0x5b2c] ;  /* 0x005b2c0001167983 */ /* 0x000f280000300800 */
[----:B--2---:R-:W-:Y:S01]  /*3a030*/  STL.64 [R1+0x5b08], R10 ;  /* 0x005b080a01007387 */ /* 0x004fe20000100a00 */
[----:B------:R0:W-:Y:S03]  /*3a040*/  STL.64 [R1+0x5b00], R8 ;  /* 0x005b000801007387 */ /* 0x0001e60000100a00 */
[----:B0-----:R-:W2:Y:S01]  /*3a050*/  LDL.LU R8, [R1+0x220] ;  /* 0x0002200001087983 */ /* 0x001ea20000300800 */
[----:B------:R-:W2:Y:S02]  /*3a060*/  LDL.LU R9, [R1+0x224] ;  /* 0x0002240001097983 */ /* 0x000ea40000300800 */
[----:B------:R-:W3:Y:S02]  /*3a070*/  LDL.LU R10, [R1+0x228] ;  /* 0x00022800010a7983 */ /* 0x000ee40000300800 */
[----:B------:R-:W3:Y:S02]  /*3a080*/  LDL.LU R11, [R1+0x22c] ;  /* 0x00022c00010b7983 */ /* 0x000ee40000300800 */
[----:B------:R-:W-:Y:S01]  /*3a090*/  IMAD.MOV.U32 R15, RZ, RZ, R5 ;  /* 0x000000ffff0f7224 */ /* 0x000fe200078e0005 */
[----:B---3--:R-:W-:Y:S01]  /*3a0a0*/  STL.64 [R1+0x5b20], R10 ;  /* 0x005b200a01007387 */ /* 0x008fe20000100a00 */
[----:B--2---:R0:W-:Y:S03]  /*3a0b0*/  STL.64 [R1+0x5b18], R8 ;  /* 0x005b180801007387 */ /* 0x0041e60000100a00 */
[----:B0-----:R-:W4:Y:S01]  /*3a0c0*/  LDL.LU R8, [R1+0x230] ;  /* 0x0002300001087983 */ /* 0x001f220000300800 */
[----:B------:R-:W4:Y:S02]  /*3a0d0*/  LDL.LU R9, [R1+0x234] ;  /* 0x0002340001097983 */ /* 0x000f240000300800 */
[----:B------:R-:W4:Y:S02]  /*3a0e0*/  LDL.LU R10, [R1+0x238] ;  /* 0x00023800010a7983 */ /* 0x000f240000300800 */
[----:B------:R-:W4:Y:S01]  /*3a0f0*/  LDL.LU R11, [R1+0x23c] ;  /* 0x00023c00010b7983 */ /* 0x000f220000300800 */
[----:B------:R-:W2:Y:S01]  /*3a100*/  LDL.LU R4, [R1+0x1f0] ;  /* 0x0001f00001047983 */ /* 0x000ea20000300800 */
[----:B------:R-:W2:Y:S02]  /*3a110*/  LDL.LU R5, [R1+0x1f4] ;  /* 0x0001f40001057983 */ /* 0x000ea40000300800 */
[----:B------:R-:W2:Y:S02]  /*3a120*/  LDL.LU R6, [R1+0x1f8] ;  /* 0x0001f80001067983 */ /* 0x000ea40000300800 */
[----:B------:R-:W2:Y:S01]  /*3a130*/  LDL.LU R7, [R1+0x1fc] ;  /* 0x0001fc0001077983 */ /* 0x000ea20000300800 */
[----:B------:R0:W-:Y:S01]  /*3a140*/  STL.64 [R1+0x5a88], R18 ;  /* 0x005a881201007387 */ /* 0x0001e20000100a00 */
[----:B------:R-:W-:Y:S02]  /*3a150*/  STL.64 [R1+0x5a80], R16 ;  /* 0x005a801001007387 */ /* 0x000fe40000100a00 */
[----:B0-----:R-:W-:-:S02]  /*3a160*/  IMAD.MOV.U32 R18, RZ, RZ, R23 ;  /* 0x000000ffff127224 */ /* 0x001fc400078e0017 */
[----:B------:R-:W-:Y:S01]  /*3a170*/  IMAD.MOV.U32 R19, RZ, RZ, R25 ;  /* 0x000000ffff137224 */ /* 0x000fe200078e0019 */
[----:B------:R-:W4:Y:S04]  /*3a180*/  LDL.LU R23, [R1+0x5b28] ;  /* 0x005b280001177983 */ /* 0x000f280000300800 */
[----:B------:R0:W-:Y:S02]  /*3a190*/  STL.64 [R1+0x5a98], R18 ;  /* 0x005a981201007387 */ /* 0x0001e40000100a00 */
[----:B0-----:R-:W-:Y:S02]  /*3a1a0*/  IMAD.MOV.U32 R18, RZ, RZ, R13 ;  /* 0x000000ffff127224 */ /* 0x001fe400078e000d */
[----:B------:R-:W-:-:S05]  /*3a1b0*/  IMAD.MOV.U32 R19, RZ, RZ, R12 ;  /* 0x000000ffff137224 */ /* 0x000fca00078e000c */
[----:B------:R0:W-:Y:S01]  /*3a1c0*/  STL.64 [R1+0x5ab0], R18 ;  /* 0x005ab01201007387 */ /* 0x0001e20000100a00 */
[----:B------:R-:W3:Y:S02]  /*3a1d0*/  LDL.LU R16, [R1+0x1e0] ;  /* 0x0001e00001107983 */ /* 0x000ee40000300800 */
[----:B------:R-:W3:Y:S01]  /*3a1e0*/  LDL.LU R17, [R1+0x1e4] ;  /* 0x0001e40001117983 */ /* 0x000ee20000300800 */
[----:B0-----:R-:W3:Y:S01]  /*3a1f0*/  LDL.LU R18, [R1+0x1e8] ;  /* 0x0001e80001127983 */ /* 0x001ee20000300800 */
[----:B------:R-:W3:Y:S02]  /*3a200*/  LDL.LU R19, [R1+0x1ec] ;  /* 0x0001ec0001137983 */ /* 0x000ee40000300800 */
[----:B------:R-:W-:Y:S02]  /*3a210*/  STL.64 [R1+0x5a20], R26 ;  /* 0x005a201a01007387 */ /* 0x000fe40000100a00 */
[----:B------:R0:W-:Y:S02]  /*3a220*/  STL [R1+0x5a90], R24 ;  /* 0x005a901801007387 */ /* 0x0001e40000100800 */
[----:B0-----:R-:W2:Y:S01]  /*3a230*/  LDL.LU R24, [R1+0x1c0] ;  /* 0x0001c00001187983 */ /* 0x001ea20000300800 */
[----:B------:R-:W2:Y:S02]  /*3a240*/  LDL.LU R25, [R1+0x1c4] ;  /* 0x0001c40001197983 */ /* 0x000ea40000300800 */
[----:B------:R-:W2:Y:S02]  /*3a250*/  LDL.LU R26, [R1+0x1c8] ;  /* 0x0001c800011a7983 */ /* 0x000ea40000300800 */
[----:B------:R-:W2:Y:S01]  /*3a260*/  LDL.LU R27, [R1+0x1cc] ;  /* 0x0001cc00011b7983 */ /* 0x000ea20000300800 */
[C---:B----4-:R-:W-:Y:S01]  /*3a270*/  HMMA.16816.F32.BF16 R12, R20.reuse, R14, R8 ;  /* 0x0000000e140c723c */ /* 0x050fe20000041808 */
[----:B--2---:R-:W-:Y:S01]  /*3a280*/  STL.64 [R1+0x5aa8], R26 ;  /* 0x005aa81a01007387 */ /* 0x004fe20000100a00 */
[----:B------:R0:W-:Y:S03]  /*3a290*/  STL.64 [R1+0x5aa0], R24 ;  /* 0x005aa01801007387 */ /* 0x0001e60000100a00 */
[----:B0-----:R-:W2:Y:S01]  /*3a2a0*/  LDL.LU R24, [R1+0x1d0] ;  /* 0x0001d00001187983 */ /* 0x001ea20000300800 */
[----:B------:R-:W2:Y:S02]  /*3a2b0*/  LDL.LU R25, [R1+0x1d4] ;  /* 0x0001d40001197983 */ /* 0x000ea40000300800 */
[----:B------:R-:W2:Y:S02]  /*3a2c0*/  LDL.LU R26, [R1+0x1d8] ;  /* 0x0001d800011a7983 */ /* 0x000ea40000300800 */
[----:B------:R-:W2:Y:S01]  /*3a2d0*/  LDL.LU R27, [R1+0x1dc] ;  /* 0x0001dc00011b7983 */ /* 0x000ea20000300800 */
[----:B------:R-:W4:Y:S01]  /*3a2e0*/  LDL.LU.64 R10, [R1+0x5b20] ;  /* 0x005b2000010a7983 */ /* 0x000f220000300a00 */
[----:B------:R-:W4:Y:S11]  /*3a2f0*/  LDL.LU.64 R8, [R1+0x5b18] ;  /* 0x005b180001087983 */ /* 0x000f360000300a00 */
[----:B------:R-:W-:Y:S02]  /*3a300*/  STL.64 [R1+0x5b0], R12 ;  /* 0x0005b00c01007387 */ /* 0x000fe40000100a00 */
[----:B------:R0:W-:Y:S02]  /*3a310*/  STL.64 [R1+0x5b8], R14 ;  /* 0x0005b80e01007387 */ /* 0x0001e40000100a00 */
        /* <DEDUP_REMOVED lines=15> */
[----:B------:R-:W2:Y:S01]  /*3a410*/  LDL.LU.64 R12, [R1+0x5ad8] ;  /* 0x005ad800010c7983 */ /* 0x000ea20000300a00 */
        /* <DEDUP_REMOVED lines=8> */
[----:B--2---:R-:W-:Y:S01]  /*3a4a0*/  STL.64 [R1+0x59d0], R12 ;  /* 0x0059d00c01007387 */ /* 0x004fe20000100a00 */
[C---:B----4-:R-:W-:Y:S11]  /*3a4b0*/  HMMA.16816.F32.BF16 R4, R20.reuse, R10, R4 ;  /* 0x0000000a1404723c */ /* 0x050ff60000041804 */
[----:B------:R-:W-:Y:S11]  /*3a4c0*/  @!UPT UIADD3 URZ, URZ, URZ, URZ ;  /* 0x0000003f3f3ff290 */ /* 0x000ff6000fffe03f */
[----:B------:R-:W-:Y:S01]  /*3a4d0*/  @!UPT UIADD3 URZ, URZ, URZ, URZ ;  /* 0x0000003f3f3ff290 */ /* 0x000fe2000fffe03f */
[----:B------:R-:W-:Y:S01]  /*3a4e0*/  STL.64 [R1+0x390], R4 ;  /* 0x0003900401007387 */ /* 0x000fe20000100a00 */
[----:B------:R0:W-:Y:S03]  /*3a4f0*/  STL.64 [R1+0x398], R6 ;  /* 0x0003980601007387 */ /* 0x0001e60000100a00 */
[----:B0-----:R-:W2:Y:S01]  /*3a500*/  LDL.LU.64 R6, [R1+0x5ac0] ;  /* 0x005ac00001067983 */ /* 0x001ea20000300a00 */
[----:B------:R-:W4:Y:S02]  /*3a510*/  LDL.LU R4, [R1+0x5ab8] ;  /* 0x005ab80001047983 */ /* 0x000f240000300800 */
[----:B------:R-:W-:Y:S02]  /*3a520*/  STL.64 [R1+0x59c8], R10 ;  /* 0x0059c80a01007387 */ /* 0x000fe40000100a00 */
[----:B---3--:R0:W-:Y:S02]  /*3a530*/  STL.64 [R1+0x59c0], R8 ;  /* 0x0059c00801007387 */ /* 0x0081e40000100a00 */
[----:B0-----:R-:W3:Y:S01]  /*3a540*/  LDL.LU R8, [R1+0x190] ;  /* 0x0001900001087983 */ /* 0x001ee20000300800 */
[----:B------:R-:W3:Y:S02]  /*3a550*/  LDL.LU R9, [R1+0x194] ;  /* 0x0001940001097983 */ /* 0x000ee40000300800 */
[----:B------:R-:W3:Y:S02]  /*3a560*/  LDL.LU R10, [R1+0x198] ;  /* 0x00019800010a7983 */ /* 0x000ee40000300800 */
[----:B------:R-:W3:Y:S01]  /*3a570*/  LDL.LU R11, [R1+0x19c] ;  /* 0x00019c00010b7983 */ /* 0x000ee20000300800 */
[C---:B--2---:R-:W-:Y:S11]  /*3a580*/  HMMA.16816.F32.BF16 R16, R20.reuse, R6, R16 ;  /* 0x000000061410723c */ /* 0x044ff60000041810 */
[----:B------:R-:W-:Y:S11]  /*3a590*/  @!UPT UIADD3 URZ, URZ, URZ, URZ ;  /* 0x0000003f3f3ff290 */ /* 0x000ff6000fffe03f */
[----:B------:R-:W-:Y:S01]  /*3a5a0*/  @!UPT UIADD3 URZ, URZ, URZ, URZ ;  /* 0x0000003f3f3ff290 */ /* 0x000fe2000fffe03f */
        /* <DEDUP_REMOVED lines=10> */
[----:B--2---:R-:W-:Y:S02]  /*3a650*/  HMMA.16816.F32.BF16 R16, R20, R18, R24 ;  /* 0x000000121410723c */ /* 0x004fe40000041818 */
[----:B------:R-:W2:Y:S11]  /*3a660*/  LDL.LU R24, [R1+0x5a90] ;  /* 0x005a900001187983 */ /* 0x000eb60000300800 */
[----:B------:R-:W-:Y:S10]  /*3a670*/  @!UPT UIADD3 URZ, URZ, URZ, URZ ;  /* 0x0000003f3f3ff290 */ /* 0x000ff4000fffe03f */
[----:B------:R-:W-:Y:S01]  /*3a680*/  STL.64 [R1+0xc00], R16 ;  /* 0x000c001001007387 */ /* 0x000fe20000100a00 */
[----:B------:R0:W-:Y:S03]  /*3a690*/  STL.64 [R1+0xc08], R18 ;  /* 0x000c081201007387 */ /* 0x0001e60000100a00 */
[----:B0-----:R-:W2:Y:S01]  /*3a6a0*/  LDL.LU.64 R18, [R1+0x5a88] ;  /* 0x005a880001127983 */ /* 0x001ea20000300a00 */
[----:B------:R-:W2:Y:S02]  /*3a6b0*/  LDL.LU.64 R16, [R1+0x5a80] ;  /* 0x005a800001107983 */ /* 0x000ea40000300a00 */
[----:B------:R-:W-:Y:S02]  /*3a6c0*/  IMAD.MOV.U32 R14, RZ, RZ, R29 ;  /* 0x000000ffff0e7224 */ /* 0x000fe400078e001d */
[----:B------:R-:W-:-:S07]  /*3a6d0*/  IMAD.MOV.U32 R15, RZ, RZ, R28 ;  /* 0x000000ffff0f7224 */ /* 0x000fce00078e001c */
[C---:B--2---:R-:W-:Y:S01]  /*3a6e0*/  HMMA.16816.F32.BF16 R12, R20.reuse, R14, R16 ;  /* 0x0000000e140c723c */ /* 0x044fe20000041810 */
[----:B------:R-:W2:Y:S01]  /*3a6f0*/  LDL.LU.64 R18, [R1+0x5a78] ;  /* 0x005a780001127983 */ /* 0x000ea20000300a00 */
[----:B------:R-:W2:Y:S11]  /*3a700*/  LDL.LU.64 R16, [R1+0x5a70] ;  /* 0x005a700001107983 */ /* 0x000eb60000300a00 */
[----:B------:R-:W-:Y:S10]  /*3a710*/  @!UPT UIADD3 URZ, URZ, URZ, URZ ;  /* 0x0000003f3f3ff290 */ /* 0x000ff4000fffe03f */
[----:B------:R-:W-:Y:S01]  /*3a720*/  STL.64 [R1+0xbf0], R12 ;  /* 0x000bf00c01007387 */ /* 0x000fe20000100a00 */
[----:B------:R0:W-:Y:S03]  /*3a730*/  STL.64 [R1+0xbf8], R14 ;  /* 0x000bf80e01007387 */ /* 0x0001e60000100a00 */
[----:B0-----:R-:W2:Y:S04]  /*3a740*/  LDL.64 R14, [R1+0x8] ;  /* 0x00000800010e7983 */ /* 0x001ea80000100a00 */
[----:B--2---:R0:W-:Y:S04]  /*3a750*/  STL.64 [R1+0x59f0], R14 ;  /* 0x0059f00e01007387 */ /* 0x0041e80000100a00 */
[----:B0-----:R-:W2:Y:S02]  /*3a760*/  LDL.64 R14, [R1+0xa8] ;  /* 0x0000a800010e7983 */ /* 0x001ea40000100a00 */
[C---:B--2---:R-:W-:Y:S01]  /*3a770*/  HMMA.16816.F32.BF16 R16, R20.reuse, R14, R16 ;  /* 0x0000000e1410723c */ /* 0x044fe20000041810 */
[----:B------:R-:W-:Y:S11]  /*3a780*/  IMAD.MOV.U32 R5, RZ, RZ, R15 ;  /* 0x000000ffff057224 */ /* 0x000ff600078e000f */
[----:B------:R-:W-:Y:S11]  /*3a790*/  @!UPT UIADD3 URZ, URZ, URZ, URZ ;  /* 0x0000003f3f3ff290 */ /* 0x000ff6000fffe03f */
[----:B------:R-:W-:Y:S01]  /*3a7a0*/  STL.64 [R1+0xbe0], R16 ;  /* 0x000be01001007387 */ /* 0x000fe20000100a00 */
[----:B------:R0:W-:Y:S03]  /*3a7b0*/  STL.64 [R1+0xbe8], R18 ;  /* 0x000be81201007387 */ /* 0x0001e60000100a00 */
[----:B0-----:R-:W3:Y:S01]  /*3a7c0*/  LDL.LU.64 R18, [R1+0x5a68] ;  /* 0x005a680001127983 */ /* 0x001ee20000300a00 */
[----:B------:R-:W2:Y:S03]  /*3a7d0*/  LDL.64 R14, [R1+0x28] ;  /* 0x00002800010e7983 */ /* 0x000ea60000100a00 */
[----:B--2---:R0:W-:Y:S01]  /*3a7e0*/  STL.64 [R1+0x5a18], R14 ;  /* 0x005a180e01007387 */ /* 0x0041e20000100a00 */
[----:B------:R-:W-:Y:S02]  /*3a7f0*/  STL [R1+0x59bc], R5 ;  /* 0x0059bc0501007387 */ /* 0x000fe40000100800 */
[----:B------:R-:W-:Y:S01]  /*3a800*/  STL.64 [R1+0x5a60], R6 ;  /* 0x005a600601007387 */ /* 0x000fe20000100a00 */
[----:B---3--:R-:W-:Y:S01]  /*3a810*/  HMMA.16816.F32.BF16 R8, R20, R18, R8 ;  /* 0x000000121408723c */ /* 0x008fe20000041808 */
[----:B------:R-:W-:-:S02]  /*3a820*/  IMAD.MOV.U32 R29, RZ, RZ, R19 ;  /* 0x000000ffff1d7224 */ /* 0x000fc400078e0013 */
[----:B------:R-:W2:Y:S11]  /*3a830*/  LDL.64 R18, [R1+0x68] ;  /* 0x0000680001127983 */ /* 0x000eb60000100a00 */
[----:B------:R-:W-:Y:S09]  /*3a840*/  @!UPT UIADD3 URZ, URZ, URZ, URZ ;  /* 0x0000003f3f3ff290 */ /* 0x000ff2000fffe03f */
[----:B------:R-:W-:Y:S01]  /*3a850*/  STL.64 [R1+0xbd0], R8 ;  /* 0x000bd00801007387 */ /* 0x000fe20000100a00 */
[----:B------:R-:W-:Y:S03]  /*3a860*/  STL.64 [R1+0xbd8], R10 ;  /* 0x000bd80a01007387 */ /* 0x000fe60000100a00 */
[----:B--2---:R1:W-:Y:S01]  /*3a870*/  STL.64 [R1+0x5a40], R18 ;  /* 0x005a401201007387 */ /* 0x0043e20000100a00 */
[----:B------:R-:W2:Y:S02]  /*3a880*/  LDL.LU R12, [R1+0x150] ;  /* 0x00015000010c7983 */ /* 0x000ea40000300800 */
[----:B------:R-:W2:Y:S02]  /*3a890*/  LDL.LU R13, [R1+0x154] ;  /* 0x00015400010d7983 */ /* 0x000ea40000300800 */
[----:B0-----:R-:W3:Y:S01]  /*3a8a0*/  LDL.LU R14, [R1+0x158] ;  /* 0x00015800010e7983 */ /* 0x001ee20000300800 */
[----:B------:R-:W3:Y:S01]  /*3a8b0*/  LDL.LU R15, [R1+0x15c] ;  /* 0x00015c00010f7983 */ /* 0x000ee20000300800 */
[----:B-1----:R-:W-:-:S02]  /*3a8c0*/  IMAD.MOV.U32 R18, RZ, RZ, R24 ;  /* 0x000000ffff127224 */ /* 0x002fc400078e0018 */
[----:B----4-:R-:W-:Y:S02]  /*3a8d0*/  IMAD.MOV.U32 R19, RZ, RZ, R4 ;  /* 0x000000ffff137224 */ /* 0x010fe400078e0004 */
[----:B------:R-:W-:Y:S02]  /*3a8e0*/  IMAD.MOV.U32 R26, RZ, RZ, R2 ;  /* 0x000000ffff1a7224 */ /* 0x000fe400078e0002 */
[----:B------:R-:W-:Y:S01]  /*3a8f0*/  IMAD.MOV.U32 R27, RZ, RZ, R0 ;  /* 0x000000ffff1b7224 */ /* 0x000fe200078e0000 */
[----:B------:R0:W-:Y:S04]  /*3a900*/  STL.64 [R1+0x5a58], R18 ;  /* 0x005a581201007387 */ /* 0x0001e80000100a00 */
[----:B---3--:R-:W-:Y:S01]  /*3a910*/  STL.64 [R1+0x5a30], R14 ;  /* 0x005a300e01007387 */ /* 0x008fe20000100a00 */
[----:B--2---:R-:W-:Y:S02]  /*3a920*/  STL.64 [R1+0x5a28], R12 ;  /* 0x005a280c01007387 */ /* 0x004fe40000100a00 */
[----:B------:R-:W2:Y:S02]  /*3a930*/  LDL.LU R4, [R1+0x180] ;  /* 0x0001800001047983 */ /* 0x000ea40000300800 */
[----:B------:R-:W2:Y:S01]  /*3a940*/  LDL.LU R5, [R1+0x184] ;  /* 0x0001840001057983 */ /* 0x000ea20000300800 */
[----:B------:R-:W2:Y:S01]  /*3a950*/  LDL.LU R6, [R1+0x188] ;  /* 0x0001880001067983 */ /* 0x000ea20000300800 */
[----:B------:R-:W2:Y:S02]  /*3a960*/  LDL.LU R7, [R1+0x18c] ;  /* 0x00018c0001077983 */ /* 0x000ea40000300800 */
[----:B0-----:R-:W2:Y:S02]  /*3a970*/  LDL.64 R18, [R1+0x88] ;  /* 0x0000880001127983 */ /* 0x001ea40000100a00 */
[----:B------:R0:W-:Y:S01]  /*3a980*/  STL.64 [R1+0x5a38], R26 ;  /* 0x005a381a01007387 */ /* 0x0001e20000100a00 */
[----:B------:R-:W3:Y:S01]  /*3a990*/  LDL.LU R24, [R1+0x160] ;  /* 0x0001600001187983 */ /* 0x000ee20000300800 */
[----:B------:R-:W3:Y:S03]  /*3a9a0*/  LDL.LU R25, [R1+0x164] ;  /* 0x0001640001197983 */ /* 0x000ee60000300800 */
[----:B0-----:R-:W4:Y:S01]  /*3a9b0*/  LDL.LU R26, [R1+0x168] ;  /* 0x00016800011a7983 */ /* 0x001f220000300800 */
[----:B------:R-:W4:Y:S03]  /*3a9c0*/  LDL.LU R27, [R1+0x16c] ;  /* 0x00016c00011b7983 */ /* 0x000f260000300800 */
[----:B----4-:R-:W-:Y:S01]  /*3a9d0*/  STL.64 [R1+0x5a50], R26 ;  /* 0x005a501a01007387 */ /* 0x010fe20000100a00 */
[----:B---3--:R0:W-:Y:S03]  /*3a9e0*/  STL.64 [R1+0x5a48], R24 ;  /* 0x005a481801007387 */ /* 0x0081e60000100a00 */
[----:B0-----:R-:W3:Y:S01]  /*3a9f0*/  LDL.LU R24, [R1+0x170] ;  /* 0x0001700001187983 */ /* 0x001ee20000300800 */
[----:B------:R-:W3:Y:S02]  /*3aa00*/  LDL.LU R25, [R1+0x174] ;  /* 0x0001740001197983 */ /* 0x000ee40000300800 */
[----:B------:R-:W3:Y:S02]  /*3aa10*/  LDL.LU R26, [R1+0x178] ;  /* 0x00017800011a7983 */ /* 0x000ee40000300800 */
[----:B------:R-:W3:Y:S01]  /*3aa20*/  LDL.LU R27, [R1+0x17c] ;  /* 0x00017c00011b7983 */ /* 0x000ee20000300800 */
[----:B------:R-:W4:Y:S01]  /*3aa30*/  LDL.LU R12, [R1+0x540] ;  /* 0x00054000010c7983 */ /* 0x000f220000300800 */
[----:B------:R-:W4:Y:S02]  /*3aa40*/  LDL.LU R13, [R1+0x544] ;  /* 0x00054400010d7983 */ /* 0x000f240000300800 */
[----:B------:R-:W4:Y:S02]  /*3aa50*/  LDL.LU R14, [R1+0x548] ;  /* 0x00054800010e7983 */ /* 0x000f240000300800 */
[----:B------:R-:W4:Y:S01]  /*3aa60*/  LDL.LU R15, [R1+0x54c] ;  /* 0x00054c00010f7983 */ /* 0x000f220000300800 */
[----:B------:R-:W3:Y:S01]  /*3aa70*/  LDL.LU R8, [R1+0x470] ;  /* 0x0004700001087983 */ /* 0x000ee20000300800 */
[----:B------:R-:W3:Y:S02]  /*3aa80*/  LDL.LU R9, [R1+0x474] ;  /* 0x0004740001097983 */ /* 0x000ee40000300800 */
[----:B------:R-:W3:Y:S02]  /*3aa90*/  LDL.LU R10, [R1+0x478] ;  /* 0x00047800010a7983 */ /* 0x000ee40000300800 */
[----:B------:R-:W3:Y:S01]  /*3aaa0*/  LDL.LU R11, [R1+0x47c] ;  /* 0x00047c00010b7983 */ /* 0x000ee20000300800 */
[----:B--2---:R-:W-:Y:S01]  /*3aab0*/  HMMA.16816.F32.BF16 R4, R20, R18, R4 ;  /* 0x000000121404723c */ /* 0x004fe20000041804 */
[----:B---3--:R-:W-:Y:S01]  /*3aac0*/  STL.64 [R1+0x59e8], R10 ;  /* 0x0059e80a01007387 */ /* 0x008fe20000100a00 */
[----:B------:R0:W-:Y:S03]  /*3aad0*/  STL.64 [R1+0x59e0], R8 ;  /* 0x0059e00801007387 */ /* 0x0001e60000100a00 */
        /* <DEDUP_REMOVED lines=9> */
[----:B------:R-:W2:Y:S02]  /*3ab70*/  LDL.LU R11, [R1+0x4ac] ;  /* 0x0004ac00010b7983 */ /* 0x000ea40000300800 */
[----:B------:R0:W-:Y:S01]  /*3ab80*/  STL.64 [R1+0xbc0], R4 ;  /* 0x000bc00401007387 */ /* 0x0001e20000100a00 */
[----:B------:R1:W-:Y:S02]  /*3ab90*/  STL.64 [R1+0xbc8], R6 ;  /* 0x000bc80601007387 */ /* 0x0003e40000100a00 */
[----:B0-----:R-:W-:Y:S01]  /*3aba0*/  IMAD.MOV.U32 R5, RZ, RZ, R18 ;  /* 0x000000ffff057224 */ /* 0x001fe200078e0012 */
[----:B-1----:R-:W3:Y:S01]  /*3abb0*/  LDL.LU.64 R6, [R1+0x5a60] ;  /* 0x005a600001067983 */ /* 0x002ee20000300a00 */
[----:B------:R-:W-:-:S02]  /*3abc0*/  IMAD.MOV.U32 R4, RZ, RZ, R19 ;  /* 0x000000ffff047224 */ /* 0x000fc400078e0013 */
        /* <DEDUP_REMOVED lines=8> */
[C---:B--2---:R-:W-:Y:S11]  /*3ac50*/  HMMA.16816.F32.BF16 R24, R20.reuse, R18, R24 ;  /* 0x000000121418723c */ /* 0x044ff60000041818 */
[----:B------:R-:W-:Y:S11]  /*3ac60*/  @!UPT UIADD3 URZ, URZ, URZ, URZ ;  /* 0x0000003f3f3ff290 */ /* 0x000ff6000fffe03f */
[----:B------:R-:W-:Y:S01]  /*3ac70*/  @!UPT UIADD3 URZ, URZ, URZ, URZ ;  /* 0x0000003f3f3ff290 */ /* 0x000fe2000fffe03f */
[----:B------:R-:W-:Y:S01]  /*3ac80*/  STL.64 [R1+0xba0], R24 ;  /* 0x000ba01801007387 */ /* 0x000fe20000100a00 */
[----:B------:R0:W-:Y:S03]  /*3ac90*/  STL.64 [R1+0xba8], R26 ;  /* 0x000ba81a01007387 */ /* 0x0001e60000100a00 */
[----:B0-----:R-:W4:Y:S01]  /*3aca0*/  LDL.LU.64 R26, [R1+0x5a38] ;  /* 0x005a3800011a7983 */ /* 0x001f220000300a00 */
[----:B------:R-:W-:Y:S02]  /*3acb0*/  IMAD.MOV.U32 R2, RZ, RZ, R18 ;  /* 0x000000ffff027224 */ /* 0x000fe400078e0012 */
[----:B------:R-:W-:Y:S02]  /*3acc0*/  IMAD.MOV.U32 R0, RZ, RZ, R19 ;  /* 0x000000ffff007224 */ /* 0x000fe400078e0013 */
[----:B------:R-:W0:Y:S04]  /*3acd0*/  LDSM.16.MT88.4 R16, [R3+0x22080] ;  /* 0x022080000310783b */ /* 0x000e280000004200 */
[----:B0-----:R0:W-:Y:S01]  /*3ace0*/  STL [R1+0x58f8], R16 ;  /* 0x0058f81001007387 */ /* 0x0011e20000100800 */
[----:B------:R1:W-:Y:S02]  /*3acf0*/  STL [R1+0x58f4], R17 ;  /* 0x0058f41101007387 */ /* 0x0003e40000100800 */
[----:B------:R2:W-:Y:S02]  /*3ad00*/  STL [R1+0x58f0], R18 ;  /* 0x0058f01201007387 */ /* 0x0005e40000100800 */
[----:B------:R3:W-:Y:S01]  /*3ad10*/  STL [R1+0x58ec], R19 ;  /* 0x0058ec1301007387 */ /* 0x0007e20000100800 */
[----:B0-----:R-:W4:Y:S01]  /*3ad20*/  LDL.LU R16, [R1+0x490] ;  /* 0x0004900001107983 */ /* 0x001f220000300800 */
[----:B-1----:R-:W4:Y:S02]  /*3ad30*/  LDL.LU R17, [R1+0x494] ;  /* 0x0004940001117983 */ /* 0x002f240000300800 */
[----:B--2---:R-:W2:Y:S02]  /*3ad40*/  LDL.LU R18, [R1+0x498] ;  /* 0x0004980001127983 */ /* 0x004ea40000300800 */
[----:B---3--:R-:W2:Y:S01]  /*3ad50*/  LDL.LU R19, [R1+0x49c] ;  /* 0x00049c0001137983 */ /* 0x008ea20000300800 */
[C---:B----4-:R-:W-:Y:S01]  /*3ad60*/  HMMA.16816.F32.BF16 R24, R20.reuse, R26, R12 ;  /* 0x0000001a1418723c */ /* 0x050fe2000004180c */
[----:B------:R-:W3:Y:S01]  /*3ad70*/  LDL.LU.64 R14, [R1+0x5a30] ;  /* 0x005a3000010e7983 */ /* 0x000ee20000300a00 */
[----:B------:R-:W3:Y:S11]  /*3ad80*/  LDL.LU.64 R12, [R1+0x5a28] ;  /* 0x005a2800010c7983 */ /* 0x000ef60000300a00 */
[----:B------:R-:W-:Y:S10]  /*3ad90*/  @!UPT UIADD3 URZ, URZ, URZ, URZ ;  /* 0x0000003f3f3ff290 */ /* 0x000ff4000fffe03f */
[----:B------:R-:W-:Y:S01]  /*3ada0*/  STL.64 [R1+0xb90], R24 ;  /* 0x000b901801007387 */ /* 0x000fe20000100a00 */
[----:B------:R0:W-:Y:S03]  /*3adb0*/  STL.64 [R1+0xb98], R26 ;  /* 0x000b981a01007387 */ /* 0x0001e60000100a00 */
[----:B0-----:R-:W3:Y:S02]  /*3adc0*/  LDL.LU.64 R26, [R1+0x5a20] ;  /* 0x005a2000011a7983 */ /* 0x001ee40000300a00 */
[----:B---3--:R-:W-:Y:S02]  /*3add0*/  HMMA.16816.F32.BF16 R20, R20, R26, R12 ;  /* 0x0000001a1414723c */ /* 0x008fe4000004180c */
[----:B------:R-:W3:Y:S01]  /*3ade0*/  LDL.LU.64 R14, [R1+0x5a18] ;  /* 0x005a1800010e7983 */ /* 0x000ee20000300a00 */
[----:B------:R-:W3:Y:S02]  /*3adf0*/  LDL.LU.64 R26, [R1+0x5a10] ;  /* 0x005a1000011a7983 */ /* 0x000ee40000300a00 */
[----:B------:R-:W3:Y:S11]  /*3ae00*/  LDL.LU.64 R24, [R1+0x5a08] ;  /* 0x005a080001187983 */ /* 0x000ef60000300a00 */
[----:B------:R-:W-:Y:S07]  /*3ae10*/  @!UPT UIADD3 URZ, URZ, URZ, URZ ;  /* 0x0000003f3f3ff290 */ /* 0x000fee000fffe03f */
[----:B------:R-:W-:Y:S01]  /*3ae20*/  STL.64 [R1+0x230], R20 ;  /* 0x0002301401007387 */ /* 0x000fe20000100a00 */
[----:B------:R0:W-:Y:S03]  /*3ae30*/  STL.64 [R1+0x238], R22 ;  /* 0x0002381601007387 */ /* 0x0001e60000100a00 */
[----:B0-----:R-:W2:Y:S01]  /*3ae40*/  LDL.64 R22, [R1+0x18] ;  /* 0x0000180001167983 */ /* 0x001ea20000100a00 */
[C---:B---3--:R-:W-:Y:S01]  /*3ae50*/  HMMA.16816.F32.BF16 R8, R24.reuse, R14, R8 ;  /* 0x0000000e1808723c */ /* 0x048fe20000041808 */
[----:B------:R-:W-:Y:S02]  /*3ae60*/  IMAD.MOV.U32 R28, RZ, RZ, R14 ;  /* 0x000000ffff1c7224 */ /* 0x000fe400078e000e */
[----:B------:R-:W-:Y:S11]  /*3ae70*/  IMAD.MOV.U32 R3, RZ, RZ, R15 ;  /* 0x000000ffff037224 */ /* 0x000ff600078e000f */
[----:B------:R-:W-:Y:S09]  /*3ae80*/  @!UPT UIADD3 URZ, URZ, URZ, URZ ;  /* 0x0000003f3f3ff290 */ /* 0x000ff2000fffe03f */
[----:B------:R-:W-:Y:S01]  /*3ae90*/  STL.64 [R1+0xb00], R8 ;  /* 0x000b000801007387 */ /* 0x000fe20000100a00 */
[----:B------:R0:W-:Y:S03]  /*3aea0*/  STL.64 [R1+0xb08], R10 ;  /* 0x000b080a01007387 */ /* 0x0001e60000100a00 */
[----:B0-----:R-:W3:Y:S01]  /*3aeb0*/  LDL.LU.64 R10, [R1+0x5a00] ;  /* 0x005a0000010a7983 */ /* 0x001ee20000300a00 */
[----:B------:R-:W3:Y:S02]  /*3aec0*/  LDL.LU.64 R8, [R1+0x59f8] ;  /* 0x0059f80001087983 */ /* 0x000ee40000300a00 */
[----:B------:R-:W3:Y:S01]  /*3aed0*/  LDL.LU.64 R14, [R1+0x59f0] ;  /* 0x0059f000010e7983 */ /* 0x000ee20000300a00 */
[C---:B--2---:R-:W-:Y:S11]  /*3aee0*/  HMMA.16816.F32.BF16 R16, R24.reuse, R22, R16 ;  /* 0x000000161810723c */ /* 0x044ff60000041810 */
[----:B------:R-:W-:Y:S11]  /*3aef0*/  @!UPT UIADD3 URZ, URZ, URZ, URZ ;  /* 0x0000003f3f3ff290 */ /* 0x000ff6000fffe03f */
[----:B------:R-:W-:Y:S01]  /*3af00*/  @!UPT UIADD3 URZ, URZ, URZ, URZ ;  /* 0x0000003f3f3ff290 */ /* 0x000fe2000fffe03f */
[----:B------:R-:W-:Y:S01]  /*3af10*/  STL.64 [R1+0xaf0], R16 ;  /* 0x000af01001007387 */ /* 0x000fe20000100a00 */
[----:B------:R0:W-:Y:S02]  /*3af20*/  STL.64 [R1+0xaf8], R18 ;  /* 0x000af81201007387 */ /* 0x0001e40000100a00 */
[----:B0-----:R-:W-:Y:S02]  /*3af30*/  IMAD.MOV.U32 R18, RZ, RZ, R22 ;  /* 0x000000ffff127224 */ /* 0x001fe400078e0016 */
[----:B------:R-:W-:Y:S02]  /*3af40*/  IMAD.MOV.U32 R19, RZ, RZ, R23 ;  /* 0x000000ffff137224 */ /* 0x000fe400078e0017 */
[----:B------:R-:W2:Y:S01]  /*3af50*/  LDL.64 R22, [R1+0x38] ;  /* 0x0000380001167983 */ /* 0x000ea20000100a00 */
        /* <DEDUP_REMOVED lines=8> */
[----:B------:R-:W3:Y:S02]  /*3afe0*/  LDL.LU.64 R14, [R1+0x59d8] ;  /* 0x0059d800010e7983 */ /* 0x000ee40000300a00 */
[----:B------:R-:W4:Y:S01]  /*3aff0*/  LDL.LU.64 R12, [R1+0x59d0] ;  /* 0x0059d000010c7983 */ /* 0x000f220000300a00 */
[----:B------:R-:W-:Y:S01]  /*3b000*/  STL.64 [R1+0x5908], R18 ;  /* 0x0059081201007387 */ /* 0x000fe20000100a00 */
[----:B------:R0:W-:Y:S03]  /*3b010*/  STL.64 [R1+0x5900], R16 ;  /* 0x0059001001007387 */ /* 0x0001e60000100a00 */
[----:B0-----:R-:W2:Y:S01]  /*3b020*/  LDL.LU R16, [R1+0x460] ;  /* 0x0004600001107983 */ /* 0x001ea20000300800 */
[----:B------:R-:W2:Y:S02]  /*3b030*/  LDL.LU R17, [R1+0x464] ;  /* 0x0004640001117983 */ /* 0x000ea40000300800 */
[----:B------:R-:W2:Y:S02]  /*3b040*/  LDL.LU R18, [R1+0x468] ;  /* 0x0004680001127983 */ /* 0x000ea40000300800 */
[----:B------:R-:W2:Y:S01]  /*3b050*/  LDL.LU R19, [R1+0x46c] ;  /* 0x00046c0001137983 */ /* 0x000ea20000300800 */
[C---:B---3--:R-:W-:Y:S11]  /*3b060*/  HMMA.16816.F32.BF16 R8, R24.reuse, R14, R8 ;  /* 0x0000000e1808723c */ /* 0x048ff60000041808 */
[----:B------:R-:W-:Y:S11]  /*3b070*/  @!UPT UIADD3 URZ, URZ, URZ, URZ ;  /* 0x0000003f3f3ff290 */ /* 0x000ff6000fffe03f */
[----:B------:R-:W-:Y:S01]  /*3b080*/  @!UPT UIADD3 URZ, URZ, URZ, URZ ;  /* 0x0000003f3f3ff290 */ /* 0x000fe2000fffe03f */
[----:B------:R-:W-:Y:S01]  /*3b090*/  STL.64 [R1+0xad0], R8 ;  /* 0x000ad00801007387 */ /* 0x000fe20000100a00 */
[----:B------:R0:W-:Y:S03]  /*3b0a0*/  STL.64 [R1+0xad8], R10 ;  /* 0x000ad80a01007387 */ /* 0x0001e60000100a00 */
[----:B0-----:R-:W2:Y:S01]  /*3b0b0*/  LDL.LU.64 R10, [R1+0x59c8] ;  /* 0x0059c800010a7983 */ /* 0x001ea20000300a00 */
[----:B------:R-:W3:Y:S02]  /*3b0c0*/  LDL.LU.64 R8, [R1+0x59c0] ;  /* 0x0059c00001087983 */ /* 0x000ee40000300a00 */
[----:B------:R0:W-:Y:S02]  /*3b0d0*/  STL.64 [R1+0x58a0], R14 ;  /* 0x0058a00e01007387 */ /* 0x0001e40000100a00 */
[----:B0-----:R-:W3:Y:S01]  /*3b0e0*/  LDL R15, [R1+0x1bd0] ;  /* 0x001bd000010f7983 */ /* 0x001ee20000100800 */
[----:B----4-:R-:W-:Y:S01]  /*3b0f0*/  STL.64 [R1+0x5898], R12 ;  /* 0x0058980c01007387 */ /* 0x010fe20000100a00 */
[C---:B--2---:R-:W-:Y:S11]  /*3b100*/  HMMA.16816.F32.BF16 R16, R24.reuse, R10, R16 ;  /* 0x0000000a1810723c */ /* 0x044ff60000041810 */
[----:B------:R-:W-:Y:S11]  /*3b110*/  @!UPT UIADD3 URZ, URZ, URZ, URZ ;  /* 0x0000003f3f3ff290 */ /* 0x000ff6000fffe03f */
[----:B------:R-:W-:Y:S01]  /*3b120*/  @!UPT UIADD3 URZ, URZ, URZ, URZ ;  /* 0x0000003f3f3ff290 */ /* 0x000fe2000fffe03f */
[----:B------:R0:W-:Y:S01]  /*3b130*/  STL.64 [R1+0xac0], R16 ;  /* 0x000ac01001007387 */ /* 0x0001e20000100a00 */
[----:B------:R1:W-:Y:S03]  /*3b140*/  STL.64 [R1+0xac8], R18 ;  /* 0x000ac81201007387 */ /* 0x0003e60000100a00 */
[----:B0-----:R-:W2:Y:S01]  /*3b150*/  LDL.LU R16, [R1+0x430] ;  /* 0x0004300001107983 */ /* 0x001ea20000300800 */
[----:B------:R-:W2:Y:S02]  /*3b160*/  LDL.LU R17, [R1+0x434] ;  /* 0x0004340001117983 */ /* 0x000ea40000300800 */
[----:B-1----:R-:W4:Y:S02]  /*3b170*/  LDL.LU R18, [R1+0x438] ;  /* 0x0004380001127983 */ /* 0x002f240000300800 */
[----:B------:R-:W4:Y:S02]  /*3b180*/  LDL.LU R19, [R1+0x43c] ;  /* 0x00043c0001137983 */ /* 0x000f240000300800 */
[----:B----4-:R0:W-:Y:S01]  /*3b190*/  STL.64 [R1+0x5918], R18 ;  /* 0x0059181201007387 */ /* 0x0101e20000100a00 */
[----:B--2---:R1:W-:Y:S03]  /*3b1a0*/  STL.64 [R1+0x5910], R16 ;  /* 0x0059101001007387 */ /* 0x0043e60000100a00 */
[----:B0-----:R-:W2:Y:S04]  /*3b1b0*/  LDL.64 R18, [R1+0x58] ;  /* 0x0000580001127983 */ /* 0x001ea80000100a00 */
[----:B--2---:R0:W-:Y:S01]  /*3b1c0*/  STL.64 [R1+0x5930], R18 ;  /* 0x0059301201007387 */ /* 0x0041e20000100a00 */
[----:B-1----:R-:W2:Y:S02]  /*3b1d0*/  LDL.LU R16, [R1+0x770] ;  /* 0x0007700001107983 */ /* 0x002ea40000300800 */
[----:B------:R-:W2:Y:S01]  /*3b1e0*/  LDL.LU R17, [R1+0x774] ;  /* 0x0007740001117983 */ /* 0x000ea20000300800 */
[----:B0-----:R-:W4:Y:S01]  /*3b1f0*/  LDL.LU R18, [R1+0x778] ;  /* 0x0007780001127983 */ /* 0x001f220000300800 */
[----:B------:R-:W4:Y:S03]  /*3b200*/  LDL.LU R19, [R1+0x77c] ;  /* 0x00077c0001137983 */ /* 0x000f260000300800 */
[----:B----4-:R0:W-:Y:S01]  /*3b210*/  STL.64 [R1+0x5940], R18 ;  /* 0x0059401201007387 */ /* 0x0101e20000100a00 */
[----:B--2---:R1:W-:Y:S03]  /*3b220*/  STL.64 [R1+0x5938], R16 ;  /* 0x0059381001007387 */ /* 0x0043e60000100a00 */
[----:B0-----:R-:W2:Y:S04]  /*3b230*/  LDL.64 R18, [R1+0x78] ;  /* 0x0000780001127983 */ /* 0x001ea80000100a00 */
[----:B--2---:R0:W-:Y:S01]  /*3b240*/  STL.64 [R1+0x5958], R18 ;  /* 0x0059581201007387 */ /* 0x0041e20000100a00 */
[----:B-1----:R-:W2:Y:S02]  /*3b250*/  LDL.LU R16, [R1+0x450] ;  /* 0x0004500001107983 */ /* 0x002ea40000300800 */
[----:B------:R-:W2:Y:S01]  /*3b260*/  LDL.LU R17, [R1+0x454] ;  /* 0x0004540001117983 */ /* 0x000ea20000300800 */
[----:B0-----:R-:W2:Y:S01]  /*3b270*/  LDL.LU R18, [R1+0x458] ;  /* 0x0004580001127983 */ /* 0x001ea20000300800 */
[----:B------:R-:W2:Y:S02]  /*3b280*/  LDL.LU R19, [R1+0x45c] ;  /* 0x00045c0001137983 */ /* 0x000ea40000300800 */
        /* <DEDUP_REMOVED lines=10> */
[----:B------:R0:W-:Y:S02]  /*3b330*/  STL.64 [R1+0xab8], R18 ;  /* 0x000ab81201007387 */ /* 0x0001e40000100a00 */
[----:B0-----:R-:W-:Y:S02]  /*3b340*/  IMAD.MOV.U32 R18, RZ, RZ, R5 ;  /* 0x000000ffff127224 */ /* 0x001fe400078e0005 */
[----:B------:R-:W-:Y:S01]  /*3b350*/  IMAD.MOV.U32 R19, RZ, RZ, R4 ;  /* 0x000000ffff137224 */ /* 0x000fe200078e0004 */
[----:B------:R-:W2:Y:S04]  /*3b360*/  LDL.LU R5, [R1+0x59bc] ;  /* 0x0059bc0001057983 */ /* 0x000ea80000300800 */
[----:B------:R3:W-:Y:S02]  /*3b370*/  STL.64 [R1+0x5970], R18 ;  /* 0x0059701201007387 */ /* 0x0007e40000100a00 */
[----:B---3--:R-:W-:Y:S07]  /*3b380*/  HMMA.16816.F32.BF16 R16, R24, R22, R8 ;  /* 0x000000161810723c */ /* 0x008fee0000041808 */
[----:B------:R-:W-:Y:S11]  /*3b390*/  IMAD.MOV.U32 R8, RZ, RZ, R22 ;  /* 0x000000ffff087224 */ /* 0x000ff600078e0016 */
[----:B------:R-:W-:Y:S05]  /*3b3a0*/  @!UPT UIADD3 URZ, URZ, URZ, URZ ;  /* 0x0000003f3f3ff290 */ /* 0x000fea000fffe03f */
[----:B------:R0:W-:Y:S01]  /*3b3b0*/  STL.64 [R1+0xed0], R16 ;  /* 0x000ed01001007387 */ /* 0x0001e20000100a00 */
[----:B------:R1:W-:Y:S02]  /*3b3c0*/  STL.64 [R1+0xed8], R18 ;  /* 0x000ed81201007387 */ /* 0x0003e40000100a00 */
[----:B------:R-:W-:Y:S01]  /*3b3d0*/  STL [R1+0x59b8], R8 ;  /* 0x0059b80801007387 */ /* 0x000fe20000100800 */
[----:B0-----:R-:W3:Y:S01]  /*3b3e0*/  LDL.LU R16, [R1+0x7a0] ;  /* 0x0007a00001107983 */ /* 0x001ee20000300800 */
[----:B------:R-:W3:Y:S02]  /*3b3f0*/  LDL.LU R17, [R1+0x7a4] ;  /* 0x0007a40001117983 */ /* 0x000ee40000300800 */
[----:B-1----:R-:W4:Y:S02]  /*3b400*/  LDL.LU R18, [R1+0x7a8] ;  /* 0x0007a80001127983 */ /* 0x002f240000300800 */
[----:B------:R-:W4:Y:S02]  /*3b410*/  LDL.LU R19, [R1+0x7ac] ;  /* 0x0007ac0001137983 */ /* 0x000f240000300800 */
[----:B----4-:R0:W-:Y:S01]  /*3b420*/  STL.64 [R1+0x5980], R18 ;  /* 0x0059801201007387 */ /* 0x0101e20000100a00 */
[----:B---3--:R-:W-:Y:S03]  /*3b430*/  STL.64 [R1+0x5978], R16 ;  /* 0x0059781001007387 */ /* 0x008fe60000100a00 */
[----:B0-----:R-:W3:Y:S01]  /*3b440*/  LDL R18, [R1+0xa8] ;  /* 0x0000a80001127983 */ /* 0x001ee20000100800 */
[----:B--2---:R-:W-:-:S02]  /*3b450*/  IMAD.MOV.U32 R19, RZ, RZ, R5 ;  /* 0x000000ffff137224 */ /* 0x004fc400078e0005 */
[----:B------:R-:W2:Y:S02]  /*3b460*/  LDL.LU R8, [R1+0x7d0] ;  /* 0x0007d00001087983 */ /* 0x000ea40000300800 */
[----:B------:R-:W2:Y:S01]  /*3b470*/  LDL.LU R9, [R1+0x7d4] ;  /* 0x0007d40001097983 */ /* 0x000ea20000300800 */
[----:B------:R-:W2:Y:S01]  /*3b480*/  LDL.LU R10, [R1+0x7d8] ;  /* 0x0007d800010a7983 */ /* 0x000ea20000300800 */
[----:B------:R-:W2:Y:S03]  /*3b490*/  LDL.LU R11, [R1+0x7dc] ;  /* 0x0007dc00010b7983 */ /* 0x000ea60000300800 */
[----:B---3--:R0:W-:Y:S04]  /*3b4a0*/  STL.64 [R1+0x5998], R18 ;  /* 0x0059981201007387 */ /* 0x0081e80000100a00 */
[----:B0-----:R-:W3:Y:S01]  /*3b4b0*/  LDL.64 R18, [R1+0xb8] ;  /* 0x0000b80001127983 */ /* 0x001ee20000100a00 */
[----:B------:R-:W-:-:S02]  /*3b4c0*/  IMAD.MOV.U32 R4, RZ, RZ, R23 ;  /* 0x000000ffff047224 */ /* 0x000fc400078e0017 */
[----:B------:R-:W0:Y:S01]  /*3b4d0*/  LDSM.16.MT88.4 R20, [R15+0x22100] ;  /* 0x022100000f14783b */ /* 0x000e220000004200 */
[----:B---3--:R1:W-:Y:S04]  /*3b4e0*/  STL.64 [R1+0x59b0], R18 ;  /* 0x0059b01201007387 */ /* 0x0083e80000100a00 */
[----:B-1----:R-:W2:Y:S01]  /*3b4f0*/  LDL.64 R18, [R1+0xc8] ;  /* 0x0000c80001127983 */ /* 0x002ea20000100a00 */
[----:B------:R-:W-:Y:S02]  /*3b500*/  STL.64 [R1+0x5928], R6 ;  /* 0x0059280601007387 */ /* 0x000fe40000100a00 */
[----:B------:R1:W-:Y:S02]  /*3b510*/  STL [R1+0x5920], R4 ;  /* 0x0059200401007387 */ /* 0x0003e40000100800 */
[----:B-1----:R-:W3:Y:S01]  /*3b520*/  LDL.LU R4, [R1+0x760] ;  /* 0x0007600001047983 */ /* 0x002ee20000300800 */
[----:B------:R-:W3:Y:S02]  /*3b530*/  LDL.LU R5, [R1+0x764] ;  /* 0x0007640001057983 */ /* 0x000ee40000300800 */
[----:B------:R-:W4:Y:S02]  /*3b540*/  LDL.LU R6, [R1+0x768] ;  /* 0x0007680001067983 */ /* 0x000f240000300800 */
[----:B------:R-:W4:Y:S02]  /*3b550*/  LDL.LU R7, [R1+0x76c] ;  /* 0x00076c0001077983 */ /* 0x000f240000300800 */
[----:B----4-:R-:W-:Y:S01]  /*3b560*/  STL.64 [R1+0x5950], R6 ;  /* 0x0059500601007387 */ /* 0x010fe20000100a00 */
[----:B---3--:R1:W-:Y:S03]  /*3b570*/  STL.64 [R1+0x5948], R4 ;  /* 0x0059480401007387 */ /* 0x0083e60000100a00 */
        /* <DEDUP_REMOVED lines=9> */
[----:B------:R-:W4:Y:S01]  /*3b610*/  LDL.LU R7, [R1+0x79c] ;  /* 0x00079c0001077983 */ /* 0x000f220000300800 */
[----:B--2---:R-:W-:Y:S01]  /*3b620*/  HMMA.16816.F32.BF16 R8, R24, R18, R8 ;  /* 0x000000121808723c */ /* 0x004fe20000041808 */
[----:B----4-:R-:W-:Y:S01]  /*3b630*/  STL.64 [R1+0x5990], R6 ;  /* 0x0059900601007387 */ /* 0x010fe20000100a00 */
[----:B---3--:R1:W-:Y:S03]  /*3b640*/  STL.64 [R1+0x5988], R4 ;  /* 0x0059880401007387 */ /* 0x0083e60000100a00 */
[----:B-1----:R-:W2:Y:S01]  /*3b650*/  LDL.LU R4, [R1+0x7b0] ;  /* 0x0007b00001047983 */ /* 0x002ea20000300800 */
[----:B------:R-:W2:Y:S02]  /*3b660*/  LDL.LU R5, [R1+0x7b4] ;  /* 0x0007b40001057983 */ /* 0x000ea40000300800 */
[----:B------:R-:W3:Y:S02]  /*3b670*/  LDL.LU R6, [R1+0x7b8] ;  /* 0x0007b80001067983 */ /* 0x000ee40000300800 */
[----:B------:R-:W3:Y:S02]  /*3b680*/  LDL.LU R7, [R1+0x7bc] ;  /* 0x0007bc0001077983 */ /* 0x000ee40000300800 */
[----:B---3--:R-:W-:Y:S01]  /*3b690*/  STL.64 [R1+0x59a8], R6 ;  /* 0x0059a80601007387 */ /* 0x008fe20000100a00 */
[----:B--2---:R1:W-:Y:S03]  /*3b6a0*/  STL.64 [R1+0x59a0], R4 ;  /* 0x0059a00401007387 */ /* 0x0043e60000100a00 */
[----:B-1----:R-:W2:Y:S01]  /*3b6b0*/  LDL.LU R4, [R1+0x7c0] ;  /* 0x0007c00001047983 */ /* 0x002ea20000300800 */
[----:B------:R-:W2:Y:S02]  /*3b6c0*/  LDL.LU R5, [R1+0x7c4] ;  /* 0x0007c40001057983 */ /* 0x000ea40000300800 */
[----:B------:R-:W2:Y:S02]  /*3b6d0*/  LDL.LU R6, [R1+0x7c8] ;  /* 0x0007c80001067983 */ /* 0x000ea40000300800 */
[----:B------:R-:W2:Y:S01]  /*3b6e0*/  LDL.LU R7, [R1+0x7cc] ;  /* 0x0007cc0001077983 */ /* 0x000ea20000300800 */
[----:B0-----:R0:W-:Y:S01]  /*3b6f0*/  STL.64 [R1+0x57c8], R22 ;  /* 0x0057c81601007387 */ /* 0x0011e20000100a00 */
[----:B------:R-:W-:Y:S03]  /*3b700*/  STL.64 [R1+0x57c0], R20 ;  /* 0x0057c01401007387 */ /* 0x000fe60000100a00 */
[----:B0-----:R-:W3:Y:S01]  /*3b710*/  LDL R22, [R1+0x98] ;  /* 0x0000980001167983 */ /* 0x001ee20000100800 */
[----:B------:R0:W-:Y:S02]  /*3b720*/  STL.64 [R1+0xec0], R8 ;  /* 0x000ec00801007387 */ /* 0x0001e40000100a00 */
[----:B------:R1:W-:Y:S01]  /*3b730*/  STL.64 [R1+0xec8], R10 ;  /* 0x000ec80a01007387 */ /* 0x0003e20000100a00 */
[----:B0-----:R-:W4:Y:S01]  /*3b740*/  LDL.LU R8, [R1+0x59b8] ;  /* 0x0059b80001087983 */ /* 0x001f220000300800 */
[----:B-1----:R-:W-:-:S02]  /*3b750*/  IMAD.MOV.U32 R10, RZ, RZ, R18 ;  /* 0x000000ffff0a7224 */ /* 0x002fc400078e0012 */
[----:B------:R-:W-:Y:S02]  /*3b760*/  IMAD.MOV.U32 R9, RZ, RZ, R19 ;  /* 0x000000ffff097224 */ /* 0x000fe400078e0013 */
[----:B------:R-:W2:Y:S02]  /*3b770*/  LDL.LU.64 R18, [R1+0x59b0] ;  /* 0x0059b00001127983 */ /* 0x000ea40000300a00 */
        /* <DEDUP_REMOVED lines=10> */
[----:B------:R-:W2:Y:S01]  /*3b820*/  LDL.LU.64 R6, [R1+0x5990] ;  /* 0x0059900001067983 */ /* 0x000ea20000300a00 */
[----:B------:R-:W2:Y:S11]  /*3b830*/  LDL.LU.64 R4, [R1+0x5988] ;  /* 0x0059880001047983 */ /* 0x000eb60000300a00 */
[----:B------:R-:W-:Y:S10]  /*3b840*/  @!UPT UIADD3 URZ, URZ, URZ, URZ ;  /* 0x0000003f3f3ff290 */ /* 0x000ff4000fffe03f */
[----:B------:R-:W-:Y:S01]  /*3b850*/  STL.64 [R1+0xea0], R16 ;  /* 0x000ea01001007387 */ /* 0x000fe20000100a00 */
[----:B------:R0:W-:Y:S03]  /*3b860*/  STL.64 [R1+0xea8], R18 ;  /* 0x000ea81201007387 */ /* 0x0001e60000100a00 */
[----:B0-----:R-:W3:Y:S01]  /*3b870*/  LDL.LU.64 R18, [R1+0x5980] ;  /* 0x0059800001127983 */ /* 0x001ee20000300a00 */
[----:B------:R-:W3:Y:S02]  /*3b880*/  LDL.LU.64 R16, [R1+0x5978] ;  /* 0x0059780001107983 */ /* 0x000ee40000300a00 */
[----:B------:R-:W-:-:S07]  /*3b890*/  IMAD.MOV.U32 R23, RZ, RZ, R29 ;  /* 0x000000ffff177224 */ /* 0x000fce00078e001d */
[C---:B---3--:R-:W-:Y:S11]  /*3b8a0*/  HMMA.16816.F32.BF16 R16, R24.reuse, R22, R16 ;  /* 0x000000161810723c */ /* 0x048ff60000041810 */
[----:B------:R-:W-:Y:S11]  /*3b8b0*/  @!UPT UIADD3 URZ, URZ, URZ, URZ ;  /* 0x0000003f3f3ff290 */ /* 0x000ff6000fffe03f */
[----:B------:R-:W-:Y:S01]  /*3b8c0*/  @!UPT UIADD3 URZ, URZ, URZ, URZ ;  /* 0x0000003f3f3ff290 */ /* 0x000fe2000fffe03f */
[----:B------:R-:W-:Y:S01]  /*3b8d0*/  STL.64 [R1+0xe90], R16 ;  /* 0x000e901001007387 */ /* 0x000fe20000100a00 */
[----:B------:R0:W-:Y:S03]  /*3b8e0*/  STL.64 [R1+0xe98], R18 ;  /* 0x000e981201007387 */ /* 0x0001e60000100a00 */
[----:B0-----:R-:W2:Y:S01]  /*3b8f0*/  LDL.LU.64 R18, [R1+0x5970] ;  /* 0x0059700001127983 */ /* 0x001ea20000300a00 */
[----:B------:R-:W-:Y:S01]  /*3b900*/  STL.64 [R1+0x5828], R22 ;  /* 0x0058281601007387 */ /* 0x000fe20000100a00 */
[C---:B--2---:R-:W-:Y:S02]  /*3b910*/  HMMA.16816.F32.BF16 R16, R24.reuse, R18, R4 ;  /* 0x000000121810723c */ /* 0x044fe40000041804 */
[----:B------:R-:W2:Y:S01]  /*3b920*/  LDL.LU.64 R6, [R1+0x5968] ;  /* 0x0059680001067983 */ /* 0x000ea20000300a00 */
[----:B------:R-:W2:Y:S11]  /*3b930*/  LDL.LU.64 R4, [R1+0x5960] ;  /* 0x0059600001047983 */ /* 0x000eb60000300a00 */
[----:B------:R-:W-:Y:S09]  /*3b940*/  @!UPT UIADD3 URZ, URZ, URZ, URZ ;  /* 0x0000003f3f3ff290 */ /* 0x000ff2000fffe03f */
        /* <DEDUP_REMOVED lines=13> */
[----:B------:R-:W3:Y:S02]  /*3ba20*/  LDL.LU.64 R18, [R1+0x5940] ;  /* 0x0059400001127983 */ /* 0x000ee40000300a00 */
[----:B------:R-:W3:Y:S02]  /*3ba30*/  LDL.LU.64 R16, [R1+0x5938] ;  /* 0x0059380001107983 */ /* 0x000ee40000300a00 */
[----:B---3--:R-:W-:Y:S01]  /*3ba40*/  HMMA.16816.F32.BF16 R20, R24, R22, R16 ;  /* 0x000000161814723c */ /* 0x008fe20000041810 */
[----:B------:R-:W2:Y:S11]  /*3ba50*/  LDL.LU.64 R18, [R1+0x5930] ;  /* 0x0059300001127983 */ /* 0x000eb60000300a00 */
[----:B------:R-:W-:Y:S11]  /*3ba60*/  @!UPT UIADD3 URZ, URZ, URZ, URZ ;  /* 0x0000003f3f3ff290 */ /* 0x000ff6000fffe03f */
[----:B------:R-:W-:Y:S01]  /*3ba70*/  STL.64 [R1+0xe60], R20 ;  /* 0x000e601401007387 */ /* 0x000fe20000100a00 */
[----:B------:R0:W-:Y:S02]  /*3ba80*/  STL.64 [R1+0xe68], R22 ;  /* 0x000e681601007387 */ /* 0x0001e40000100a00 */
[----:B0-----:R-:W-:Y:S02]  /*3ba90*/  IMAD.MOV.U32 R22, RZ, RZ, R12 ;  /* 0x000000ffff167224 */ /* 0x001fe400078e000c */
[----:B------:R-:W-:-:S05]  /*3baa0*/  IMAD.MOV.U32 R23, RZ, RZ, R11 ;  /* 0x000000ffff177224 */ /* 0x000fca00078e000b */
[----:B------:R0:W-:Y:S04]  /*3bab0*/  STL.64 [R1+0x5840], R22 ;  /* 0x0058401601007387 */ /* 0x0001e80000100a00 */
[----:B0-----:R-:W3:Y:S01]  /*3bac0*/  LDL.64 R22, [R1+0x48] ;  /* 0x0000480001167983 */ /* 0x001ee20000100a00 */
        /* <DEDUP_REMOVED lines=8> */
[----:B------:R-:W3:Y:S02]  /*3bb50*/  LDL.LU.64 R18, [R1+0x5918] ;  /* 0x0059180001127983 */ /* 0x000ee40000300a00 */
[----:B------:R-:W3:Y:S02]  /*3bb60*/  LDL.LU.64 R16, [R1+0x5910] ;  /* 0x0059100001107983 */ /* 0x000ee40000300a00 */
[----:B---3--:R-:W-:Y:S01]  /*3bb70*/  HMMA.16816.F32.BF16 R24, R24, R22, R16 ;  /* 0x000000161818723c */ /* 0x008fe20000041810 */
[----:B--2---:R0:W-:Y:S01]  /*3bb80*/  STL.64 [R1+0x5880], R6 ;  /* 0x0058800601007387 */ /* 0x0041e20000100a00 */
[----:B------:R1:W-:Y:S02]  /*3bb90*/  STL [R1+0x5878], R5 ;  /* 0x0058780501007387 */ /* 0x0003e40000100800 */
[----:B------:R-:W2:Y:S02]  /*3bba0*/  LDL.LU.64 R18, [R1+0x5908] ;  /* 0x0059080001127983 */ /* 0x000ea40000300a00 */
[----:B------:R-:W3:Y:S11]  /*3bbb0*/  LDL.LU.64 R16, [R1+0x5900] ;  /* 0x0059000001107983 */ /* 0x000ef60000300a00 */
[----:B------:R-:W-:Y:S06]  /*3bbc0*/  @!UPT UIADD3 URZ, URZ, URZ, URZ ;  /* 0x0000003f3f3ff290 */ /* 0x000fec000fffe03f */
[----:B------:R-:W-:Y:S01]  /*3bbd0*/  STL.64 [R1+0xaa0], R24 ;  /* 0x000aa01801007387 */ /* 0x000fe20000100a00 */
[----:B------:R-:W-:Y:S02]  /*3bbe0*/  STL.64 [R1+0xaa8], R26 ;  /* 0x000aa81a01007387 */ /* 0x000fe40000100a00 */
[----:B------:R-:W4:Y:S04]  /*3bbf0*/  LDSM.16.MT88.4 R24, [R15+0x22180] ;  /* 0x022180000f18783b */ /* 0x000f280000004200 */
[----:B0-----:R-:W-:Y:S02]  /*3bc00*/  IMAD.MOV.U32 R6, RZ, RZ, R22 ;  /* 0x000000ffff067224 */ /* 0x001fe400078e0016 */
[----:B-1----:R-:W-:Y:S02]  /*3bc10*/  IMAD.MOV.U32 R5, RZ, RZ, R23 ;  /* 0x000000ffff057224 */ /* 0x002fe400078e0017 */
[----:B------:R-:W-:-:S02]  /*3bc20*/  IMAD.MOV.U32 R22, RZ, RZ, R10 ;  /* 0x000000ffff167224 */ /* 0x000fc400078e000a */
[----:B------:R-:W-:-:S05]  /*3bc30*/  IMAD.MOV.U32 R23, RZ, RZ, R9 ;  /* 0x000000ffff177224 */ /* 0x000fca00078e0009 */
[----:B------:R0:W-:Y:S02]  /*3bc40*/  STL.64 [R1+0x5858], R22 ;  /* 0x0058581601007387 */ /* 0x0001e40000100a00 */
[----:B0-----:R-:W-:Y:S02]  /*3bc50*/  IMAD.MOV.U32 R23, RZ, RZ, R4 ;  /* 0x000000ffff177224 */ /* 0x001fe400078e0004 */
[----:B----4-:R0:W-:Y:S01]  /*3bc60*/  STL.64 [R1+0x5688], R26 ;  /* 0x0056881a01007387 */ /* 0x0101e20000100a00 */
[----:B------:R-:W-:Y:S02]  /*3bc70*/  STL.64 [R1+0x5680], R24 ;  /* 0x0056801801007387 */ /* 0x000fe40000100a00 */
[----:B------:R-:W4:Y:S02]  /*3bc80*/  LDL.LU R4, [R1+0x680] ;  /* 0x0006800001047983 */ /* 0x000f240000300800 */
[----:B0-----:R-:W-:Y:S02]  /*3bc90*/  IMAD.MOV.U32 R27, RZ, RZ, R5 ;  /* 0x000000ffff1b7224 */ /* 0x001fe400078e0005 */
[----:B------:R-:W-:Y:S01]  /*3bca0*/  IMAD.MOV.U32 R26, RZ, RZ, R6 ;  /* 0x000000ffff1a7224 */ /* 0x000fe200078e0006 */
[----:B------:R-:W4:Y:S01]  /*3bcb0*/  LDL.LU R5, [R1+0x684] ;  /* 0x0006840001057983 */ /* 0x000f220000300800 */
[----:B------:R-:W2:Y:S02]  /*3bcc0*/  LDL.LU R6, [R1+0x688] ;  /* 0x0006880001067983 */ /* 0x000ea40000300800 */
[----:B------:R-:W2:Y:S02]  /*3bcd0*/  LDL.LU R7, [R1+0x68c] ;  /* 0x00068c0001077983 */ /* 0x000ea40000300800 */
[----:B------:R-:W-:Y:S01]  /*3bce0*/  IMAD.MOV.U32 R22, RZ, RZ, R8 ;  /* 0x000000ffff167224 */ /* 0x000fe200078e0008 */
[----:B--2---:R-:W-:Y:S01]  /*3bcf0*/  STL.64 [R1+0x58b0], R6 ;  /* 0x0058b00601007387 */ /* 0x004fe20000100a00 */
[----:B----4-:R-:W-:Y:S02]  /*3bd00*/  STL.64 [R1+0x58a8], R4 ;  /* 0x0058a80401007387 */ /* 0x010fe40000100a00 */
[----:B------:R-:W2:Y:S02]  /*3bd10*/  LDL.LU R8, [R1+0x690] ;  /* 0x0006900001087983 */ /* 0x000ea40000300800 */
[----:B------:R-:W2:Y:S01]  /*3bd20*/  LDL.LU R9, [R1+0x694] ;  /* 0x0006940001097983 */ /* 0x000ea20000300800 */
[----:B------:R-:W4:Y:S01]  /*3bd30*/  LDL.LU R10, [R1+0x698] ;  /* 0x00069800010a7983 */ /* 0x000f220000300800 */
[----:B------:R-:W4:Y:S02]  /*3bd40*/  LDL.LU R11, [R1+0x69c] ;  /* 0x00069c00010b7983 */ /* 0x000f240000300800 */
[----:B---3--:R-:W-:-:S02]  /*3bd50*/  IMAD.MOV.U32 R14, RZ, RZ, R16 ;  /* 0x000000ffff0e7224 */ /* 0x008fc400078e0010 */
[----:B------:R-:W-:Y:S01]  /*3bd60*/  IMAD.MOV.U32 R15, RZ, RZ, R17 ;  /* 0x000000ffff0f7224 */ /* 0x000fe200078e0011 */
[----:B----4-:R0:W-:Y:S01]  /*3bd70*/  STL.64 [R1+0x58c0], R10 ;  /* 0x0058c00a01007387 */ /* 0x0101e20000100a00 */
[----:B--2---:R-:W-:Y:S02]  /*3bd80*/  STL.64 [R1+0x58b8], R8 ;  /* 0x0058b80801007387 */ /* 0x004fe40000100a00 */
[----:B------:R-:W2:Y:S02]  /*3bd90*/  LDL.LU R16, [R1+0x58f8] ;  /* 0x0058f80001107983 */ /* 0x000ea40000300800 */
[----:B------:R-:W2:Y:S01]  /*3bda0*/  LDL.LU R17, [R1+0x58f4] ;  /* 0x0058f40001117983 */ /* 0x000ea20000300800 */
[----:B------:R1:W-:Y:S01]  /*3bdb0*/  STL.64 [R1+0x58c8], R14 ;  /* 0x0058c80e01007387 */ /* 0x0003e20000100a00 */
[----:B0-----:R-:W-:Y:S02]  /*3bdc0*/  IMAD.MOV.U32 R10, RZ, RZ, R18 ;  /* 0x000000ffff0a7224 */ /* 0x001fe400078e0012 */
[----:B------:R-:W-:Y:S01]  /*3bdd0*/  IMAD.MOV.U32 R11, RZ, RZ, R19 ;  /* 0x000000ffff0b7224 */ /* 0x000fe200078e0013 */
[----:B------:R-:W2:Y:S01]  /*3bde0*/  LDL.LU R18, [R1+0x58f0] ;  /* 0x0058f00001127983 */ /* 0x000ea20000300800 */
[----:B------:R-:W2:Y:S03]  /*3bdf0*/  LDL.LU R19, [R1+0x58ec] ;  /* 0x0058ec0001137983 */ /* 0x000ea60000300800 */
[----:B------:R0:W-:Y:S01]  /*3be00*/  STL.64 [R1+0x58d0], R10 ;  /* 0x0058d00a01007387 */ /* 0x0001e20000100a00 */
[----:B------:R-:W3:Y:S02]  /*3be10*/  LDL.LU R12, [R1+0x6b0] ;  /* 0x0006b000010c7983 */ /* 0x000ee40000300800 */
[----:B------:R-:W3:Y:S02]  /*3be20*/  LDL.LU R13, [R1+0x6b4] ;  /* 0x0006b400010d7983 */ /* 0x000ee40000300800 */
[----:B-1----:R-:W4:Y:S01]  /*3be30*/  LDL.LU R14, [R1+0x6b8] ;  /* 0x0006b800010e7983 */ /* 0x002f220000300800 */
[----:B------:R-:W4:Y:S01]  /*3be40*/  LDL.LU R15, [R1+0x6bc] ;  /* 0x0006bc00010f7983 */ /* 0x000f220000300800 */
[----:B0-----:R-:W-:-:S03]  /*3be50*/  IMAD.MOV.U32 R10, RZ, RZ, R28 ;  /* 0x000000ffff0a7224 */ /* 0x001fc600078e001c */
[----:B----4-:R-:W-:Y:S01]  /*3be60*/  STL.64 [R1+0x58e0], R14 ;  /* 0x0058e00e01007387 */ /* 0x010fe20000100a00 */
[----:B---3--:R0:W-:Y:S02]  /*3be70*/  STL.64 [R1+0x58d8], R12 ;  /* 0x0058d80c01007387 */ /* 0x0081e40000100a00 */
[----:B------:R-:W3:Y:S01]  /*3be80*/  LDL.LU R28, [R1+0x58e8] ;  /* 0x0058e800011c7983 */ /* 0x000ee20000300800 */
[----:B0-----:R-:W2:Y:S01]  /*3be90*/  LDL.LU R12, [R1+0x6c0] ;  /* 0x0006c000010c7983 */ /* 0x001ea20000300800 */
[----:B------:R-:W2:Y:S02]  /*3bea0*/  LDL.LU R13, [R1+0x6c4] ;  /* 0x0006c400010d7983 */ /* 0x000ea40000300800 */
[----:B------:R-:W2:Y:S02]  /*3beb0*/  LDL.LU R14, [R1+0x6c8] ;  /* 0x0006c800010e7983 */ /* 0x000ea40000300800 */
[----:B------:R-:W2:Y:S01]  /*3bec0*/  LDL.LU R15, [R1+0x6cc] ;  /* 0x0006cc00010f7983 */ /* 0x000ea20000300800 */
[----:B------:R-:W4:Y:S01]  /*3bed0*/  LDL.LU R4, [R1+0x6a0] ;  /* 0x0006a00001047983 */ /* 0x000f220000300800 */
[----:B------:R-:W4:Y:S02]  /*3bee0*/  LDL.LU R5, [R1+0x6a4] ;  /* 0x0006a40001057983 */ /* 0x000f240000300800 */
[----:B------:R-:W4:Y:S02]  /*3bef0*/  LDL.LU R6, [R1+0x6a8] ;  /* 0x0006a80001067983 */ /* 0x000f240000300800 */
[----:B------:R-:W4:Y:S01]  /*3bf00*/  LDL.LU R7, [R1+0x6ac] ;  /* 0x0006ac0001077983 */ /* 0x000f220000300800 */
[----:B------:R-:W-:Y:S01]  /*3bf10*/  STL.64 [R1+0x5870], R22 ;  /* 0x0058701601007387 */ /* 0x000fe20000100a00 */
[----:B------:R0:W-:Y:S02]  /*3bf20*/  STL.64 [R1+0x57f0], R26 ;  /* 0x0057f01a01007387 */ /* 0x0001e40000100a00 */
[----:B------:R-:W2:Y:S02]  /*3bf30*/  LDL.LU R24, [R1+0x620] ;  /* 0x0006200001187983 */ /* 0x000ea40000300800 */
[----:B------:R-:W2:Y:S01]  /*3bf40*/  LDL.LU R25, [R1+0x624] ;  /* 0x0006240001197983 */ /* 0x000ea20000300800 */
[----:B0-----:R-:W2:Y:S01]  /*3bf50*/  LDL.LU R26, [R1+0x628] ;  /* 0x00062800011a7983 */ /* 0x001ea20000300800 */
[----:B------:R-:W2:Y:S02]  /*3bf60*/  LDL.LU R27, [R1+0x62c] ;  /* 0x00062c00011b7983 */ /* 0x000ea40000300800 */
[----:B------:R-:W3:Y:S02]  /*3bf70*/  LDL.LU R20, [R1+0x670] ;  /* 0x0006700001147983 */ /* 0x000ee40000300800 */
[----:B------:R-:W3:Y:S01]  /*3bf80*/  LDL.LU R21, [R1+0x674] ;  /* 0x0006740001157983 */ /* 0x000ee20000300800 */
[----:B------:R-:W3:Y:S01]  /*3bf90*/  LDL.LU R22, [R1+0x678] ;  /* 0x0006780001167983 */ /* 0x000ee20000300800 */
[----:B------:R-:W3:Y:S03]  /*3bfa0*/  LDL.LU R23, [R1+0x67c] ;  /* 0x00067c0001177983 */ /* 0x000ee60000300800 */
[----:B--2---:R-:W-:Y:S01]  /*3bfb0*/  STL.64 [R1+0x5838], R26 ;  /* 0x0058381a01007387 */ /* 0x004fe20000100a00 */
[----:B------:R0:W-:Y:S03]  /*3bfc0*/  STL.64 [R1+0x5830], R24 ;  /* 0x0058301801007387 */ /* 0x0001e60000100a00 */
[----:B0-----:R-:W2:Y:S01]  /*3bfd0*/  LDL.LU R24, [R1+0x640] ;  /* 0x0006400001187983 */ /* 0x001ea20000300800 */
[----:B------:R-:W2:Y:S02]  /*3bfe0*/  LDL.LU R25, [R1+0x644] ;  /* 0x0006440001197983 */ /* 0x000ea40000300800 */
[----:B------:R-:W2:Y:S02]  /*3bff0*/  LDL.LU R26, [R1+0x648] ;  /* 0x00064800011a7983 */ /* 0x000ea40000300800 */
[----:B------:R-:W2:Y:S02]  /*3c000*/  LDL.LU R27, [R1+0x64c] ;  /* 0x00064c00011b7983 */ /* 0x000ea40000300800 */
[----:B------:R-:W-:-:S07]  /*3c010*/  IMAD.MOV.U32 R11, RZ, RZ, R3 ;  /* 0x000000ffff0b7224 */ /* 0x000fce00078e0003 */
[C---:B------:R-:W-:Y:S01]  /*3c020*/  HMMA.16816.F32.BF16 R8, R16.reuse, R10, R12 ;  /* 0x0000000a1008723c */ /* 0x040fe2000004180c */
[----:B--2---:R-:W-:Y:S01]  /*3c030*/  STL.64 [R1+0x5850], R26 ;  /* 0x0058501a01007387 */ /* 0x004fe20000100a00 */
[----:B------:R0:W-:Y:S03]  /*3c040*/  STL.64 [R1+0x5848], R24 ;  /* 0x0058481801007387 */ /* 0x0001e60000100a00 */
        /* <DEDUP_REMOVED lines=10> */
[----:B------:R-:W2:Y:S01]  /*3c0f0*/  LDL.LU.64 R14, [R1+0x58e0] ;  /* 0x0058e000010e7983 */ /* 0x000ea20000300a00 */
[----:B------:R-:W2:Y:S02]  /*3c100*/  LDL.LU.64 R12, [R1+0x58d8] ;  /* 0x0058d800010c7983 */ /* 0x000ea40000300a00 */
[----:B------:R-:W-:Y:S02]  /*3c110*/  STL.64 [R1+0xa20], R8 ;  /* 0x000a200801007387 */ /* 0x000fe40000100a00 */
[----:B------:R0:W-:Y:S02]  /*3c120*/  STL.64 [R1+0xa28], R10 ;  /* 0x000a280a01007387 */ /* 0x0001e40000100a00 */
[----:B0-----:R-:W2:Y:S02]  /*3c130*/  LDL.LU.64 R10, [R1+0x58d0] ;  /* 0x0058d000010a7983 */ /* 0x001ea40000300a00 */
[C---:B--2---:R-:W-:Y:S02]  /*3c140*/  HMMA.16816.F32.BF16 R8, R16.reuse, R10, R12 ;  /* 0x0000000a1008723c */ /* 0x044fe4000004180c */
[----:B------:R-:W4:Y:S11]  /*3c150*/  LDL.LU.64 R14, [R1+0x58c8] ;  /* 0x0058c800010e7983 */ /* 0x000f360000300a00 */
[----:B------:R-:W-:Y:S10]  /*3c160*/  @!UPT UIADD3 URZ, URZ, URZ, URZ ;  /* 0x0000003f3f3ff290 */ /* 0x000ff4000fffe03f */
[----:B------:R-:W-:Y:S01]  /*3c170*/  STL.64 [R1+0xa10], R8 ;  /* 0x000a100801007387 */ /* 0x000fe20000100a00 */
[----:B------:R0:W-:Y:S03]  /*3c180*/  STL.64 [R1+0xa18], R10 ;  /* 0x000a180a01007387 */ /* 0x0001e60000100a00 */
[----:B0-----:R-:W2:Y:S01]  /*3c190*/  LDL.LU.64 R10, [R1+0x58c0] ;  /* 0x0058c000010a7983 */ /* 0x001ea20000300a00 */
[----:B------:R-:W2:Y:S01]  /*3c1a0*/  LDL.LU.64 R8, [R1+0x58b8] ;  /* 0x0058b80001087983 */ /* 0x000ea20000300a00 */
[C---:B----4-:R-:W-:Y:S02]  /*3c1b0*/  HMMA.16816.F32.BF16 R12, R16.reuse, R14, R4 ;  /* 0x0000000e100c723c */ /* 0x050fe40000041804 */
[----:B------:R-:W4:Y:S01]  /*3c1c0*/  LDL.LU.64 R6, [R1+0x58b0] ;  /* 0x0058b00001067983 */ /* 0x000f220000300a00 */
[----:B------:R-:W4:Y:S11]  /*3c1d0*/  LDL.LU.64 R4, [R1+0x58a8] ;  /* 0x0058a80001047983 */ /* 0x000f360000300a00 */
[----:B------:R-:W-:Y:S09]  /*3c1e0*/  @!UPT UIADD3 URZ, URZ, URZ, URZ ;  /* 0x0000003f3f3ff290 */ /* 0x000ff2000fffe03f */
[----:B------:R-:W-:Y:S01]  /*3c1f0*/  STL.64 [R1+0xa00], R12 ;  /* 0x000a000c01007387 */ /* 0x000fe20000100a00 */
[----:B------:R0:W-:Y:S03]  /*3c200*/  STL.64 [R1+0xa08], R14 ;  /* 0x000a080e01007387 */ /* 0x0001e60000100a00 */
[----:B0-----:R-:W2:Y:S01]  /*3c210*/  LDL.LU.64 R14, [R1+0x58a0] ;  /* 0x0058a000010e7983 */ /* 0x001ea20000300a00 */
[----:B------:R-:W3:Y:S01]  /*3c220*/  LDL.LU.64 R12, [R1+0x5898] ;  /* 0x00589800010c7983 */ /* 0x000ee20000300a00 */
[C---:B--2---:R-:W-:Y:S11]  /*3c230*/  HMMA.16816.F32.BF16 R8, R16.reuse, R14, R8 ;  /* 0x0000000e1008723c */ /* 0x044ff60000041808 */
[----:B------:R-:W-:Y:S11]  /*3c240*/  @!UPT UIADD3 URZ, URZ, URZ, URZ ;  /* 0x0000003f3f3ff290 */ /* 0x000ff6000fffe03f */
[----:B------:R-:W-:Y:S01]  /*3c250*/  @!UPT UIADD3 URZ, URZ, URZ, URZ ;  /* 0x0000003f3f3ff290 */ /* 0x000fe2000fffe03f */
[----:B------:R-:W-:Y:S01]  /*3c260*/  STL.64 [R1+0x9f0], R8 ;  /* 0x0009f00801007387 */ /* 0x000fe20000100a00 */
[----:B------:R0:W-:Y:S03]  /*3c270*/  STL.64 [R1+0x9f8], R10 ;  /* 0x0009f80a01007387 */ /* 0x0001e60000100a00 */
[----:B0-----:R-:W4:Y:S01]  /*3c280*/  LDL.LU.64 R10, [R1+0x5890] ;  /* 0x00589000010a7983 */ /* 0x001f220000300a00 */
[----:B------:R-:W2:Y:S02]  /*3c290*/  LDL.LU.64 R8, [R1+0x5888] ;  /* 0x0058880001087983 */ /* 0x000ea40000300a00 */
[----:B------:R0:W-:Y:S02]  /*3c2a0*/  STL.64 [R1+0x5788], R14 ;  /* 0x0057880e01007387 */ /* 0x0001e40000100a00 */
[----:B---3--:R-:W-:Y:S01]  /*3c2b0*/  STL.64 [R1+0x5780], R12 ;  /* 0x0057800c01007387 */ /* 0x008fe20000100a00 */
[----:B0-----:R-:W3:Y:S01]  /*3c2c0*/  LDL.64 R14, [R1+0xa8] ;  /* 0x0000a800010e7983 */ /* 0x001ee20000100a00 */
[C---:B----4-:R-:W-:Y:S11]  /*3c2d0*/  HMMA.16816.F32.BF16 R4, R16.reuse, R10, R4 ;  /* 0x0000000a1004723c */ /* 0x050ff60000041804 */
[----:B------:R-:W-:Y:S11]  /*3c2e0*/  @!UPT UIADD3 URZ, URZ, URZ, URZ ;  /* 0x0000003f3f3ff290 */ /* 0x000ff6000fffe03f */
[----:B------:R-:W-:Y:S01]  /*3c2f0*/  @!UPT UIADD3 URZ, URZ, URZ, URZ ;  /* 0x0000003f3f3ff290 */ /* 0x000fe2000fffe03f */
[----:B------:R-:W-:Y:S01]  /*3c300*/  STL.64 [R1+0x9e0], R4 ;  /* 0x0009e00401007387 */ /* 0x000fe20000100a00 */
[----:B------:R0:W-:Y:S03]  /*3c310*/  STL.64 [R1+0x9e8], R6 ;  /* 0x0009e80601007387 */ /* 0x0001e60000100a00 */
[----:B0-----:R-:W4:Y:S01]  /*3c320*/  LDL.LU.64 R6, [R1+0x5880] ;  /* 0x0058800001067983 */ /* 0x001f220000300a00 */
[----:B------:R-:W3:Y:S02]  /*3c330*/  LDL.LU R5, [R1+0x5878] ;  /* 0x0058780001057983 */ /* 0x000ee40000300800 */
[----:B------:R-:W-:Y:S02]  /*3c340*/  STL.64 [R1+0x5778], R10 ;  /* 0x0057780a01007387 */ /* 0x000fe40000100a00 */
[----:B--2---:R0:W-:Y:S02]  /*3c350*/  STL.64 [R1+0x5770], R8 ;  /* 0x0057700801007387 */ /* 0x0041e40000100a00 */
[----:B0-----:R-:W3:Y:S01]  /*3c360*/  LDL.LU R8, [R1+0x630] ;  /* 0x0006300001087983 */ /* 0x001ee20000300800 */
[----:B------:R-:W3:Y:S02]  /*3c370*/  LDL.LU R9, [R1+0x634] ;  /* 0x0006340001097983 */ /* 0x000ee40000300800 */
[----:B------:R-:W3:Y:S02]  /*3c380*/  LDL.LU R10, [R1+0x638] ;  /* 0x00063800010a7983 */ /* 0x000ee40000300800 */
[----:B------:R-:W3:Y:S01]  /*3c390*/  LDL.LU R11, [R1+0x63c] ;  /* 0x00063c00010b7983 */ /* 0x000ee20000300800 */
[C---:B----4-:R-:W-:Y:S11]  /*3c3a0*/  HMMA.16816.F32.BF16 R20, R16.reuse, R6, R20 ;  /* 0x000000061014723c */ /* 0x050ff60000041814 */
        /* <DEDUP_REMOVED lines=26> */
[C---:B---3--:R-:W-:Y:S01]  /*3c550*/  HMMA.16816.F32.BF16 R8, R16.reuse, R14, R8 ;  /* 0x0000000e1008723c */ /* 0x048fe20000041808 */
[----:B------:R-:W-:Y:S11]  /*3c560*/  IMAD.MOV.U32 R4, RZ, RZ, R14 ;  /* 0x000000ffff047224 */ /* 0x000ff600078e000e */
[----:B------:R-:W-:Y:S11]  /*3c570*/  @!UPT UIADD3 URZ, URZ, URZ, URZ ;  /* 0x0000003f3f3ff290 */ /* 0x000ff6000fffe03f */
[----:B------:R-:W-:Y:S01]  /*3c580*/  STL.64 [R1+0xd80], R8 ;  /* 0x000d800801007387 */ /* 0x000fe20000100a00 */
[----:B------:R2:W-:Y:S02]  /*3c590*/  STL.64 [R1+0xd88], R10 ;  /* 0x000d880a01007387 */ /* 0x0005e40000100a00 */
[----:B------:R-:W-:Y:S02]  /*3c5a0*/  STL.64 [R1+0x5818], R6 ;  /* 0x0058180601007387 */ /* 0x000fe40000100a00 */
[----:B------:R-:W-:Y:S01]  /*3c5b0*/  STL [R1+0x5810], R4 ;  /* 0x0058100401007387 */ /* 0x000fe20000100800 */
[----:B------:R-:W3:Y:S01]  /*3c5c0*/  LDL.LU R20, [R1+0x3b0] ;  /* 0x0003b00001147983 */ /* 0x000ee20000300800 */
[----:B--2---:R-:W-:Y:S11]  /*3c5d0*/  HMMA.16816.F32.BF16 R8, R16, R22, R24 ;  /* 0x000000161008723c */ /* 0x004ff60000041818 */
[----:B------:R-:W-:Y:S11]  /*3c5e0*/  @!UPT UIADD3 URZ, URZ, URZ, URZ ;  /* 0x0000003f3f3ff290 */ /* 0x000ff6000fffe03f */
[----:B------:R-:W-:Y:S01]  /*3c5f0*/  @!UPT UIADD3 URZ, URZ, URZ, URZ ;  /* 0x0000003f3f3ff290 */ /* 0x000fe2000fffe03f */
[----:B------:R-:W-:Y:S01]  /*3c600*/  STL.64 [R1+0xd70], R8 ;  /* 0x000d700801007387 */ /* 0x000fe20000100a00 */
[----:B------:R-:W-:Y:S02]  /*3c610*/  STL.64 [R1+0xd78], R10 ;  /* 0x000d780a01007387 */ /* 0x000fe40000100a00 */
[----:B------:R-:W3:Y:S02]  /*3c620*/  LDL.LU R21, [R1+0x3b4] ;  /* 0x0003b40001157983 */ /* 0x000ee40000300800 */
[----:B------:R-:W2:Y:S01]  /*3c630*/  LDL.LU R22, [R1+0x3b8] ;  /* 0x0003b80001167983 */ /* 0x000ea20000300800 */
[----:B------:R-:W2:Y:S01]  /*3c640*/  LDL.LU R23, [R1+0x3bc] ;  /* 0x0003bc0001177983 */ /* 0x000ea20000300800 */
[----:B------:R-:W-:-:S03]  /*3c650*/  IMAD.MOV.U32 R3, RZ, RZ, R15 ;  /* 0x000000ffff037224 */ /* 0x000fc600078e000f */
[----:B--2---:R0:W-:Y:S01]  /*3c660*/  STL.64 [R1+0x57d8], R22 ;  /* 0x0057d81601007387 */ /* 0x0041e20000100a00 */
[----:B---3--:R-:W-:Y:S02]  /*3c670*/  STL.64 [R1+0x57d0], R20 ;  /* 0x0057d01401007387 */ /* 0x008fe40000100a00 */
[----:B0-----:R-:W-:Y:S02]  /*3c680*/  IMAD.MOV.U32 R22, RZ, RZ, R29 ;  /* 0x000000ffff167224 */ /* 0x001fe400078e001d */
[----:B------:R-:W-:-:S05]  /*3c690*/  IMAD.MOV.U32 R23, RZ, RZ, R5 ;  /* 0x000000ffff177224 */ /* 0x000fca00078e0005 */
[----:B------:R-:W-:Y:S01]  /*3c6a0*/  STL.64 [R1+0x57e8], R22 ;  /* 0x0057e81601007387 */ /* 0x000fe20000100a00 */
[----:B------:R-:W2:Y:S03]  /*3c6b0*/  LDL.LU.64 R14, [R1+0x8] ;  /* 0x00000800010e7983 */ /* 0x000ea60000300a00 */
[----:B--2---:R-:W-:Y:S01]  /*3c6c0*/  STL.64 [R1+0x57a0], R14 ;  /* 0x0057a00e01007387 */ /* 0x004fe20000100a00 */
[----:B------:R-:W2:Y:S02]  /*3c6d0*/  LDL.LU R8, [R1+0x300] ;  /* 0x0003000001087983 */ /* 0x000ea40000300800 */
[----:B------:R-:W2:Y:S02]  /*3c6e0*/  LDL.LU R9, [R1+0x304] ;  /* 0x0003040001097983 */ /* 0x000ea40000300800 */
[----:B------:R-:W3:Y:S01]  /*3c6f0*/  LDL.LU R10, [R1+0x308] ;  /* 0x00030800010a7983 */ /* 0x000ee20000300800 */
[----:B------:R-:W3:Y:S01]  /*3c700*/  LDL.LU R11, [R1+0x30c] ;  /* 0x00030c00010b7983 */ /* 0x000ee20000300800 */
[----:B------:R-:W4:Y:S02]  /*3c710*/  LDL.LU R24, [R1+0x5f0] ;  /* 0x0005f00001187983 */ /* 0x000f240000300800 */
[----:B------:R-:W4:Y:S02]  /*3c720*/  LDL.LU R25, [R1+0x5f4] ;  /* 0x0005f40001197983 */ /* 0x000f240000300800 */
[----:B------:R-:W2:Y:S01]  /*3c730*/  LDL.LU R26, [R1+0x5f8] ;  /* 0x0005f800011a7983 */ /* 0x000ea20000300800 */
[----:B------:R-:W2:Y:S01]  /*3c740*/  LDL.LU R27, [R1+0x5fc] ;  /* 0x0005fc00011b7983 */ /* 0x000ea20000300800 */
[----:B------:R-:W3:Y:S03]  /*3c750*/  LDL.64 R6, [R1+0x88] ;  /* 0x0000880001067983 */ /* 0x000ee60000100a00 */
[----:B--2---:R0:W-:Y:S01]  /*3c760*/  STL.64 [R1+0x5800], R26 ;  /* 0x0058001a01007387 */ /* 0x0041e20000100a00 */
[----:B----4-:R1:W-:Y:S02]  /*3c770*/  STL.64 [R1+0x57f8], R24 ;  /* 0x0057f81801007387 */ /* 0x0103e40000100a00 */
[----:B0-----:R-:W-:-:S02]  /*3c780*/  IMAD.MOV.U32 R26, RZ, RZ, R2 ;  /* 0x000000ffff1a7224 */ /* 0x001fc400078e0002 */
[----:B------:R-:W-:-:S05]  /*3c790*/  IMAD.MOV.U32 R27, RZ, RZ, R0 ;  /* 0x000000ffff1b7224 */ /* 0x000fca00078e0000 */
[----:B------:R0:W-:Y:S01]  /*3c7a0*/  STL.64 [R1+0x5820], R26 ;  /* 0x0058201a01007387 */ /* 0x0001e20000100a00 */
[----:B-1----:R-:W3:Y:S02]  /*3c7b0*/  LDL.LU R24, [R1+0x610] ;  /* 0x0006100001187983 */ /* 0x002ee40000300800 */
[----:B------:R-:W3:Y:S01]  /*3c7c0*/  LDL.LU R25, [R1+0x614] ;  /* 0x0006140001197983 */ /* 0x000ee20000300800 */
[----:B0-----:R-:W3:Y:S01]  /*3c7d0*/  LDL.LU R26, [R1+0x618] ;  /* 0x00061800011a7983 */ /* 0x001ee20000300800 */
[----:B------:R-:W3:Y:S02]  /*3c7e0*/  LDL.LU R27, [R1+0x61c] ;  /* 0x00061c00011b7983 */ /* 0x000ee40000300800 */
[----:B------:R-:W2:Y:S02]  /*3c7f0*/  LDL.64 R22, [R1+0x68] ;  /* 0x0000680001167983 */ /* 0x000ea40000100a00 */
[----:B--2---:R0:W-:Y:S01]  /*3c800*/  STL.64 [R1+0x5808], R22 ;  /* 0x0058081601007387 */ /* 0x0041e20000100a00 */
[----:B------:R-:W2:Y:S02]  /*3c810*/  LDL.LU R20, [R1+0x600] ;  /* 0x0006000001147983 */ /* 0x000ea40000300800 */
[----:B------:R-:W2:Y:S01]  /*3c820*/  LDL.LU R21, [R1+0x604] ;  /* 0x0006040001157983 */ /* 0x000ea20000300800 */
[----:B0-----:R-:W2:Y:S01]  /*3c830*/  LDL.LU R22, [R1+0x608] ;  /* 0x0006080001167983 */ /* 0x001ea20000300800 */
[----:B------:R-:W2:Y:S02]  /*3c840*/  LDL.LU R23, [R1+0x60c] ;  /* 0x00060c0001177983 */ /* 0x000ea40000300800 */
[----:B------:R-:W4:Y:S02]  /*3c850*/  LDL.LU.64 R14, [R1+0x18] ;  /* 0x00001800010e7983 */ /* 0x000f240000300a00 */
[----:B----4-:R0:W-:Y:S04]  /*3c860*/  STL.64 [R1+0x57b8], R14 ;  /* 0x0057b80e01007387 */ /* 0x0101e80000100a00 */
[----:B0-----:R-:W4:Y:S01]  /*3c870*/  LDL.LU.64 R14, [R1+0x28] ;  /* 0x00002800010e7983 */ /* 0x001f220000300a00 */
[----:B---3--:R-:W-:Y:S03]  /*3c880*/  HMMA.16816.F32.BF16 R24, R16, R6, R24 ;  /* 0x000000061018723c */ /* 0x008fe60000041818 */
[----:B----4-:R0:W-:Y:S01]  /*3c890*/  STL.64 [R1+0x57e0], R14 ;  /* 0x0057e00e01007387 */ /* 0x0101e20000100a00 */
[----:B------:R-:W3:Y:S02]  /*3c8a0*/  LDL.LU R12, [R1+0x5e0] ;  /* 0x0005e000010c7983 */ /* 0x000ee40000300800 */
[----:B------:R-:W3:Y:S01]  /*3c8b0*/  LDL.LU R13, [R1+0x5e4] ;  /* 0x0005e400010d7983 */ /* 0x000ee20000300800 */
[----:B0-----:R-:W3:Y:S01]  /*3c8c0*/  LDL.LU R14, [R1+0x5e8] ;  /* 0x0005e800010e7983 */ /* 0x001ee20000300800 */
[----:B------:R-:W3:Y:S02]  /*3c8d0*/  LDL.LU R15, [R1+0x5ec] ;  /* 0x0005ec00010f7983 */ /* 0x000ee40000300800 */
[----:B------:R-:W-:Y:S02]  /*3c8e0*/  STL.64 [R1+0x5798], R10 ;  /* 0x0057980a01007387 */ /* 0x000fe40000100a00 */
[----:B------:R0:W-:Y:S02]  /*3c8f0*/  STL.64 [R1+0x5790], R8 ;  /* 0x0057900801007387 */ /* 0x0001e40000100a00 */
[----:B0-----:R-:W4:Y:S01]  /*3c900*/  LDL.LU R8, [R1+0x310] ;  /* 0x0003100001087983 */ /* 0x001f220000300800 */
[----:B------:R-:W4:Y:S02]  /*3c910*/  LDL.LU R9, [R1+0x314] ;  /* 0x0003140001097983 */ /* 0x000f240000300800 */
[----:B------:R-:W2:Y:S02]  /*3c920*/  LDL.LU R10, [R1+0x318] ;  /* 0x00031800010a7983 */ /* 0x000ea40000300800 */
[----:B------:R-:W2:Y:S02]  /*3c930*/  LDL.LU R11, [R1+0x31c] ;  /* 0x00031c00010b7983 */ /* 0x000ea40000300800 */
[----:B------:R-:W-:-:S02]  /*3c940*/  IMAD.MOV.U32 R29, RZ, RZ, R6 ;  /* 0x000000ffff1d7224 */ /* 0x000fc400078e0006 */
[----:B------:R-:W-:Y:S01]  /*3c950*/  IMAD.MOV.U32 R5, RZ, RZ, R7 ;  /* 0x000000ffff057224 */ /* 0x000fe200078e0007 */
[----:B--2---:R-:W-:Y:S01]  /*3c960*/  STL.64 [R1+0x57b0], R10 ;  /* 0x0057b00a01007387 */ /* 0x004fe20000100a00 */
[----:B----4-:R0:W-:Y:S03]  /*3c970*/  STL.64 [R1+0x57a8], R8 ;  /* 0x0057a80801007387 */ /* 0x0101e60000100a00 */
[----:B0-----:R-:W2:Y:S01]  /*3c980*/  LDL.LU R8, [R1+0x320] ;  /* 0x0003200001087983 */ /* 0x001ea20000300800 */
[----:B------:R-:W2:Y:S02]  /*3c990*/  LDL.LU R9, [R1+0x324] ;  /* 0x0003240001097983 */ /* 0x000ea40000300800 */
[----:B------:R-:W2:Y:S02]  /*3c9a0*/  LDL.LU R10, [R1+0x328] ;  /* 0x00032800010a7983 */ /* 0x000ea40000300800 */
[----:B------:R-:W2:Y:S01]  /*3c9b0*/  LDL.LU R11, [R1+0x32c] ;  /* 0x00032c00010b7983 */ /* 0x000ea20000300800 */
[----:B------:R-:W-:Y:S01]  /*3c9c0*/  STL.64 [R1+0xd60], R24 ;  /* 0x000d601801007387 */ /* 0x000fe20000100a00 */
[----:B------:R0:W-:Y:S03]  /*3c9d0*/  STL.64 [R1+0xd68], R26 ;  /* 0x000d681a01007387 */ /* 0x0001e60000100a00 */
[----:B0-----:R-:W4:Y:S01]  /*3c9e0*/  LDL.LU.64 R26, [R1+0x5820] ;  /* 0x00582000011a7983 */ /* 0x001f220000300a00 */
[----:B------:R-:W2:Y:S02]  /*3c9f0*/  LDL.LU.64 R6, [R1+0x5818] ;  /* 0x0058180001067983 */ /* 0x000ea40000300a00 */
[----:B------:R-:W3:Y:S01]  /*3ca00*/  LDL.LU R4, [R1+0x5810] ;  /* 0x0058100001047983 */ /* 0x000ee20000300800 */
[C---:B----4-:R-:W-:Y:S01]  /*3ca10*/  HMMA.16816.F32.BF16 R24, R16.reuse, R26, R20 ;  /* 0x0000001a1018723c */ /* 0x050fe20000041814 */
[----:B--2---:R-:W-:Y:S01]  /*3ca20*/  STL.64 [R1+0x5768], R6 ;  /* 0x0057680601007387 */ /* 0x004fe20000100a00 */
[----:B---3--:R0:W-:Y:S03]  /*3ca30*/  STL.64 [R1+0x5760], R4 ;  /* 0x0057600401007387 */ /* 0x0081e60000100a00 */
[----:B0-----:R-:W2:Y:S01]  /*3ca40*/  LDL.LU R4, [R1+0x2f0] ;  /* 0x0002f00001047983 */ /* 0x001ea20000300800 */
[----:B------:R-:W2:Y:S02]  /*3ca50*/  LDL.LU R5, [R1+0x2f4] ;  /* 0x0002f40001057983 */ /* 0x000ea40000300800 */
[----:B------:R-:W2:Y:S02]  /*3ca60*/  LDL.LU R6, [R1+0x2f8] ;  /* 0x0002f80001067983 */ /* 0x000ea40000300800 */
[----:B------:R-:W2:Y:S01]  /*3ca70*/  LDL.LU R7, [R1+0x2fc] ;  /* 0x0002fc0001077983 */ /* 0x000ea20000300800 */
[----:B------:R-:W3:Y:S11]  /*3ca80*/  LDL.LU.64 R22, [R1+0x5808] ;  /* 0x0058080001167983 */ /* 0x000ef60000300a00 */
[----:B------:R-:W-:Y:S01]  /*3ca90*/  @!UPT UIADD3 URZ, URZ, URZ, URZ ;  /* 0x0000003f3f3ff290 */ /* 0x000fe2000fffe03f */
[----:B------:R-:W-:Y:S01]  /*3caa0*/  STL.64 [R1+0xd50], R24 ;  /* 0x000d501801007387 */ /* 0x000fe20000100a00 */
[----:B------:R0:W-:Y:S03]  /*3cab0*/  STL.64 [R1+0xd58], R26 ;  /* 0x000d581a01007387 */ /* 0x0001e60000100a00 */
[----:B0-----:R-:W3:Y:S01]  /*3cac0*/  LDL.LU.64 R26, [R1+0x5800] ;  /* 0x00580000011a7983 */ /* 0x001ee20000300a00 */
[----:B------:R-:W3:Y:S02]  /*3cad0*/  LDL.LU.64 R24, [R1+0x57f8] ;  /* 0x0057f80001187983 */ /* 0x000ee40000300a00 */
[C---:B---3--:R-:W-:Y:S11]  /*3cae0*/  HMMA.16816.F32.BF16 R24, R16.reuse, R22, R24 ;  /* 0x000000161018723c */ /* 0x048ff60000041818 */
[----:B------:R-:W-:Y:S11]  /*3caf0*/  @!UPT UIADD3 URZ, URZ, URZ, URZ ;  /* 0x0000003f3f3ff290 */ /* 0x000ff6000fffe03f */
[----:B------:R-:W-:Y:S01]  /*3cb00*/  @!UPT UIADD3 URZ, URZ, URZ, URZ ;  /* 0x0000003f3f3ff290 */ /* 0x000fe2000fffe03f */
[----:B------:R0:W-:Y:S01]  /*3cb10*/  STL.64 [R1+0xd40], R24 ;  /* 0x000d401801007387 */ /* 0x0001e20000100a00 */
[----:B------:R1:W-:Y:S02]  /*3cb20*/  STL.64 [R1+0xd48], R26 ;  /* 0x000d481a01007387 */ /* 0x0003e40000100a00 */
[----:B0-----:R-:W-:Y:S01]  /*3cb30*/  IMAD.MOV.U32 R25, RZ, RZ, R22 ;  /* 0x000000ffff197224 */ /* 0x001fe200078e0016 */
[----:B-1----:R-:W3:Y:S01]  /*3cb40*/  LDL.LU.64 R26, [R1+0x57f0] ;  /* 0x0057f000011a7983 */ /* 0x002ee20000300a00 */
[----:B------:R-:W-:Y:S02]  /*3cb50*/  IMAD.MOV.U32 R24, RZ, RZ, R23 ;  /* 0x000000ffff187224 */ /* 0x000fe400078e0017 */
[----:B------:R-:W4:Y:S02]  /*3cb60*/  LDL.LU.64 R22, [R1+0x57e8] ;  /* 0x0057e80001167983 */ /* 0x000f240000300a00 */
[C---:B----4-:R-:W-:Y:S01]  /*3cb70*/  HMMA.16816.F32.BF16 R20, R16.reuse, R22, R12 ;  /* 0x000000161014723c */ /* 0x050fe2000004180c */
[----:B------:R-:W4:Y:S11]  /*3cb80*/  LDL.LU.64 R14, [R1+0x57e0] ;  /* 0x0057e000010e7983 */ /* 0x000f360000300a00 */
[----:B------:R-:W-:Y:S11]  /*3cb90*/  @!UPT UIADD3 URZ, URZ, URZ, URZ ;  /* 0x0000003f3f3ff290 */ /* 0x000ff6000fffe03f */
[----:B------:R-:W-:Y:S01]  /*3cba0*/  STL.64 [R1+0xd30], R20 ;  /* 0x000d301401007387 */ /* 0x000fe20000100a00 */
[----:B------:R0:W-:Y:S03]  /*3cbb0*/  STL.64 [R1+0xd38], R22 ;  /* 0x000d381601007387 */ /* 0x0001e60000100a00 */
[----:B0-----:R-:W3:Y:S01]  /*3cbc0*/  LDL.LU.64 R22, [R1+0x57d8] ;  /* 0x0057d80001167983 */ /* 0x001ee20000300a00 */
[----:B------:R-:W3:Y:S02]  /*3cbd0*/  LDL.LU.64 R20, [R1+0x57d0] ;  /* 0x0057d00001147983 */ /* 0x000ee40000300a00 */
[----:B---3--:R-:W-:Y:S01]  /*3cbe0*/  HMMA.16816.F32.BF16 R16, R16, R26, R20 ;  /* 0x0000001a1010723c */ /* 0x008fe20000041814 */
[----:B------:R-:W4:Y:S01]  /*3cbf0*/  LDL.LU.64 R22, [R1+0x57c8] ;  /* 0x0057c80001167983 */ /* 0x000f220000300a00 */
[----:B------:R-:W4:Y:S11]  /*3cc00*/  LDL.LU.64 R20, [R1+0x57c0] ;  /* 0x0057c00001147983 */ /* 0x000f360000300a00 */
[----:B------:R-:W-:Y:S10]  /*3cc10*/  @!UPT UIADD3 URZ, URZ, URZ, URZ ;  /* 0x0000003f3f3ff290 */ /* 0x000ff4000fffe03f */
[----:B------:R0:W-:Y:S01]  /*3cc20*/  STL.64 [R1+0x9d0], R16 ;  /* 0x0009d01001007387 */ /* 0x0001e20000100a00 */
[----:B------:R1:W-:Y:S03]  /*3cc30*/  STL.64 [R1+0x9d8], R18 ;  /* 0x0009d81201007387 */ /* 0x0003e60000100a00 */
[----:B0-----:R-:W4:Y:S01]  /*3cc40*/  LDL.LU R16, [R1+0x330] ;  /* 0x0003300001107983 */ /* 0x001f220000300800 */
[----:B------:R-:W4:Y:S02]  /*3cc50*/  LDL.LU R17, [R1+0x334] ;  /* 0x0003340001117983 */ /* 0x000f240000300800 */
[----:B-1----:R-:W4:Y:S02]  /*3cc60*/  LDL.LU R18, [R1+0x338] ;  /* 0x0003380001127983 */ /* 0x002f240000300800 */
[----:B------:R-:W4:Y:S01]  /*3cc70*/  LDL.LU R19, [R1+0x33c] ;  /* 0x00033c0001137983 */ /* 0x000f220000300800 */
[----:B------:R-:W-:Y:S01]  /*3cc80*/  STL.64 [R1+0x5698], R26 ;  /* 0x0056981a01007387 */ /* 0x000fe20000100a00 */
[C---:B----4-:R-:W-:Y:S11]  /*3cc90*/  HMMA.16816.F32.BF16 R16, R20.reuse, R14, R16 ;  /* 0x0000000e1410723c */ /* 0x050ff60000041810 */
[----:B------:R-:W-:Y:S11]  /*3cca0*/  @!UPT UIADD3 URZ, URZ, URZ, URZ ;  /* 0x0000003f3f3ff290 */ /* 0x000ff6000fffe03f */
[----:B------:R-:W-:Y:S01]  /*3ccb0*/  @!UPT UIADD3 URZ, URZ, URZ, URZ ;  /* 0x0000003f3f3ff290 */ /* 0x000fe2000fffe03f */
[----:B------:R-:W-:Y:S01]  /*3ccc0*/  STL.64 [R1+0x9b0], R16 ;  /* 0x0009b01001007387 */ /* 0x000fe20000100a00 */
[----:B------:R0:W-:Y:S02]  /*3ccd0*/  STL.64 [R1+0x9b8], R18 ;  /* 0x0009b81201007387 */ /* 0x0001e40000100a00 */
[----:B0-----:R-:W-:Y:S02]  /*3cce0*/  IMAD.MOV.U32 R19, RZ, RZ, R14 ;  /* 0x000000ffff137224 */ /* 0x001fe400078e000e */
[----:B------:R-:W-:Y:S02]  /*3ccf0*/  IMAD.MOV.U32 R18, RZ, RZ, R15 ;  /* 0x000000ffff127224 */ /* 0x000fe400078e000f */
[----:B------:R-:W3:Y:S03]  /*3cd00*/  LDL.LU.64 R14, [R1+0x57b8] ;  /* 0x0057b800010e7983 */ /* 0x000ee60000300a00 */
[----:B------:R0:W-:Y:S02]  /*3cd10*/  STL.64 [R1+0x5758], R18 ;  /* 0x0057581201007387 */ /* 0x0001e40000100a00 */
[----:B------:R-:W4:Y:S02]  /*3cd20*/  LDL.LU R16, [R1+0x2e0] ;  /* 0x0002e00001107983 */ /* 0x000f240000300800 */
[----:B------:R-:W4:Y:S01]  /*3cd30*/  LDL.LU R17, [R1+0x2e4] ;  /* 0x0002e40001117983 */ /* 0x000f220000300800 */
[----:B0-----:R-:W4:Y:S01]  /*3cd40*/  LDL.LU R18, [R1+0x2e8] ;  /* 0x0002e80001127983 */ /* 0x001f220000300800 */
[----:B------:R-:W4:Y:S01]  /*3cd50*/  LDL.LU R19, [R1+0x2ec] ;  /* 0x0002ec0001137983 */ /* 0x000f220000300800 */
[----:B---3--:R-:W-:Y:S01]  /*3cd60*/  HMMA.16816.F32.BF16 R8, R20, R14, R8 ;  /* 0x0000000e1408723c */ /* 0x008fe20000041808 */
[----:B------:R-:W-:-:S02]  /*3cd70*/  IMAD.MOV.U32 R27, RZ, RZ, R14 ;  /* 0x000000ffff1b7224 */ /* 0x000fc400078e000e */
[----:B------:R-:W-:Y:S11]  /*3cd80*/  IMAD.MOV.U32 R26, RZ, RZ, R15 ;  /* 0x000000ffff1a7224 */ /* 0x000ff600078e000f */
[----:B------:R-:W-:Y:S09]  /*3cd90*/  @!UPT UIADD3 URZ, URZ, URZ, URZ ;  /* 0x0000003f3f3ff290 */ /* 0x000ff2000fffe03f */
[----:B------:R-:W-:Y:S01]  /*3cda0*/  STL.64 [R1+0x9a0], R8 ;  /* 0x0009a00801007387 */ /* 0x000fe20000100a00 */
[----:B------:R0:W-:Y:S03]  /*3cdb0*/  STL.64 [R1+0x9a8], R10 ;  /* 0x0009a80a01007387 */ /* 0x0001e60000100a00 */
[----:B0-----:R-:W3:Y:S01]  /*3cdc0*/  LDL.LU.64 R10, [R1+0x57b0] ;  /* 0x0057b000010a7983 */ /* 0x001ee20000300a00 */
[----:B------:R-:W3:Y:S02]  /*3cdd0*/  LDL.LU.64 R8, [R1+0x57a8] ;  /* 0x0057a80001087983 */ /* 0x000ee40000300a00 */
[----:B------:R-:W3:Y:S02]  /*3cde0*/  LDL.LU.64 R14, [R1+0x57a0] ;  /* 0x0057a000010e7983 */ /* 0x000ee40000300a00 */
        /* <DEDUP_REMOVED lines=9> */
[----:B------:R-:W2:Y:S01]  /*3ce80*/  LDL.LU.64 R12, [R1+0x5780] ;  /* 0x00578000010c7983 */ /* 0x000ea20000300a00 */
[C---:B---3--:R-:W-:Y:S11]  /*3ce90*/  HMMA.16816.F32.BF16 R8, R20.reuse, R14, R8 ;  /* 0x0000000e1408723c */ /* 0x048ff60000041808 */
[----:B------:R-:W-:Y:S11]  /*3cea0*/  @!UPT UIADD3 URZ, URZ, URZ, URZ ;  /* 0x0000003f3f3ff290 */ /* 0x000ff6000fffe03f */
[----:B------:R-:W-:Y:S01]  /*3ceb0*/  @!UPT UIADD3 URZ, URZ, URZ, URZ ;  /* 0x0000003f3f3ff290 */ /* 0x000fe2000fffe03f */
[----:B------:R-:W-:Y:S01]  /*3cec0*/  STL.64 [R1+0x980], R8 ;  /* 0x0009800801007387 */ /* 0x000fe20000100a00 */
[----:B------:R0:W-:Y:S03]  /*3ced0*/  STL.64 [R1+0x988], R10 ;  /* 0x0009880a01007387 */ /* 0x0001e60000100a00 */
[----:B0-----:R-:W3:Y:S01]  /*3cee0*/  LDL.LU.64 R10, [R1+0x5778] ;  /* 0x00577800010a7983 */ /* 0x001ee20000300a00 */
[----:B------:R-:W4:Y:S02]  /*3cef0*/  LDL.LU.64 R8, [R1+0x5770] ;  /* 0x0057700001087983 */ /* 0x000f240000300a00 */
[----:B------:R0:W-:Y:S02]  /*3cf00*/  STL.64 [R1+0x5638], R14 ;  /* 0x0056380e01007387 */ /* 0x0001e40000100a00 */
[----:B--2---:R-:W-:Y:S01]  /*3cf10*/  STL.64 [R1+0x5630], R12 ;  /* 0x0056300c01007387 */ /* 0x004fe20000100a00 */
[----:B0-----:R-:W2:Y:S01]  /*3cf20*/  LDL.LU.64 R14, [R1+0x38] ;  /* 0x00003800010e7983 */ /* 0x001ea20000300a00 */
[C---:B---3--:R-:W-:Y:S11]  /*3cf30*/  HMMA.16816.F32.BF16 R4, R20.reuse, R10, R4 ;  /* 0x0000000a1404723c */ /* 0x048ff60000041804 */
[----:B------:R-:W-:Y:S11]  /*3cf40*/  @!UPT UIADD3 URZ, URZ, URZ, URZ ;  /* 0x0000003f3f3ff290 */ /* 0x000ff6000fffe03f */
[----:B------:R-:W-:Y:S01]  /*3cf50*/  @!UPT UIADD3 URZ, URZ, URZ, URZ ;  /* 0x0000003f3f3ff290 */ /* 0x000fe2000fffe03f */
[----:B------:R-:W-:Y:S01]  /*3cf60*/  STL.64 [R1+0x970], R4 ;  /* 0x0009700401007387 */ /* 0x000fe20000100a00 */
[----:B------:R0:W-:Y:S03]  /*3cf70*/  STL.64 [R1+0x978], R6 ;  /* 0x0009780601007387 */ /* 0x0001e60000100a00 */
[----:B0-----:R-:W3:Y:S01]  /*3cf80*/  LDL.LU.64 R6, [R1+0x5768] ;  /* 0x0057680001067983 */ /* 0x001ee20000300a00 */
[----:B------:R-:W2:Y:S02]  /*3cf90*/  LDL.LU.64 R4, [R1+0x5760] ;  /* 0x0057600001047983 */ /* 0x000ea40000300a00 */
[----:B------:R-:W-:Y:S02]  /*3cfa0*/  STL.64 [R1+0x5628], R10 ;  /* 0x0056280a01007387 */ /* 0x000fe40000100a00 */
[----:B----4-:R0:W-:Y:S02]  /*3cfb0*/  STL.64 [R1+0x5620], R8 ;  /* 0x0056200801007387 */ /* 0x0101e40000100a00 */
[----:B0-----:R-:W2:Y:S01]  /*3cfc0*/  LDL.LU R8, [R1+0x2d0] ;  /* 0x0002d00001087983 */ /* 0x001ea20000300800 */
[----:B------:R-:W2:Y:S02]  /*3cfd0*/  LDL.LU R9, [R1+0x2d4] ;  /* 0x0002d40001097983 */ /* 0x000ea40000300800 */
[----:B------:R-:W2:Y:S02]  /*3cfe0*/  LDL.LU R10, [R1+0x2d8] ;  /* 0x0002d800010a7983 */ /* 0x000ea40000300800 */
[----:B------:R-:W2:Y:S01]  /*3cff0*/  LDL.LU R11, [R1+0x2dc] ;  /* 0x0002dc00010b7983 */ /* 0x000ea20000300800 */
[C---:B---3--:R-:W-:Y:S08]  /*3d000*/  HMMA.16816.F32.BF16 R16, R20.reuse, R6, R16 ;  /* 0x000000061410723c */ /* 0x048ff00000041810 */
[----:B--2---:R-:W-:Y:S11]  /*3d010*/  HMMA.16816.F32.BF16 R8, R20, R14, R8 ;  /* 0x0000000e1408723c */ /* 0x004ff60000041808 */
[----:B------:R-:W-:Y:S04]  /*3d020*/  @!UPT UIADD3 URZ, URZ, URZ, URZ ;  /* 0x0000003f3f3ff290 */ /* 0x000fe8000fffe03f */
[----:B------:R-:W-:Y:S01]  /*3d030*/  STL.64 [R1+0x960], R16 ;  /* 0x0009601001007387 */ /* 0x000fe20000100a00 */
[----:B------:R0:W-:Y:S03]  /*3d040*/  STL.64 [R1+0x968], R18 ;  /* 0x0009681201007387 */ /* 0x0001e60000100a00 */
[----:B0-----:R-:W2:Y:S01]  /*3d050*/  LDL.LU.64 R18, [R1+0x5758] ;  /* 0x0057580001127983 */ /* 0x001ea20000300a00 */
[----:B------:R-:W-:Y:S03]  /*3d060*/  STL.64 [R1+0x5748], R6 ;  /* 0x0057480601007387 */ /* 0x000fe60000100a00 */
[----:B------:R0:W-:Y:S01]  /*3d070*/  STL.64 [R1+0x950], R8 ;  /* 0x0009500801007387 */ /* 0x0001e20000100a00 */
[----:B------:R1:W-:Y:S03]  /*3d080*/  STL.64 [R1+0x958], R10 ;  /* 0x0009580a01007387 */ /* 0x0003e60000100a00 */
[----:B0-----:R-:W3:Y:S01]  /*3d090*/  LDL.LU R8, [R1+0x100] ;  /* 0x0001000001087983 */ /* 0x001ee20000300800 */
[----:B------:R-:W3:Y:S02]  /*3d0a0*/  LDL.LU R9, [R1+0x104] ;  /* 0x0001040001097983 */ /* 0x000ee40000300800 */
[----:B-1----:R-:W4:Y:S02]  /*3d0b0*/  LDL.LU R10, [R1+0x108] ;  /* 0x00010800010a7983 */ /* 0x002f240000300800 */
[----:B------:R-:W4:Y:S02]  /*3d0c0*/  LDL.LU R11, [R1+0x10c] ;  /* 0x00010c00010b7983 */ /* 0x000f240000300800 */
[----:B------:R-:W-:-:S02]  /*3d0d0*/  IMAD.MOV.U32 R17, RZ, RZ, R14 ;  /* 0x000000ffff117224 */ /* 0x000fc400078e000e */
[----:B------:R-:W-:Y:S02]  /*3d0e0*/  IMAD.MOV.U32 R16, RZ, RZ, R15 ;  /* 0x000000ffff107224 */ /* 0x000fe400078e000f */
[----:B------:R-:W-:Y:S02]  /*3d0f0*/  IMAD.MOV.U32 R14, RZ, RZ, R0 ;  /* 0x000000ffff0e7224 */ /* 0x000fe400078e0000 */
[----:B------:R-:W-:Y:S01]  /*3d100*/  IMAD.MOV.U32 R15, RZ, RZ, R2 ;  /* 0x000000ffff0f7224 */ /* 0x000fe200078e0002 */
[----:B----4-:R-:W-:Y:S01]  /*3d110*/  STL.64 [R1+0x5648], R10 ;  /* 0x0056480a01007387 */ /* 0x010fe20000100a00 */
[----:B---3--:R-:W-:Y:S02]  /*3d120*/  STL.64 [R1+0x5640], R8 ;  /* 0x0056400801007387 */ /* 0x008fe40000100a00 */
[----:B------:R-:W3:Y:S02]  /*3d130*/  LDL.LU R0, [R1+0x5754] ;  /* 0x0057540001007983 */ /* 0x000ee40000300800 */
[----:B------:R-:W4:Y:S01]  /*3d140*/  LDL.LU R2, [R1+0x5750] ;  /* 0x0057500001027983 */ /* 0x000f220000300800 */
[----:B------:R0:W-:Y:S02]  /*3d150*/  STL.64 [R1+0x5650], R14 ;  /* 0x0056500e01007387 */ /* 0x0001e40000100a00 */
[----:B0-----:R-:W-:-:S02]  /*3d160*/  IMAD.MOV.U32 R14, RZ, RZ, R27 ;  /* 0x000000ffff0e7224 */ /* 0x001fc400078e001b */
[----:B------:R-:W-:-:S05]  /*3d170*/  IMAD.MOV.U32 R15, RZ, RZ, R26 ;  /* 0x000000ffff0f7224 */ /* 0x000fca00078e001a */
[----:B------:R2:W-:Y:S01]  /*3d180*/  STL.64 [R1+0x5668], R14 ;  /* 0x0056680e01007387 */ /* 0x0005e20000100a00 */
[----:B------:R-:W3:Y:S02]  /*3d190*/  LDL.LU R8, [R1+0x110] ;  /* 0x0001100001087983 */ /* 0x000ee40000300800 */
[----:B------:R-:W3:Y:S02]  /*3d1a0*/  LDL.LU R9, [R1+0x114] ;  /* 0x0001140001097983 */ /* 0x000ee40000300800 */
[----:B------:R-:W3:Y:S01]  /*3d1b0*/  LDL.LU R10, [R1+0x118] ;  /* 0x00011800010a7983 */ /* 0x000ee20000300800 */
[----:B------:R-:W3:Y:S01]  /*3d1c0*/  LDL.LU R11, [R1+0x11c] ;  /* 0x00011c00010b7983 */ /* 0x000ee20000300800 */
[----:B--2---:R-:W-:Y:S02]  /*3d1d0*/  IMAD.MOV.U32 R14, RZ, RZ, R19 ;  /* 0x000000ffff0e7224 */ /* 0x004fe400078e0013 */
[----:B------:R-:W-:-:S05]  /*3d1e0*/  IMAD.MOV.U32 R15, RZ, RZ, R18 ;  /* 0x000000ffff0f7224 */ /* 0x000fca00078e0012 */
[----:B------:R0:W-:Y:S01]  /*3d1f0*/  STL.64 [R1+0x5690], R14 ;  /* 0x0056900e01007387 */ /* 0x0001e20000100a00 */
[----:B------:R-:W2:Y:S02]  /*3d200*/  LDL.LU R12, [R1+0x140] ;  /* 0x00014000010c7983 */ /* 0x000ea40000300800 */
[----:B------:R-:W2:Y:S01]  /*3d210*/  LDL.LU R13, [R1+0x144] ;  /* 0x00014400010d7983 */ /* 0x000ea20000300800 */
[----:B0-----:R-:W2:Y:S01]  /*3d220*/  LDL.LU R14, [R1+0x148] ;  /* 0x00014800010e7983 */ /* 0x001ea20000300800 */
[----:B------:R-:W2:Y:S03]  /*3d230*/  LDL.LU R15, [R1+0x14c] ;  /* 0x00014c00010f7983 */ /* 0x000ea60000300800 */
[----:B--2---:R-:W-:Y:S01]  /*3d240*/  STL.64 [R1+0x56a8], R14 ;  /* 0x0056a80e01007387 */ /* 0x004fe20000100a00 */
[----:B------:R0:W-:Y:S03]  /*3d250*/  STL.64 [R1+0x56a0], R12 ;  /* 0x0056a00c01007387 */ /* 0x0001e60000100a00 */
[----:B0-----:R-:W2:Y:S01]  /*3d260*/  LDL.LU R12, [R1+0x240] ;  /* 0x00024000010c7983 */ /* 0x001ea20000300800 */
[----:B------:R-:W2:Y:S02]  /*3d270*/  LDL.LU R13, [R1+0x244] ;  /* 0x00024400010d7983 */ /* 0x000ea40000300800 */
[----:B------:R-:W2:Y:S02]  /*3d280*/  LDL.LU R14, [R1+0x248] ;  /* 0x00024800010e7983 */ /* 0x000ea40000300800 */
[----:B------:R-:W2:Y:S02]  /*3d290*/  LDL.LU R15, [R1+0x24c] ;  /* 0x00024c00010f7983 */ /* 0x000ea40000300800 */
[----:B--2---:R0:W-:Y:S01]  /*3d2a0*/  STL.64 [R1+0x56b8], R14 ;  /* 0x0056b80e01007387 */ /* 0x0041e20000100a00 */
[----:B------:R-:W-:Y:S02]  /*3d2b0*/  STL.64 [R1+0x56b0], R12 ;  /* 0x0056b00c01007387 */ /* 0x000fe40000100a00 */
[----:B0-----:R-:W-:-:S02]  /*3d2c0*/  IMAD.MOV.U32 R14, RZ, RZ, R25 ;  /* 0x000000ffff0e7224 */ /* 0x001fc400078e0019 */
[----:B------:R-:W-:-:S05]  /*3d2d0*/  IMAD.MOV.U32 R15, RZ, RZ, R24 ;  /* 0x000000ffff0f7224 */ /* 0x000fca00078e0018 */
[----:B------:R0:W-:Y:S04]  /*3d2e0*/  STL.64 [R1+0x56c8], R14 ;  /* 0x0056c80e01007387 */ /* 0x0001e80000100a00 */
[----:B0-----:R-:W2:Y:S04]  /*3d2f0*/  LDL.64 R14, [R1+0x78] ;  /* 0x00007800010e7983 */ /* 0x001ea80000100a00 */
[----:B--2---:R-:W-:Y:S01]  /*3d300*/  STL.64 [R1+0x56e0], R14 ;  /* 0x0056e00e01007387 */ /* 0x004fe20000100a00 */
[----:B------:R-:W2:Y:S03]  /*3d310*/  LDL.64 R26, [R1+0x58] ;  /* 0x00005800011a7983 */ /* 0x000ea60000100a00 */
[----:B--2---:R0:W-:Y:S01]  /*3d320*/  STL.64 [R1+0x56c0], R26 ;  /* 0x0056c01a01007387 */ /* 0x0041e20000100a00 */
[----:B------:R-:W2:Y:S02]  /*3d330*/  LDL.LU R24, [R1+0x250] ;  /* 0x0002500001187983 */ /* 0x000ea40000300800 */
[----:B------:R-:W2:Y:S01]  /*3d340*/  LDL.LU R25, [R1+0x254] ;  /* 0x0002540001197983 */ /* 0x000ea20000300800 */
[----:B0-----:R-:W2:Y:S01]  /*3d350*/  LDL.LU R26, [R1+0x258] ;  /* 0x00025800011a7983 */ /* 0x001ea20000300800 */
[----:B------:R-:W2:Y:S02]  /*3d360*/  LDL.LU R27, [R1+0x25c] ;  /* 0x00025c00011b7983 */ /* 0x000ea40000300800 */
[----:B------:R-:W-:-:S02]  /*3d370*/  IMAD.MOV.U32 R14, RZ, RZ, R29 ;  /* 0x000000ffff0e7224 */ /* 0x000fc400078e001d */
[----:B------:R-:W-:-:S05]  /*3d380*/  IMAD.MOV.U32 R15, RZ, RZ, R5 ;  /* 0x000000ffff0f7224 */ /* 0x000fca00078e0005 */
[----:B------:R-:W-:Y:S04]  /*3d390*/  STL.64 [R1+0x56f8], R14 ;  /* 0x0056f80e01007387 */ /* 0x000fe80000100a00 */
[----:B--2---:R-:W-:Y:S01]  /*3d3a0*/  STL.64 [R1+0x56d8], R26 ;  /* 0x0056d81a01007387 */ /* 0x004fe20000100a00 */
[----:B------:R0:W-:Y:S03]  /*3d3b0*/  STL.64 [R1+0x56d0], R24 ;  /* 0x0056d01801007387 */ /* 0x0001e60000100a00 */
[----:B0-----:R-:W2:Y:S01]  /*3d3c0*/  LDL.LU R24, [R1+0x260] ;  /* 0x0002600001187983 */ /* 0x001ea20000300800 */
[----:B------:R-:W2:Y:S02]  /*3d3d0*/  LDL.LU R25, [R1+0x264] ;  /* 0x0002640001197983 */ /* 0x000ea40000300800 */
[----:B------:R-:W2:Y:S02]  /*3d3e0*/  LDL.LU R26, [R1+0x268] ;  /* 0x00026800011a7983 */ /* 0x000ea40000300800 */
[----:B------:R-:W2:Y:S01]  /*3d3f0*/  LDL.LU R27, [R1+0x26c] ;  /* 0x00026c00011b7983 */ /* 0x000ea20000300800 */
[----:B------:R-:W2:Y:S04]  /*3d400*/  LDL.64 R14, [R1+0x98] ;  /* 0x00009800010e7983 */ /* 0x000ea80000100a00 */
[----:B--2---:R0:W-:Y:S02]  /*3d410*/  STL.64 [R1+0x5710], R14 ;  /* 0x0057100e01007387 */ /* 0x0041e40000100a00 */
[----:B0-----:R-:W-:-:S02]  /*3d420*/  IMAD.MOV.U32 R14, RZ, RZ, R4 ;  /* 0x000000ffff0e7224 */ /* 0x001fc400078e0004 */
[----:B------:R-:W-:-:S05]  /*3d430*/  IMAD.MOV.U32 R15, RZ, RZ, R3 ;  /* 0x000000ffff0f7224 */ /* 0x000fca00078e0003 */
[----:B------:R-:W-:Y:S01]  /*3d440*/  STL.64 [R1+0x5728], R14 ;  /* 0x0057280e01007387 */ /* 0x000fe20000100a00 */
[----:B------:R-:W-:Y:S02]  /*3d450*/  STL.64 [R1+0x56f0], R26 ;  /* 0x0056f01a01007387 */ /* 0x000fe40000100a00 */
[----:B------:R0:W-:Y:S02]  /*3d460*/  STL.64 [R1+0x56e8], R24 ;  /* 0x0056e81801007387 */ /* 0x0001e40000100a00 */
[----:B0-----:R-:W2:Y:S01]  /*3d470*/  LDL.LU R24, [R1+0x270] ;  /* 0x0002700001187983 */ /* 0x001ea20000300800 */
[----:B------:R-:W2:Y:S02]  /*3d480*/  LDL.LU R25, [R1+0x274] ;  /* 0x0002740001197983 */ /* 0x000ea40000300800 */
[----:B------:R-:W2:Y:S02]  /*3d490*/  LDL.LU R26, [R1+0x278] ;  /* 0x00027800011a7983 */ /* 0x000ea40000300800 */
[----:B------:R-:W2:Y:S01]  /*3d4a0*/  LDL.LU R27, [R1+0x27c] ;  /* 0x00027c00011b7983 */ /* 0x000ea20000300800 */
[----:B------:R-:W2:Y:S01]  /*3d4b0*/  LDL.LU R4, [R1+0x2c0] ;  /* 0x0002c00001047983 */ /* 0x000ea20000300800 */
[----:B------:R-:W2:Y:S02]  /*3d4c0*/  LDL.LU R5, [R1+0x2c4] ;  /* 0x0002c40001057983 */ /* 0x000ea40000300800 */
[----:B------:R-:W2:Y:S02]  /*3d4d0*/  LDL.LU R6, [R1+0x2c8] ;  /* 0x0002c80001067983 */ /* 0x000ea40000300800 */
[----:B------:R-:W2:Y:S01]  /*3d4e0*/  LDL.LU R7, [R1+0x2cc] ;  /* 0x0002cc0001077983 */ /* 0x000ea20000300800 */
[----:B------:R-:W2:Y:S04]  /*3d4f0*/  LDL.64 R14, [R1+0xb8] ;  /* 0x0000b800010e7983 */ /* 0x000ea80000100a00 */
[----:B--2---:R0:W-:Y:S04]  /*3d500*/  STL.64 [R1+0x5740], R14 ;  /* 0x0057400e01007387 */ /* 0x0041e80000100a00 */
[----:B0-----:R-:W2:Y:S01]  /*3d510*/  LDL.LU.64 R14, [R1+0xc8] ;  /* 0x0000c800010e7983 */ /* 0x001ea20000300a00 */
[----:B------:R-:W-:Y:S02]  /*3d520*/  STL.64 [R1+0x5708], R26 ;  /* 0x0057081a01007387 */ /* 0x000fe40000100a00 */
[----:B------:R0:W-:Y:S02]  /*3d530*/  STL.64 [R1+0x5700], R24 ;  /* 0x0057001801007387 */ /* 0x0001e40000100a00 */
        /* <DEDUP_REMOVED lines=10> */
[C---:B------:R-:W-:Y:S01]  /*3d5e0*/  HMMA.16816.F32.BF16 R4, R20.reuse, R14, R4 ;  /* 0x0000000e1404723c */ /* 0x040fe20000041804 */
[----:B--2---:R-:W-:Y:S01]  /*3d5f0*/  STL.64 [R1+0x5738], R26 ;  /* 0x0057381a01007387 */ /* 0x004fe20000100a00 */
[----:B------:R0:W-:Y:S03]  /*3d600*/  STL.64 [R1+0x5730], R24 ;  /* 0x0057301801007387 */ /* 0x0001e60000100a00 */
[----:B0-----:R-:W2:Y:S01]  /*3d610*/  LDL.LU R24, [R1+0x2a0] ;  /* 0x0002a00001187983 */ /* 0x001ea20000300800 */
[----:B------:R-:W2:Y:S02]  /*3d620*/  LDL.LU R25, [R1+0x2a4] ;  /* 0x0002a40001197983 */ /* 0x000ea40000300800 */
[----:B------:R-:W2:Y:S02]  /*3d630*/  LDL.LU R26, [R1+0x2a8] ;  /* 0x0002a800011a7983 */ /* 0x000ea40000300800 */
[----:B------:R-:W2:Y:S01]  /*3d640*/  LDL.LU R27, [R1+0x2ac] ;  /* 0x0002ac00011b7983 */ /* 0x000ea20000300800 */
[----:B---3--:R-:W-:Y:S01]  /*3d650*/  STL.64 [R1+0x5660], R10 ;  /* 0x0056600a01007387 */ /* 0x008fe20000100a00 */
[----:B------:R0:W-:Y:S03]  /*3d660*/  STL.64 [R1+0x5658], R8 ;  /* 0x0056580801007387 */ /* 0x0001e60000100a00 */
[----:B0-----:R-:W3:Y:S01]  /*3d670*/  LDL.LU R8, [R1+0x120] ;  /* 0x0001200001087983 */ /* 0x001ee20000300800 */
[----:B------:R-:W3:Y:S02]  /*3d680*/  LDL.LU R9, [R1+0x124] ;  /* 0x0001240001097983 */ /* 0x000ee40000300800 */
[----:B------:R-:W2:Y:S02]  /*3d690*/  LDL.LU R10, [R1+0x128] ;  /* 0x00012800010a7983 */ /* 0x000ea40000300800 */
[----:B------:R-:W2:Y:S02]  /*3d6a0*/  LDL.LU R11, [R1+0x12c] ;  /* 0x00012c00010b7983 */ /* 0x000ea40000300800 */
[----:B------:R-:W-:Y:S01]  /*3d6b0*/  IMAD.MOV.U32 R3, RZ, RZ, R15 ;  /* 0x000000ffff037224 */ /* 0x000fe200078e000f */
[----:B--2---:R-:W-:Y:S01]  /*3d6c0*/  STL.64 [R1+0x5678], R10 ;  /* 0x0056780a01007387 */ /* 0x004fe20000100a00 */
[----:B---3--:R0:W-:Y:S03]  /*3d6d0*/  STL.64 [R1+0x5670], R8 ;  /* 0x0056700801007387 */ /* 0x0081e60000100a00 */
[----:B0-----:R-:W2:Y:S01]  /*3d6e0*/  LDL.LU R8, [R1+0x130] ;  /* 0x0001300001087983 */ /* 0x001ea20000300800 */
[----:B------:R-:W2:Y:S02]  /*3d6f0*/  LDL.LU R9, [R1+0x134] ;  /* 0x0001340001097983 */ /* 0x000ea40000300800 */
[----:B------:R-:W2:Y:S02]  /*3d700*/  LDL.LU R10, [R1+0x138] ;  /* 0x00013800010a7983 */ /* 0x000ea40000300800 */
[----:B------:R-:W2:Y:S01]  /*3d710*/  LDL.LU R11, [R1+0x13c] ;  /* 0x00013c00010b7983 */ /* 0x000ea20000300800 */
[----:B------:R0:W-:Y:S04]  /*3d720*/  STL.64 [R1+0x5618], R16 ;  /* 0x0056181001007387 */ /* 0x0001e80000100a00 */
[----:B0-----:R-:W3:Y:S01]  /*3d730*/  LDL.LU R16, [R1+0xe0] ;  /* 0x0000e00001107983 */ /* 0x001ee20000300800 */
[----:B------:R-:W3:Y:S02]  /*3d740*/  LDL.LU R17, [R1+0xe4] ;  /* 0x0000e40001117983 */ /* 0x000ee40000300800 */
[----:B------:R-:W3:Y:S02]  /*3d750*/  LDL.LU R18, [R1+0xe8] ;  /* 0x0000e80001127983 */ /* 0x000ee40000300800 */
[----:B------:R-:W3:Y:S01]  /*3d760*/  LDL.LU R19, [R1+0xec] ;  /* 0x0000ec0001137983 */ /* 0x000ee20000300800 */
[----:B------:R0:W-:Y:S01]  /*3d770*/  STL.64 [R1+0xc90], R4 ;  /* 0x000c900401007387 */ /* 0x0001e20000100a00 */
[----:B------:R1:W-:Y:S02]  /*3d780*/  STL.64 [R1+0xc98], R6 ;  /* 0x000c980601007387 */ /* 0x0003e40000100a00 */
[----:B0-----:R-:W-:Y:S01]  /*3d790*/  IMAD.MOV.U32 R5, RZ, RZ, R14 ;  /* 0x000000ffff057224 */ /* 0x001fe200078e000e */
[----:B-1----:R-:W3:Y:S01]  /*3d7a0*/  LDL.LU.64 R6, [R1+0x5748] ;  /* 0x0057480001067983 */ /* 0x002ee20000300a00 */
[----:B------:R-:W2:Y:S02]  /*3d7b0*/  LDL.LU.64 R14, [R1+0x5740] ;  /* 0x00574000010e7983 */ /* 0x000ea40000300a00 */
[C---:B--2---:R-:W-:Y:S01]  /*3d7c0*/  HMMA.16816.F32.BF16 R24, R20.reuse, R14, R24 ;  /* 0x0000000e1418723c */ /* 0x044fe20000041818 */
[----:B------:R-:W-:Y:S11]  /*3d7d0*/  IMAD.MOV.U32 R29, RZ, RZ, R15 ;  /* 0x000000ffff1d7224 */ /* 0x000ff600078e000f */
[----:B------:R-:W-:Y:S11]  /*3d7e0*/  @!UPT UIADD3 URZ, URZ, URZ, URZ ;  /* 0x0000003f3f3ff290 */ /* 0x000ff6000fffe03f */
[----:B------:R-:W-:Y:S01]  /*3d7f0*/  STL.64 [R1+0xc80], R24 ;  /* 0x000c801801007387 */ /* 0x000fe20000100a00 */
[----:B------:R0:W-:Y:S03]  /*3d800*/  STL.64 [R1+0xc88], R26 ;  /* 0x000c881a01007387 */ /* 0x0001e60000100a00 */
[----:B0-----:R-:W2:Y:S01]  /*3d810*/  LDL.LU.64 R26, [R1+0x5738] ;  /* 0x00573800011a7983 */ /* 0x001ea20000300a00 */
[----:B------:R-:W2:Y:S02]  /*3d820*/  LDL.LU.64 R24, [R1+0x5730] ;  /* 0x0057300001187983 */ /* 0x000ea40000300a00 */
[----:B------:R-:W2:Y:S02]  /*3d830*/  LDL.LU.64 R14, [R1+0x5728] ;  /* 0x00572800010e7983 */ /* 0x000ea40000300a00 */
[----:B------:R-:W-:Y:S01]  /*3d840*/  STL [R1+0x55f4], R29 ;  /* 0x0055f41d01007387 */ /* 0x000fe20000100800 */
[C---:B--2---:R-:W-:Y:S01]  /*3d850*/  HMMA.16816.F32.BF16 R12, R20.reuse, R14, R24 ;  /* 0x0000000e140c723c */ /* 0x044fe20000041818 */
[----:B------:R-:W2:Y:S01]  /*3d860*/  LDL.LU.64 R26, [R1+0x5720] ;  /* 0x00572000011a7983 */ /* 0x000ea20000300a00 */
[----:B------:R-:W2:Y:S11]  /*3d870*/  LDL.LU.64 R24, [R1+0x5718] ;  /* 0x0057180001187983 */ /* 0x000eb60000300a00 */
[----:B------:R-:W-:Y:S10]  /*3d880*/  @!UPT UIADD3 URZ, URZ, URZ, URZ ;  /* 0x0000003f3f3ff290 */ /* 0x000ff4000fffe03f */
[----:B------:R-:W-:Y:S01]  /*3d890*/  STL.64 [R1+0xc70], R12 ;  /* 0x000c700c01007387 */ /* 0x000fe20000100a00 */
[----:B------:R0:W-:Y:S03]  /*3d8a0*/  STL.64 [R1+0xc78], R14 ;  /* 0x000c780e01007387 */ /* 0x0001e60000100a00 */
[----:B0-----:R-:W2:Y:S02]  /*3d8b0*/  LDL.LU.64 R14, [R1+0x5710] ;  /* 0x00571000010e7983 */ /* 0x001ea40000300a00 */
        /* <DEDUP_REMOVED lines=24> */
[----:B------:R-:W3:Y:S01]  /*3da40*/  LDL R4, [R1+0x1bcc] ;  /* 0x001bcc0001047983 */ /* 0x000ee20000100800 */
[----:B------:R-:W-:Y:S01]  /*3da50*/  STL [R1+0x55fc], R29 ;  /* 0x0055fc1d01007387 */ /* 0x000fe20000100800 */
[C---:B--2---:R-:W-:Y:S03]  /*3da60*/  HMMA.16816.F32.BF16 R12, R20.reuse, R14, R24 ;  /* 0x0000000e140c723c */ /* 0x044fe60000041818 */
[----:B------:R-:W2:Y:S11]  /*3da70*/  LDL.LU.64 R26, [R1+0x56c0] ;  /* 0x0056c000011a7983 */ /* 0x000eb60000300a00 */
[----:B------:R-:W-:Y:S09]  /*3da80*/  @!UPT UIADD3 URZ, URZ, URZ, URZ ;  /* 0x0000003f3f3ff290 */ /* 0x000ff2000fffe03f */
[----:B------:R-:W-:Y:S01]  /*3da90*/  STL.64 [R1+0xc30], R12 ;  /* 0x000c300c01007387 */ /* 0x000fe20000100a00 */
[----:B------:R0:W-:Y:S03]  /*3daa0*/  STL.64 [R1+0xc38], R14 ;  /* 0x000c380e01007387 */ /* 0x0001e60000100a00 */
[----:B0-----:R-:W3:Y:S01]  /*3dab0*/  LDL.LU.64 R14, [R1+0x56b8] ;  /* 0x0056b800010e7983 */ /* 0x001ee20000300a00 */
[----:B------:R-:W3:Y:S02]  /*3dac0*/  LDL.LU.64 R12, [R1+0x56b0] ;  /* 0x0056b000010c7983 */ /* 0x000ee40000300a00 */
[----:B--2---:R-:W-:Y:S01]  /*3dad0*/  IMAD.MOV.U32 R29, RZ, RZ, R27 ;  /* 0x000000ffff1d7224 */ /* 0x004fe200078e001b */
        /* <DEDUP_REMOVED lines=8> */
[----:B--2---:R-:W-:Y:S01]  /*3db60*/  HMMA.16816.F32.BF16 R20, R20, R26, R12 ;  /* 0x0000001a1414723c */ /* 0x004fe2000004180c */
[----:B------:R-:W2:Y:S01]  /*3db70*/  LDL.LU.64 R14, [R1+0x5690] ;  /* 0x00569000010e7983 */ /* 0x000ea20000300a00 */
[----:B------:R-:W2:Y:S02]  /*3db80*/  LDL.LU.64 R26, [R1+0x5688] ;  /* 0x00568800011a7983 */ /* 0x000ea40000300a00 */
[----:B------:R-:W2:Y:S11]  /*3db90*/  LDL.LU.64 R24, [R1+0x5680] ;  /* 0x0056800001187983 */ /* 0x000eb60000300a00 */
[----:B------:R-:W-:Y:S08]  /*3dba0*/  @!UPT UIADD3 URZ, URZ, URZ, URZ ;  /* 0x0000003f3f3ff290 */ /* 0x000ff0000fffe03f */
[----:B------:R0:W-:Y:S01]  /*3dbb0*/  STL.64 [R1+0x940], R20 ;  /* 0x0009401401007387 */ /* 0x0001e20000100a00 */
[----:B------:R1:W-:Y:S03]  /*3dbc0*/  STL.64 [R1+0x948], R22 ;  /* 0x0009481601007387 */ /* 0x0003e60000100a00 */
[----:B0-----:R-:W3:Y:S01]  /*3dbd0*/  LDL.LU R20, [R1+0xf0] ;  /* 0x0000f00001147983 */ /* 0x001ee20000300800 */
[----:B------:R-:W3:Y:S02]  /*3dbe0*/  LDL.LU R21, [R1+0xf4] ;  /* 0x0000f40001157983 */ /* 0x000ee40000300800 */
[----:B-1----:R-:W3:Y:S02]  /*3dbf0*/  LDL.LU R22, [R1+0xf8] ;  /* 0x0000f80001167983 */ /* 0x002ee40000300800 */
[----:B------:R-:W3:Y:S01]  /*3dc00*/  LDL.LU R23, [R1+0xfc] ;  /* 0x0000fc0001177983 */ /* 0x000ee20000300800 */
        /* <DEDUP_REMOVED lines=27> */
[----:B0-----:R-:W3:Y:S01]  /*3ddc0*/  LDL.LU.64 R10, [R1+0x5628] ;  /* 0x00562800010a7983 */ /* 0x001ee20000300a00 */
[----:B------:R-:W2:Y:S01]  /*3ddd0*/  LDL.LU.64 R8, [R1+0x5620] ;  /* 0x0056200001087983 */ /* 0x000ea20000300a00 */
[C---:B------:R-:W-:Y:S08]  /*3dde0*/  HMMA.16816.F32.BF16 R16, R24.reuse, R6, R16 ;  /* 0x000000061810723c */ /* 0x040ff00000041810 */
[----:B---3--:R-:W-:Y:S11]  /*3ddf0*/  HMMA.16816.F32.BF16 R20, R24, R10, R20 ;  /* 0x0000000a1814723c */ /* 0x008ff60000041814 */
[----:B------:R-:W-:Y:S11]  /*3de00*/  @!UPT UIADD3 URZ, URZ, URZ, URZ ;  /* 0x0000003f3f3ff290 */ /* 0x000ff6000fffe03f */
[----:B------:R-:W-:Y:S01]  /*3de10*/  @!UPT UIADD3 URZ, URZ, URZ, URZ ;  /* 0x0000003f3f3ff290 */ /* 0x000fe2000fffe03f */
[----:B------:R-:W-:Y:S01]  /*3de20*/  STL.64 [R1+0x8e0], R20 ;  /* 0x0008e01401007387 */ /* 0x000fe20000100a00 */
[----:B------:R-:W-:Y:S02]  /*3de30*/  STL.64 [R1+0x8e8], R22 ;  /* 0x0008e81601007387 */ /* 0x000fe40000100a00 */
[----:B------:R-:W0:Y:S02]  /*3de40*/  LDSM.16.MT88.4 R20, [R28+0x24000] ;  /* 0x024000001c14783b */ /* 0x000e240000004200 */
[----:B0-----:R-:W-:Y:S02]  /*3de50*/  STL.64 [R1+0x5530], R22 ;  /* 0x0055301601007387 */ /* 0x001fe40000100a00 */
[----:B------:R-:W-:Y:S02]  /*3de60*/  STL.64 [R1+0x8d0], R16 ;  /* 0x0008d01001007387 */ /* 0x000fe40000100a00 */
[----:B------:R-:W-:Y:S02]  /*3de70*/  STL.64 [R1+0x8d8], R18 ;  /* 0x0008d81201007387 */ /* 0x000fe40000100a00 */
[----:B------:R-:W0:Y:S04]  /*3de80*/  LDSM.16.M88.4 R16, [R4] ;  /* 0x000000000410783b */ /* 0x000e280000000200 */
[----:B------:R-:W-:Y:S02]  /*3de90*/  STL.64 [R1+0x5528], R20 ;  /* 0x0055281401007387 */ /* 0x000fe40000100a00 */
[----:B------:R-:W1:Y:S02]  /*3dea0*/  LDSM.16.M88.4 R20, [R4+0x2000] ;  /* 0x002000000414783b */ /* 0x000e640000000200 */
[----:B0-----:R-:W-:Y:S02]  /*3deb0*/  STL.64 [R1+0x20], R16 ;  /* 0x0000201001007387 */ /* 0x001fe40000100a00 */
[----:B------:R-:W-:Y:S02]  /*3dec0*/  STL.64 [R1+0x28], R18 ;  /* 0x0000281201007387 */ /* 0x000fe40000100a00 */
[----:B------:R-:W0:Y:S04]  /*3ded0*/  LDSM.16.M88.4 R16, [R4+0x4000] ;  /* 0x004000000410783b */ /* 0x000e280000000200 */
[----:B-1----:R1:W-:Y:S01]  /*3dee0*/  STL.64 [R1+0x10], R20 ;  /* 0x0000101401007387 */ /* 0x0023e20000100a00 */
[----:B------:R-:W-:Y:S04]  /*3def0*/  STL.64 [R1+0x18], R22 ;  /* 0x0000181601007387 */ /* 0x000fe80000100a00 */
[----:B0-----:R0:W-:Y:S01]  /*3df00*/  STL.64 [R1], R16 ;  /* 0x0000001001007387 */ /* 0x0011e20000100a00 */
[----:B-1----:R-:W-:-:S02]  /*3df10*/  IMAD.MOV.U32 R21, RZ, RZ, R16 ;  /* 0x000000ffff157224 */ /* 0x002fc400078e0010 */
[----:B------:R-:W-:Y:S02]  /*3df20*/  STL.64 [R1+0x8], R18 ;  /* 0x0000081201007387 */ /* 0x000fe40000100a00 */
[----:B------:R-:W-:Y:S02]  /*3df30*/  IMAD.MOV.U32 R20, RZ, RZ, R17 ;  /* 0x000000ffff147224 */ /* 0x000fe400078e0011 */
[----:B0-----:R-:W3:Y:S03]  /*3df40*/  LDL.LU.64 R16, [R1+0x5618] ;  /* 0x0056180001107983 */ /* 0x001ee60000300a00 */
[----:B------:R-:W-:Y:S02]  /*3df50*/  STL.64 [R1+0x5600], R20 ;  /* 0x0056001401007387 */ /* 0x000fe40000100a00 */
[----:B---3--:R-:W-:Y:S02]  /*3df60*/  IMAD.MOV.U32 R22, RZ, RZ, R17 ;  /* 0x000000ffff167224 */ /* 0x008fe400078e0011 */
[----:B------:R-:W-:-:S02]  /*3df70*/  IMAD.MOV.U32 R23, RZ, RZ, R16 ;  /* 0x000000ffff177224 */ /* 0x000fc400078e0010 */
[----:B------:R-:W0:Y:S04]  /*3df80*/  LDSM.16.M88.4 R16, [R4+0x6000] ;  /* 0x006000000410783b */ /* 0x000e280000000200 */
[----:B0-----:R0:W-:Y:S01]  /*3df90*/  STL [R1+0x4c24], R18 ;  /* 0x004c241201007387 */ /* 0x0011e20000100800 */
[----:B------:R1:W-:Y:S02]  /*3dfa0*/  STL [R1+0x4c20], R19 ;  /* 0x004c201301007387 */ /* 0x0003e40000100800 */
[----:B------:R3:W-:Y:S02]  /*3dfb0*/  STL.64 [R1+0x54f0], R16 ;  /* 0x0054f01001007387 */ /* 0x0007e40000100a00 */
[----:B0-----:R-:W-:Y:S02]  /*3dfc0*/  IMAD.MOV.U32 R18, RZ, RZ, R5 ;  /* 0x000000ffff127224 */ /* 0x001fe400078e0005 */
[----:B-1----:R-:W-:Y:S01]  /*3dfd0*/  IMAD.MOV.U32 R19, RZ, RZ, R3 ;  /* 0x000000ffff137224 */ /* 0x002fe200078e0003 */
[----:B------:R-:W4:Y:S01]  /*3dfe0*/  LDL.LU R5, [R1+0x5614] ;  /* 0x0056140001057983 */ /* 0x000f220000300800 */
[----:B------:R-:W4:Y:S02]  /*3dff0*/  LDL.LU R3, [R1+0x5610] ;  /* 0x0056100001037983 */ /* 0x000f240000300800 */
[----:B---3--:R-:W-:-:S02]  /*3e000*/  IMAD.MOV.U32 R16, RZ, RZ, R13 ;  /* 0x000000ffff107224 */ /* 0x008fc400078e000d */
[----:B------:R-:W-:Y:S01]  /*3e010*/  IMAD.MOV.U32 R17, RZ, RZ, R12 ;  /* 0x000000ffff117224 */ /* 0x000fe200078e000c */
[----:B------:R2:W-:Y:S04]  /*3e020*/  STL.64 [R1+0x5608], R18 ;  /* 0x0056081201007387 */ /* 0x0005e80000100a00 */
[----:B------:R-:W0:Y:S01]  /*3e030*/  LDSM.16.M88.4 R12, [R4+0x8000] ;  /* 0x00800000040c783b */ /* 0x000e220000000200 */
[----:B--2---:R-:W-:Y:S02]  /*3e040*/  IMAD.MOV.U32 R18, RZ, RZ, R9 ;  /* 0x000000ffff127224 */ /* 0x004fe400078e0009 */
[----:B------:R-:W-:Y:S02]  /*3e050*/  IMAD.MOV.U32 R19, RZ, RZ, R8 ;  /* 0x000000ffff137224 */ /* 0x000fe400078e0008 */
[----:B------:R-:W1:Y:S05]  /*3e060*/  LDSM.16.M88.4 R8, [R4+0xa000] ;  /* 0x00a000000408783b */ /* 0x000e6a0000000200 */
[----:B------:R-:W-:Y:S01]  /*3e070*/  HMMA.16816.F32.BF16 R20, R24, R22, R16 ;  /* 0x000000161814723c */ /* 0x000fe20000041810 */
[----:B0-----:R-:W-:Y:S01]  /*3e080*/  STL [R1+0x4bec], R14 ;  /* 0x004bec0e01007387 */ /* 0x001fe20000100800 */
[----:B------:R-:W-:Y:S02]  /*3e090*/  STL [R1+0x4be8], R15 ;  /* 0x004be80f01007387 */ /* 0x000fe40000100800 */
[----:B------:R4:W-:Y:S01]  /*3e0a0*/  STL.64 [R1+0x54e8], R12 ;  /* 0x0054e80c01007387 */ /* 0x0009e20000100a00 */
[----:B-1----:R-:W-:Y:S01]  /*3e0b0*/  STL [R1+0x4d08], R10 ;  /* 0x004d080a01007387 */ /* 0x002fe20000100800 */
[----:B------:R-:W-:Y:S02]  /*3e0c0*/  STL [R1+0x4d04], R11 ;  /* 0x004d040b01007387 */ /* 0x000fe40000100800 */
[----:B------:R-:W2:Y:S11]  /*3e0d0*/  LDL.LU.64 R18, [R1+0x5608] ;  /* 0x0056080001127983 */ /* 0x000eb60000300a00 */
[----:B------:R-:W-:Y:S04]  /*3e0e0*/  @!UPT UIADD3 URZ, URZ, URZ, URZ ;  /* 0x0000003f3f3ff290 */ /* 0x000fe8000fffe03f */
[----:B------:R-:W-:Y:S01]  /*3e0f0*/  STL.64 [R1+0x880], R20 ;  /* 0x0008801401007387 */ /* 0x000fe20000100a00 */
[----:B------:R-:W-:Y:S01]  /*3e100*/  STL [R1+0x888], R22 ;  /* 0x0008881601007387 */ /* 0x000fe20000100800 */
[----:B----4-:R-:W-:Y:S02]  /*3e110*/  IMAD.MOV.U32 R13, RZ, RZ, R3 ;  /* 0x000000ffff0d7224 */ /* 0x010fe400078e0003 */
[----:B------:R-:W-:Y:S02]  /*3e120*/  IMAD.MOV.U32 R3, RZ, RZ, R23 ;  /* 0x000000ffff037224 */ /* 0x000fe400078e0017 */
[----:B------:R-:W0:Y:S04]  /*3e130*/  LDSM.16.M88.4 R20, [R4+0xc000] ;  /* 0x00c000000414783b */ /* 0x000e280000000200 */
[----:B------:R-:W-:Y:S04]  /*3e140*/  STL [R1+0x4f98], R3 ;  /* 0x004f980301007387 */ /* 0x000fe80000100800 */
[----:B0-----:R-:W-:Y:S01]  /*3e150*/  STL.64 [R1+0x30], R20 ;  /* 0x0000301401007387 */ /* 0x001fe20000100a00 */
[----:B------:R-:W-:Y:S02]  /*3e160*/  STL.64 [R1+0x38], R22 ;  /* 0x0000381601007387 */ /* 0x000fe40000100a00 */
[----:B------:R-:W0:Y:S02]  /*3e170*/  LDSM.16.M88.4 R20, [R4+0xe000] ;  /* 0x00e000000414783b */ /* 0x000e240000000200 */
[----:B0-----:R-:W-:Y:S02]  /*3e180*/  STL.64 [R1+0x150], R20 ;  /* 0x0001501401007387 */ /* 0x001fe40000100a00 */
        /* <DEDUP_REMOVED lines=16> */
[----:B------:R-:W0:Y:S04]  /*3e290*/  LDSM.16.M88.4 R20, [R4+0x1a000] ;  /* 0x01a000000414783b */ /* 0x000e280000000200 */
[----:B------:R-:W-:-:S02]  /*3e2a0*/  IMAD.MOV.U32 R14, RZ, RZ, R2 ;  /* 0x000000ffff0e7224 */ /* 0x000fc400078e0002 */
[----:B------:R-:W-:Y:S02]  /*3e2b0*/  IMAD.MOV.U32 R15, RZ, RZ, R0 ;  /* 0x000000ffff0f7224 */ /* 0x000fe400078e0000 */
[----:B------:R-:W-:Y:S01]  /*3e2c0*/  IMAD.MOV.U32 R12, RZ, RZ, R5 ;  /* 0x000000ffff0c7224 */ /* 0x000fe200078e0005 */
[----:B0-----:R-:W-:Y:S01]  /*3e2d0*/  STL.64 [R1+0xf0], R20 ;  /* 0x0000f01401007387 */ /* 0x001fe20000100a00 */
[----:B------:R-:W-:Y:S02]  /*3e2e0*/  IMAD.MOV.U32 R2, RZ, RZ, R20 ;  /* 0x000000ffff027224 */ /* 0x000fe400078e0014 */
[----:B------:R-:W-:Y:S02]  /*3e2f0*/  STL.64 [R1+0xf8], R22 ;  /* 0x0000f81601007387 */ /* 0x000fe40000100a00 */
[----:B------:R-:W-:Y:S02]  /*3e300*/  IMAD.MOV.U32 R0, RZ, RZ, R21 ;  /* 0x000000ffff007224 */ /* 0x000fe400078e0015 */
[----:B------:R-:W0:Y:S02]  /*3e310*/  LDSM.16.M88.4 R20, [R4+0x1c000] ;  /* 0x01c000000414783b */ /* 0x000e240000000200 */
[----:B------:R-:W1:Y:S01]  /*3e320*/  LDSM.16.M88.4 R4, [R4+0x1e000] ;  /* 0x01e000000404783b */ /* 0x000e620000000200 */
[----:B--2---:R-:W-:Y:S03]  /*3e330*/  HMMA.16816.F32.BF16 R12, R24, R18, R12 ;  /* 0x00000012180c723c */ /* 0x004fe6000004180c */
[----:B0-----:R-:W-:Y:S01]  /*3e340*/  IMAD.MOV.U32 R3, RZ, RZ, R21 ;  /* 0x000000ffff037224 */ /* 0x001fe200078e0015 */
[----:B------:R0:W-:Y:S01]  /*3e350*/  STL.64 [R1+0xe0], R20 ;  /* 0x0000e01401007387 */ /* 0x0001e20000100a00 */
[----:B------:R-:W-:Y:S03]  /*3e360*/  STL.64 [R1+0xe8], R22 ;  /* 0x0000e81601007387 */ /* 0x000fe60000100a00 */
[----:B0-----:R-:W2:Y:S01]  /*3e370*/  LDL.LU.64 R20, [R1+0x5600] ;  /* 0x0056000001147983 */ /* 0x001ea20000300a00 */
[----:B------:R-:W-:Y:S02]  /*3e380*/  STL [R1+0x54a0], R3 ;  /* 0x0054a00301007387 */ /* 0x000fe40000100800 */
[----:B-1----:R-:W-:Y:S02]  /*3e390*/  STL.64 [R1+0xd0], R4 ;  /* 0x0000d00401007387 */ /* 0x002fe40000100a00 */
[----:B------:R-:W-:Y:S02]  /*3e3a0*/  STL.64 [R1+0xd8], R6 ;  /* 0x0000d80601007387 */ /* 0x000fe40000100a00 */
[----:B------:R-:W0:Y:S09]  /*3e3b0*/  LDSM.16.MT88.4 R4, [R28+0x24080] ;  /* 0x024080001c04783b */ /* 0x000e320000004200 */
[----:B------:R-:W-:-:S02]  /*3e3c0*/  IMAD.MOV.U32 R10, RZ, RZ, R12 ;  /* 0x000000ffff0a7224 */ /* 0x000fc400078e000c */
[----:B------:R-:W-:Y:S01]  /*3e3d0*/  IMAD.MOV.U32 R11, RZ, RZ, R13 ;  /* 0x000000ffff0b7224 */ /* 0x000fe200078e000d */
[----:B0-----:R-:W-:Y:S01]  /*3e3e0*/  STL.64 [R1+0x5430], R6 ;  /* 0x0054300601007387 */ /* 0x001fe20000100a00 */
[----:B------:R-:W-:Y:S02]  /*3e3f0*/  STL.64 [R1+0x5428], R4 ;  /* 0x0054280401007387 */ /* 0x000fe40000100a00 */
[----:B------:R0:W-:Y:S02]  /*3e400*/  STL.64 [R1+0x8c8], R14 ;  /* 0x0008c80e01007387 */ /* 0x0001e40000100a00 */
[----:B------:R-:W3:Y:S01]  /*3e410*/  LDL.LU R12, [R1+0xb30] ;  /* 0x000b3000010c7983 */ /* 0x000ee20000300800 */
[----:B------:R-:W3:Y:S04]  /*3e420*/  LDL.LU R13, [R1+0xb34] ;  /* 0x000b3400010d7983 */ /* 0x000ee80000300800 */
[----:B0-----:R-:W4:Y:S01]  /*3e430*/  LDL.LU R14, [R1+0xb38] ;  /* 0x000b3800010e7983 */ /* 0x001f220000300800 */
[----:B------:R-:W4:Y:S03]  /*3e440*/  LDL.LU R15, [R1+0xb3c] ;  /* 0x000b3c00010f7983 */ /* 0x000f260000300800 */
[----:B----4-:R-:W-:Y:S01]  /*3e450*/  STL.64 [R1+0x5500], R14 ;  /* 0x0055000e01007387 */ /* 0x010fe20000100a00 */
[----:B---3--:R-:W-:Y:S02]  /*3e460*/  STL.64 [R1+0x54f8], R12 ;  /* 0x0054f80c01007387 */ /* 0x008fe40000100a00 */
[----:B------:R-:W3:Y:S02]  /*3e470*/  LDL.LU R22, [R1+0x48] ;  /* 0x0000480001167983 */ /* 0x000ee40000300800 */
[----:B------:R-:W3:Y:S02]  /*3e480*/  LDL.LU R23, [R1+0x4c] ;  /* 0x00004c0001177983 */ /* 0x000ee40000300800 */
[----:B---3--:R0:W-:Y:S01]  /*3e490*/  STL.64 [R1+0x5548], R22 ;  /* 0x0055481601007387 */ /* 0x0081e20000100a00 */
[----:B------:R-:W3:Y:S02]  /*3e4a0*/  LDL.LU R4, [R1+0xb60] ;  /* 0x000b600001047983 */ /* 0x000ee40000300800 */
[----:B------:R-:W3:Y:S02]  /*3e4b0*/  LDL.LU R5, [R1+0xb64] ;  /* 0x000b640001057983 */ /* 0x000ee40000300800 */
[----:B------:R-:W4:Y:S01]  /*3e4c0*/  LDL.LU R6, [R1+0xb68] ;  /* 0x000b680001067983 */ /* 0x000f220000300800 */
[----:B------:R-:W4:Y:S04]  /*3e4d0*/  LDL.LU R7, [R1+0xb6c] ;  /* 0x000b6c0001077983 */ /* 0x000f280000300800 */
[----:B0-----:R-:W2:Y:S01]  /*3e4e0*/  LDL.LU R22, [R1+0x58] ;  /* 0x0000580001167983 */ /* 0x001ea20000300800 */
[----:B------:R-:W-:-:S02]  /*3e4f0*/  IMAD.MOV.U32 R23, RZ, RZ, R29 ;  /* 0x000000ffff177224 */ /* 0x000fc400078e001d */
[----:B------:R-:W3:Y:S03]  /*3e500*/  LDL.LU R29, [R1+0x55fc] ;  /* 0x0055fc00011d7983 */ /* 0x000ee60000300800 */
[----:B--2---:R-:W-:Y:S01]  /*3e510*/  STL.64 [R1+0x5560], R22 ;  /* 0x0055601601007387 */ /* 0x004fe20000100a00 */
[----:B----4-:R-:W-:Y:S02]  /*3e520*/  STL.64 [R1+0x5540], R6 ;  /* 0x0055400601007387 */ /* 0x010fe40000100a00 */
[----:B---3--:R0:W-:Y:S02]  /*3e530*/  STL.64 [R1+0x5538], R4 ;  /* 0x0055380401007387 */ /* 0x0081e40000100a00 */
[----:B0-----:R-:W2:Y:S01]  /*3e540*/  LDL.LU R4, [R1+0xb70] ;  /* 0x000b700001047983 */ /* 0x001ea20000300800 */
[----:B------:R-:W2:Y:S02]  /*3e550*/  LDL.LU R5, [R1+0xb74] ;  /* 0x000b740001057983 */ /* 0x000ea40000300800 */
[----:B------:R-:W3:Y:S02]  /*3e560*/  LDL.LU R6, [R1+0xb78] ;  /* 0x000b780001067983 */ /* 0x000ee40000300800 */
[----:B------:R-:W3:Y:S01]  /*3e570*/  LDL.LU R7, [R1+0xb7c] ;  /* 0x000b7c0001077983 */ /* 0x000ee20000300800 */
[----:B------:R-:W4:Y:S01]  /*3e580*/  LDL.LU R22, [R1+0x68] ;  /* 0x0000680001167983 */ /* 0x000f220000300800 */
[----:B------:R-:W4:Y:S03]  /*3e590*/  LDL.LU R23, [R1+0x6c] ;  /* 0x00006c0001177983 */ /* 0x000f260000300800 */
[----:B----4-:R-:W-:Y:S01]  /*3e5a0*/  STL.64 [R1+0x5578], R22 ;  /* 0x0055781601007387 */ /* 0x010fe20000100a00 */
[----:B---3--:R-:W-:Y:S02]  /*3e5b0*/  STL.64 [R1+0x5558], R6 ;  /* 0x0055580601007387 */ /* 0x008fe40000100a00 */
[----:B--2---:R0:W-:Y:S02]  /*3e5c0*/  STL.64 [R1+0x5550], R4 ;  /* 0x0055500401007387 */ /* 0x0041e40000100a00 */
[----:B0-----:R-:W2:Y:S01]  /*3e5d0*/  LDL.LU R4, [R1+0xf70] ;  /* 0x000f700001047983 */ /* 0x001ea20000300800 */
[----:B------:R-:W2:Y:S02]  /*3e5e0*/  LDL.LU R5, [R1+0xf74] ;  /* 0x000f740001057983 */ /* 0x000ea40000300800 */
[----:B------:R-:W3:Y:S02]  /*3e5f0*/  LDL.LU R6, [R1+0xf78] ;  /* 0x000f780001067983 */ /* 0x000ee40000300800 */
[----:B------:R-:W3:Y:S01]  /*3e600*/  LDL.LU R7, [R1+0xf7c] ;  /* 0x000f7c0001077983 */ /* 0x000ee20000300800 */
[----:B------:R-:W4:Y:S01]  /*3e610*/  LDL.LU R22, [R1+0x78] ;  /* 0x0000780001167983 */ /* 0x000f220000300800 */
[----:B------:R-:W-:-:S02]  /*3e620*/  IMAD.MOV.U32 R23, RZ, RZ, R29 ;  /* 0x000000ffff177224 */ /* 0x000fc400078e001d */
[----:B------:R-:W2:Y:S03]  /*3e630*/  LDL.LU R29, [R1+0x55f8] ;  /* 0x0055f800011d7983 */ /* 0x000ea60000300800 */
[----:B----4-:R0:W-:Y:S04]  /*3e640*/  STL.64 [R1+0x5590], R22 ;  /* 0x0055901601007387 */ /* 0x0101e80000100a00 */
[----:B0-----:R-:W4:Y:S01]  /*3e650*/  LDL.LU R22, [R1+0x88] ;  /* 0x0000880001167983 */ /* 0x001f220000300800 */
        /* <DEDUP_REMOVED lines=23> */
[----:B------:R-:W4:Y:S01]  /*3e7d0*/  LDL.LU R29, [R1+0x55f0] ;  /* 0x0055f000011d7983 */ /* 0x000f220000300800 */
[----:B---3--:R-:W-:Y:S01]  /*3e7e0*/  STL.64 [R1+0x55a0], R6 ;  /* 0x0055a00601007387 */ /* 0x008fe20000100a00 */
        /* <DEDUP_REMOVED lines=17> */
[----:B------:R-:W-:-:S02]  /*3e900*/  IMAD.MOV.U32 R16, RZ, RZ, R21 ;  /* 0x000000ffff107224 */ /* 0x000fc400078e0015 */
[----:B------:R-:W-:Y:S01]  /*3e910*/  IMAD.MOV.U32 R17, RZ, RZ, R20 ;  /* 0x000000ffff117224 */ /* 0x000fe200078e0014 */
[----:B---3--:R-:W-:Y:S01]  /*3e920*/  STL.64 [R1+0x55e8], R6 ;  /* 0x0055e80601007387 */ /* 0x008fe20000100a00 */
[----:B--2---:R0:W-:Y:S03]  /*3e930*/  STL.64 [R1+0x55e0], R4 ;  /* 0x0055e00401007387 */ /* 0x0041e60000100a00 */
[----:B0-----:R-:W4:Y:S01]  /*3e940*/  LDL.LU R4, [R1+0x8a0] ;  /* 0x0008a00001047983 */ /* 0x001f220000300800 */
[----:B------:R-:W4:Y:S02]  /*3e950*/  LDL.LU R5, [R1+0x8a4] ;  /* 0x0008a40001057983 */ /* 0x000f240000300800 */
[----:B------:R-:W4:Y:S02]  /*3e960*/  LDL.LU R6, [R1+0x8a8] ;  /* 0x0008a80001067983 */ /* 0x000f240000300800 */
[----:B------:R-:W4:Y:S01]  /*3e970*/  LDL.LU R7, [R1+0x8ac] ;  /* 0x0008ac0001077983 */ /* 0x000f220000300800 */
[----:B------:R0:W-:Y:S04]  /*3e980*/  STL.64 [R1+0x5508], R16 ;  /* 0x0055081001007387 */ /* 0x0001e80000100a00 */
[----:B0-----:R-:W2:Y:S04]  /*3e990*/  LDL.64 R16, [R1+0x10] ;  /* 0x0000100001107983 */ /* 0x001ea80000100a00 */
[----:B--2---:R0:W-:Y:S04]  /*3e9a0*/  STL.64 [R1+0x5520], R16 ;  /* 0x0055201001007387 */ /* 0x0041e80000100a00 */
[----:B0-----:R-:W2:Y:S01]  /*3e9b0*/  LDL.64 R16, [R1+0x20] ;  /* 0x0000200001107983 */ /* 0x001ea20000100a00 */
[----:B------:R-:W3:Y:S02]  /*3e9c0*/  LDL.LU R12, [R1+0xb40] ;  /* 0x000b4000010c7983 */ /* 0x000ee40000300800 */
[----:B------:R-:W3:Y:S02]  /*3e9d0*/  LDL.LU R13, [R1+0xb44] ;  /* 0x000b4400010d7983 */ /* 0x000ee40000300800 */
[----:B------:R-:W2:Y:S01]  /*3e9e0*/  LDL.LU R14, [R1+0xb48] ;  /* 0x000b4800010e7983 */ /* 0x000ea20000300800 */
[----:B------:R-:W2:Y:S01]  /*3e9f0*/  LDL.LU R15, [R1+0xb4c] ;  /* 0x000b4c00010f7983 */ /* 0x000ea20000300800 */
[C---:B----4-:R-:W-:Y:S03]  /*3ea00*/  HMMA.16816.F32.BF16 R20, R24.reuse, R22, R4 ;  /* 0x000000161814723c */ /* 0x050fe60000041804 */
[----:B--2---:R-:W-:Y:S01]  /*3ea10*/  STL.64 [R1+0x5518], R14 ;  /* 0x0055180e01007387 */ /* 0x004fe20000100a00 */
[----:B---3--:R0:W-:Y:S03]  /*3ea20*/  STL.64 [R1+0x5510], R12 ;  /* 0x0055100c01007387 */ /* 0x0081e60000100a00 */
[----:B0-----:R-:W2:Y:S01]  /*3ea30*/  LDL.LU R12, [R1+0xb50] ;  /* 0x000b5000010c7983 */ /* 0x001ea20000300800 */
[----:B------:R-:W2:Y:S02]  /*3ea40*/  LDL.LU R13, [R1+0xb54] ;  /* 0x000b5400010d7983 */ /* 0x000ea40000300800 */
[----:B------:R-:W2:Y:S02]  /*3ea50*/  LDL.LU R14, [R1+0xb58] ;  /* 0x000b5800010e7983 */ /* 0x000ea40000300800 */
[----:B------:R-:W2:Y:S01]  /*3ea60*/  LDL.LU R15, [R1+0xb5c] ;  /* 0x000b5c00010f7983 */ /* 0x000ea20000300800 */
[----:B------:R-:W-:Y:S01]  /*3ea70*/  STL [R1+0x4d10], R10 ;  /* 0x004d100a01007387 */ /* 0x000fe20000100800 */
[----:B------:R-:W-:Y:S02]  /*3ea80*/  STL [R1+0x4d0c], R11 ;  /* 0x004d0c0b01007387 */ /* 0x000fe40000100800 */
[----:B------:R-:W3:Y:S02]  /*3ea90*/  LDL.LU.64 R6, [R1+0x55e8] ;  /* 0x0055e80001067983 */ /* 0x000ee40000300a00 */
[----:B------:R-:W3:Y:S05]  /*3eaa0*/  LDL.LU.64 R4, [R1+0x55e0] ;  /* 0x0055e00001047983 */ /* 0x000eea0000300a00 */
[----:B------:R-:W-:Y:S01]  /*3eab0*/  STL.64 [R1+0x8b0], R20 ;  /* 0x0008b01401007387 */ /* 0x000fe20000100a00 */
[----:B------:R0:W-:Y:S03]  /*3eac0*/  STL.64 [R1+0x8b8], R22 ;  /* 0x0008b81601007387 */ /* 0x0001e60000100a00 */
[----:B0-----:R-:W3:Y:S02]  /*3ead0*/  LDL.LU.64 R22, [R1+0x55d8] ;  /* 0x0055d80001167983 */ /* 0x001ee40000300a00 */
[----:B---3--:R-:W-:Y:S02]  /*3eae0*/  HMMA.16816.F32.BF16 R20, R24, R22, R4 ;  /* 0x000000161814723c */ /* 0x008fe40000041804 */
[----:B------:R-:W3:Y:S01]  /*3eaf0*/  LDL.LU.64 R6, [R1+0x55d0] ;  /* 0x0055d00001067983 */ /* 0x000ee20000300a00 */
[----:B------:R-:W3:Y:S11]  /*3eb00*/  LDL.LU.64 R4, [R1+0x55c8] ;  /* 0x0055c80001047983 */ /* 0x000ef60000300a00 */
[----:B------:R-:W-:Y:S09]  /*3eb10*/  @!UPT UIADD3 URZ, URZ, URZ, URZ ;  /* 0x0000003f3f3ff290 */ /* 0x000ff2000fffe03f */
[----:B------:R-:W-:Y:S01]  /*3eb20*/  STL [R1+0x8a4], R21 ;  /* 0x0008a41501007387 */ /* 0x000fe20000100800 */
[----:B------:R0:W-:Y:S03]  /*3eb30*/  STL.64 [R1+0x8a8], R22 ;  /* 0x0008a81601007387 */ /* 0x0001e60000100a00 */
[----:B0-----:R-:W3:Y:S01]  /*3eb40*/  LDL.LU.64 R22, [R1+0x55c0] ;  /* 0x0055c00001167983 */ /* 0x001ee20000300a00 */
[----:B------:R-:W-:-:S05]  /*3eb50*/  IMAD.MOV.U32 R11, RZ, RZ, R20 ;  /* 0x000000ffff0b7224 */ /* 0x000fca00078e0014 */
[----:B------:R-:W-:Y:S01]  /*3eb60*/  STL [R1+0x4d14], R11 ;  /* 0x004d140b01007387 */ /* 0x000fe20000100800 */
[C---:B---3--:R-:W-:Y:S03]  /*3eb70*/  HMMA.16816.F32.BF16 R20, R24.reuse, R22, R4 ;  /* 0x000000161814723c */ /* 0x048fe60000041804 */
[----:B------:R-:W3:Y:S01]  /*3eb80*/  LDL.LU.64 R6, [R1+0x55b8] ;  /* 0x0055b80001067983 */ /* 0x000ee20000300a00 */
[----:B------:R-:W3:Y:S11]  /*3eb90*/  LDL.LU.64 R4, [R1+0x55b0] ;  /* 0x0055b00001047983 */ /* 0x000ef60000300a00 */
[----:B------:R-:W-:Y:S08]  /*3eba0*/  @!UPT UIADD3 URZ, URZ, URZ, URZ ;  /* 0x0000003f3f3ff290 */ /* 0x000ff0000fffe03f */
[----:B------:R-:W-:Y:S01]  /*3ebb0*/  STL.64 [R1+0x890], R20 ;  /* 0x0008901401007387 */ /* 0x000fe20000100a00 */
[----:B------:R0:W-:Y:S02]  /*3ebc0*/  STL [R1+0x898], R22 ;  /* 0x0008981601007387 */ /* 0x0001e40000100800 */
[----:B------:R-:W-:Y:S02]  /*3ebd0*/  IMAD.MOV.U32 R10, RZ, RZ, R23 ;  /* 0x000000ffff0a7224 */ /* 0x000fe400078e0017 */
[----:B0-----:R-:W3:Y:S03]  /*3ebe0*/  LDL.LU.64 R22, [R1+0x55a8] ;  /* 0x0055a80001167983 */ /* 0x001ee60000300a00 */
[----:B------:R-:W-:Y:S01]  /*3ebf0*/  STL [R1+0x4d18], R10 ;  /* 0x004d180a01007387 */ /* 0x000fe20000100800 */
[C---:B---3--:R-:W-:Y:S01]  /*3ec00*/  HMMA.16816.F32.BF16 R20, R24.reuse, R22, R4 ;  /* 0x000000161814723c */ /* 0x048fe20000041804 */
[----:B------:R-:W3:Y:S01]  /*3ec10*/  LDL.LU.64 R6, [R1+0x55a0] ;  /* 0x0055a00001067983 */ /* 0x000ee20000300a00 */
[----:B------:R-:W3:Y:S11]  /*3ec20*/  LDL.LU.64 R4, [R1+0x5598] ;  /* 0x0055980001047983 */ /* 0x000ef60000300a00 */
[----:B------:R-:W-:Y:S10]  /*3ec30*/  @!UPT UIADD3 URZ, URZ, URZ, URZ ;  /* 0x0000003f3f3ff290 */ /* 0x000ff4000fffe03f */
        /* <DEDUP_REMOVED lines=26> */
[----:B---3--:R-:W-:Y:S02]  /*3ede0*/  HMMA.16816.F32.BF16 R24, R24, R22, R4 ;  /* 0x000000161818723c */ /* 0x008fe40000041804 */
[----:B------:R-:W3:Y:S01]  /*3edf0*/  LDL.LU.64 R6, [R1+0x5540] ;  /* 0x0055400001067983 */ /* 0x000ee20000300a00 */
[----:B------:R-:W3:Y:S02]  /*3ee00*/  LDL.LU.64 R4, [R1+0x5538] ;  /* 0x0055380001047983 */ /* 0x000ee40000300a00 */
[----:B------:R-:W3:Y:S02]  /*3ee10*/  LDL.LU.64 R22, [R1+0x5530] ;  /* 0x0055300001167983 */ /* 0x000ee40000300a00 */
[----:B------:R-:W3:Y:S11]  /*3ee20*/  LDL.LU.64 R20, [R1+0x5528] ;  /* 0x0055280001147983 */ /* 0x000ef60000300a00 */
[----:B------:R-:W-:Y:S05]  /*3ee30*/  @!UPT UIADD3 URZ, URZ, URZ, URZ ;  /* 0x0000003f3f3ff290 */ /* 0x000fea000fffe03f */
[----:B------:R0:W-:Y:S01]  /*3ee40*/  STL.64 [R1+0x500], R24 ;  /* 0x0005001801007387 */ /* 0x0001e20000100a00 */
[----:B------:R1:W-:Y:S03]  /*3ee50*/  STL.64 [R1+0x508], R26 ;  /* 0x0005081a01007387 */ /* 0x0003e60000100a00 */
[----:B0-----:R-:W4:Y:S01]  /*3ee60*/  LDL.LU R24, [R1+0xb20] ;  /* 0x000b200001187983 */ /* 0x001f220000300800 */
[----:B------:R-:W4:Y:S02]  /*3ee70*/  LDL.LU R25, [R1+0xb24] ;  /* 0x000b240001197983 */ /* 0x000f240000300800 */
[----:B-1----:R-:W4:Y:S02]  /*3ee80*/  LDL.LU R26, [R1+0xb28] ;  /* 0x000b2800011a7983 */ /* 0x002f240000300800 */
[----:B------:R-:W4:Y:S01]  /*3ee90*/  LDL.LU R27, [R1+0xb2c] ;  /* 0x000b2c00011b7983 */ /* 0x000f220000300800 */
[C---:B---3--:R-:W-:Y:S11]  /*3eea0*/  HMMA.16816.F32.BF16 R4, R20.reuse, R16, R4 ;  /* 0x000000101404723c */ /* 0x048ff60000041804 */
[----:B------:R-:W-:Y:S11]  /*3eeb0*/  @!UPT UIADD3 URZ, URZ, URZ, URZ ;  /* 0x0000003f3f3ff290 */ /* 0x000ff6000fffe03f */
[----:B------:R-:W-:Y:S01]  /*3eec0*/  @!UPT UIADD3 URZ, URZ, URZ, URZ ;  /* 0x0000003f3f3ff290 */ /* 0x000fe2000fffe03f */
[----:B------:R-:W-:Y:S01]  /*3eed0*/  STL.64 [R1+0x4f0], R4 ;  /* 0x0004f00401007387 */ /* 0x000fe20000100a00 */
[----:B------:R0:W-:Y:S02]  /*3eee0*/  STL.64 [R1+0x4f8], R6 ;  /* 0x0004f80601007387 */ /* 0x0001e40000100a00 */
[----:B0-----:R-:W-:Y:S02]  /*3eef0*/  IMAD.MOV.U32 R7, RZ, RZ, R16 ;  /* 0x000000ffff077224 */ /* 0x001fe400078e0010 */
[----:B------:R-:W-:Y:S02]  /*3ef00*/  IMAD.MOV.U32 R6, RZ, RZ, R17 ;  /* 0x000000ffff067224 */ /* 0x000fe400078e0011 */
[----:B------:R-:W2:Y:S03]  /*3ef10*/  LDL.LU.64 R16, [R1+0x5520] ;  /* 0x0055200001107983 */ /* 0x000ea60000300a00 */
[----:B------:R0:W-:Y:S02]  /*3ef20*/  STL.64 [R1+0x54a8], R6 ;  /* 0x0054a80601007387 */ /* 0x0001e40000100a00 */
[----:B------:R-:W3:Y:S02]  /*3ef30*/  LDL.LU R4, [R1+0x4b0] ;  /* 0x0004b00001047983 */ /* 0x000ee40000300800 */
[----:B------:R-:W3:Y:S01]  /*3ef40*/  LDL.LU R5, [R1+0x4b4] ;  /* 0x0004b40001057983 */ /* 0x000ee20000300800 */
[----:B0-----:R-:W3:Y:S01]  /*3ef50*/  LDL.LU R6, [R1+0x4b8] ;  /* 0x0004b80001067983 */ /* 0x001ee20000300800 */
[----:B------:R-:W3:Y:S01]  /*3ef60*/  LDL.LU R7, [R1+0x4bc] ;  /* 0x0004bc0001077983 */ /* 0x000ee20000300800 */
        /* <DEDUP_REMOVED lines=19> */
[----:B------:R-:W-:Y:S03]  /*3f0a0*/  STL.64 [R1+0x4c8], R14 ;  /* 0x0004c80e01007387 */ /* 0x000fe60000100a00 */
[----:B0-----:R-:W3:Y:S02]  /*3f0b0*/  LDL.LU.64 R12, [R1+0x54e8] ;  /* 0x0054e800010c7983 */ /* 0x001ee40000300a00 */
[C---:B---3--:R-:W-:Y:S02]  /*3f0c0*/  HMMA.16816.F32.BF16 R4, R20.reuse, R12, R4 ;  /* 0x0000000c1404723c */ /* 0x048fe40000041804 */
[----:B------:R-:W-:Y:S01]  /*3f0d0*/  STL [R1+0x53e0], R12 ;  /* 0x0053e00c01007387 */ /* 0x000fe20000100800 */
[----:B------:R-:W-:Y:S11]  /*3f0e0*/  STL [R1+0x53dc], R13 ;  /* 0x0053dc0d01007387 */ /* 0x000ff60000100800 */
[----:B------:R-:W-:Y:S09]  /*3f0f0*/  @!UPT UIADD3 URZ, URZ, URZ, URZ ;  /* 0x0000003f3f3ff290 */ /* 0x000ff2000fffe03f */
[----:B------:R-:W-:Y:S01]  /*3f100*/  STL.64 [R1+0x4b0], R4 ;  /* 0x0004b00401007387 */ /* 0x000fe20000100a00 */
[----:B------:R4:W-:Y:S02]  /*3f110*/  STL.64 [R1+0x4b8], R6 ;  /* 0x0004b80601007387 */ /* 0x0009e40000100a00 */
[----:B----4-:R-:W-:Y:S01]  /*3f120*/  HMMA.16816.F32.BF16 R4, R20, R8, R24 ;  /* 0x000000081404723c */ /* 0x010fe20000041818 */
[----:B------:R-:W0:Y:S11]  /*3f130*/  LDSM.16.MT88.4 R24, [R28+0x24100] ;  /* 0x024100001c18783b */ /* 0x000e360000004200 */
[----:B------:R-:W-:Y:S11]  /*3f140*/  @!UPT UIADD3 URZ, URZ, URZ, URZ ;  /* 0x0000003f3f3ff290 */ /* 0x000ff6000fffe03f */
[----:B------:R-:W-:Y:S01]  /*3f150*/  STL.64 [R1+0x4a0], R4 ;  /* 0x0004a00401007387 */ /* 0x000fe20000100a00 */
[----:B------:R-:W2:Y:S02]  /*3f160*/  LDL.LU R12, [R1+0xf60] ;  /* 0x000f6000010c7983 */ /* 0x000ea40000300800 */
[----:B------:R-:W2:Y:S02]  /*3f170*/  LDL.LU R13, [R1+0xf64] ;  /* 0x000f6400010d7983 */ /* 0x000ea40000300800 */
[----:B------:R-:W2:Y:S01]  /*3f180*/  LDL.LU R14, [R1+0xf68] ;  /* 0x000f6800010e7983 */ /* 0x000ea20000300800 */
[----:B------:R-:W2:Y:S01]  /*3f190*/  LDL.LU R15, [R1+0xf6c] ;  /* 0x000f6c00010f7983 */ /* 0x000ea20000300800 */
[----:B------:R1:W-:Y:S03]  /*3f1a0*/  STL.64 [R1+0x54d8], R8 ;  /* 0x0054d80801007387 */ /* 0x0003e60000100a00 */
[----:B-1----:R-:W3:Y:S04]  /*3f1b0*/  LDL.64 R8, [R1+0x150] ;  /* 0x0001500001087983 */ /* 0x002ee80000100a00 */
[----:B---3--:R1:W-:Y:S01]  /*3f1c0*/  STL.64 [R1+0x54e0], R8 ;  /* 0x0054e00801007387 */ /* 0x0083e20000100a00 */
[----:B------:R-:W3:Y:S03]  /*3f1d0*/  LDL.64 R4, [R1+0x130] ;  /* 0x0001300001047983 */ /* 0x000ee60000100a00 */
[----:B-1----:R-:W2:Y:S04]  /*3f1e0*/  LDL.64 R8, [R1+0x30] ;  /* 0x0000300001087983 */ /* 0x002ea80000100a00 */
[----:B---3--:R1:W-:Y:S04]  /*3f1f0*/  STL.64 [R1+0x54b8], R4 ;  /* 0x0054b80401007387 */ /* 0x0083e80000100a00 */
[----:B-1----:R-:W3:Y:S01]  /*3f200*/  LDL.64 R4, [R1+0x140] ;  /* 0x0001400001047983 */ /* 0x002ee20000100a00 */
[----:B------:R-:W-:-:S02]  /*3f210*/  IMAD.MOV.U32 R19, RZ, RZ, R7 ;  /* 0x000000ffff137224 */ /* 0x000fc400078e0007 */
[----:B------:R-:W-:Y:S01]  /*3f220*/  IMAD.MOV.U32 R18, RZ, RZ, R6 ;  /* 0x000000ffff127224 */ /* 0x000fe200078e0006 */
[----:B---3--:R1:W-:Y:S04]  /*3f230*/  STL.64 [R1+0x54d0], R4 ;  /* 0x0054d00401007387 */ /* 0x0083e80000100a00 */
[----:B-1----:R-:W3:Y:S01]  /*3f240*/  LDL.LU R4, [R1+0xf50] ;  /* 0x000f500001047983 */ /* 0x002ee20000300800 */
[----:B------:R-:W3:Y:S02]  /*3f250*/  LDL.LU R5, [R1+0xf54] ;  /* 0x000f540001057983 */ /* 0x000ee40000300800 */
[----:B------:R-:W3:Y:S02]  /*3f260*/  LDL.LU R6, [R1+0xf58] ;  /* 0x000f580001067983 */ /* 0x000ee40000300800 */
[----:B------:R-:W3:Y:S01]  /*3f270*/  LDL.LU R7, [R1+0xf5c] ;  /* 0x000f5c0001077983 */ /* 0x000ee20000300800 */
[----:B------:R-:W-:Y:S01]  /*3f280*/  STL [R1+0x51ec], R19 ;  /* 0x0051ec1301007387 */ /* 0x000fe20000100800 */
[----:B------:R-:W-:Y:S02]  /*3f290*/  STL [R1+0x51e8], R18 ;  /* 0x0051e81201007387 */ /* 0x000fe40000100800 */
[----:B------:R1:W-:Y:S02]  /*3f2a0*/  STL.64 [R1+0x54b0], R16 ;  /* 0x0054b01001007387 */ /* 0x0003e40000100a00 */
[----:B-1----:R-:W4:Y:S01]  /*3f2b0*/  LDL.LU R16, [R1+0xf30] ;  /* 0x000f300001107983 */ /* 0x002f220000300800 */
[----:B------:R-:W4:Y:S02]  /*3f2c0*/  LDL.LU R17, [R1+0xf34] ;  /* 0x000f340001117983 */ /* 0x000f240000300800 */
[----:B------:R-:W2:Y:S02]  /*3f2d0*/  LDL.LU R18, [R1+0xf38] ;  /* 0x000f380001127983 */ /* 0x000ea40000300800 */
[----:B------:R-:W2:Y:S02]  /*3f2e0*/  LDL.LU R19, [R1+0xf3c] ;  /* 0x000f3c0001137983 */ /* 0x000ea40000300800 */
[----:B--2---:R-:W-:Y:S01]  /*3f2f0*/  STL.64 [R1+0x54c8], R18 ;  /* 0x0054c81201007387 */ /* 0x004fe20000100a00 */
[----:B----4-:R1:W-:Y:S03]  /*3f300*/  STL.64 [R1+0x54c0], R16 ;  /* 0x0054c01001007387 */ /* 0x0103e60000100a00 */
[----:B-1----:R-:W2:Y:S01]  /*3f310*/  LDL.LU R16, [R1+0xf40] ;  /* 0x000f400001107983 */ /* 0x002ea20000300800 */
[----:B------:R-:W2:Y:S02]  /*3f320*/  LDL.LU R17, [R1+0xf44] ;  /* 0x000f440001117983 */ /* 0x000ea40000300800 */
[----:B------:R-:W2:Y:S02]  /*3f330*/  LDL.LU R18, [R1+0xf48] ;  /* 0x000f480001127983 */ /* 0x000ea40000300800 */
[----:B0-----:R-:W-:Y:S01]  /*3f340*/  STL.64 [R1+0x5330], R26 ;  /* 0x0053301a01007387 */ /* 0x001fe20000100a00 */
[----:B------:R0:W-:Y:S02]  /*3f350*/  STL.64 [R1+0x5328], R24 ;  /* 0x0053281801007387 */ /* 0x0001e40000100a00 */
[----:B0-----:R-:W-:-:S02]  /*3f360*/  IMAD.MOV.U32 R24, RZ, RZ, R2 ;  /* 0x000000ffff187224 */ /* 0x001fc400078e0002 */
[----:B------:R-:W-:-:S05]  /*3f370*/  IMAD.MOV.U32 R25, RZ, RZ, R0 ;  /* 0x000000ffff197224 */ /* 0x000fca00078e0000 */
[----:B------:R0:W-:Y:S02]  /*3f380*/  STL.64 [R1+0x5470], R24 ;  /* 0x0054701801007387 */ /* 0x0001e40000100a00 */
[----:B0-----:R-:W-:Y:S07]  /*3f390*/  HMMA.16816.F32.BF16 R24, R20, R8, R12 ;  /* 0x000000081418723c */ /* 0x001fee000004180c */
[----:B------:R-:W-:Y:S02]  /*3f3a0*/  IMAD.MOV.U32 R12, RZ, RZ, R8 ;  /* 0x000000ffff0c7224 */ /* 0x000fe400078e0008 */
[----:B------:R-:W-:-:S02]  /*3f3b0*/  IMAD.MOV.U32 R13, RZ, RZ, R9 ;  /* 0x000000ffff0d7224 */ /* 0x000fc400078e0009 */
[----:B------:R-:W3:Y:S01]  /*3f3c0*/  LDL.LU.64 R8, [R1+0x54e0] ;  /* 0x0054e00001087983 */ /* 0x000ee20000300a00 */
[----:B------:R-:W-:Y:S11]  /*3f3d0*/  IMAD.MOV.U32 R19, RZ, RZ, R29 ;  /* 0x000000ffff137224 */ /* 0x000ff600078e001d */
[----:B------:R-:W-:Y:S01]  /*3f3e0*/  @!UPT UIADD3 URZ, URZ, URZ, URZ ;  /* 0x0000003f3f3ff290 */ /* 0x000fe2000fffe03f */
[----:B------:R-:W-:Y:S02]  /*3f3f0*/  IMAD.MOV.U32 R0, RZ, RZ, R27 ;  /* 0x000000ffff007224 */ /* 0x000fe400078e001b */
[----:B------:R-:W-:Y:S02]  /*3f400*/  IMAD.MOV.U32 R2, RZ, RZ, R26 ;  /* 0x000000ffff027224 */ /* 0x000fe400078e001a */
[----:B------:R-:W-:Y:S01]  /*3f410*/  IMAD.MOV.U32 R29, RZ, RZ, R25 ;  /* 0x000000ffff1d7224 */ /* 0x000fe200078e0019 */
[----:B------:R0:W-:Y:S04]  /*3f420*/  STL [R1+0x830], R24 ;  /* 0x0008301801007387 */ /* 0x0001e80000100800 */
[----:B0-----:R-:W4:Y:S01]  /*3f430*/  LDL.64 R24, [R1+0x120] ;  /* 0x0001200001187983 */ /* 0x001f220000100a00 */
[----:B------:R-:W-:Y:S02]  /*3f440*/  STL [R1+0x4d00], R0 ;  /* 0x004d000001007387 */ /* 0x000fe40000100800 */
[----:B------:R-:W-:Y:S02]  /*3f450*/  STL [R1+0x4cfc], R2 ;  /* 0x004cfc0201007387 */ /* 0x000fe40000100800 */
[----:B------:R0:W-:Y:S01]  /*3f460*/  STL [R1+0x4cf8], R29 ;  /* 0x004cf81d01007387 */ /* 0x0001e20000100800 */
[----:B---3--:R-:W-:Y:S01]  /*3f470*/  HMMA.16816.F32.BF16 R4, R20, R8, R4 ;  /* 0x000000081404723c */ /* 0x008fe20000041804 */
[----:B0-----:R-:W-:-:S02]  /*3f480*/  IMAD.MOV.U32 R29, RZ, RZ, R8 ;  /* 0x000000ffff1d7224 */ /* 0x001fc400078e0008 */
[----:B------:R-:W-:Y:S02]  /*3f490*/  IMAD.MOV.U32 R11, RZ, RZ, R9 ;  /* 0x000000ffff0b7224 */ /* 0x000fe400078e0009 */
[----:B------:R-:W3:Y:S11]  /*3f4a0*/  LDL.LU.64 R8, [R1+0x54d8] ;  /* 0x0054d80001087983 */ /* 0x000ef60000300a00 */
[----:B------:R-:W-:Y:S07]  /*3f4b0*/  @!UPT UIADD3 URZ, URZ, URZ, URZ ;  /* 0x0000003f3f3ff290 */ /* 0x000fee000fffe03f */
[----:B------:R-:W-:Y:S01]  /*3f4c0*/  STL.64 [R1+0x828], R6 ;  /* 0x0008280601007387 */ /* 0x000fe20000100a00 */
[----:B------:R-:W-:Y:S02]  /*3f4d0*/  IMAD.MOV.U32 R14, RZ, RZ, R4 ;  /* 0x000000ffff0e7224 */ /* 0x000fe400078e0004 */
[----:B------:R-:W-:Y:S02]  /*3f4e0*/  IMAD.MOV.U32 R15, RZ, RZ, R5 ;  /* 0x000000ffff0f7224 */ /* 0x000fe400078e0005 */
[----:B------:R-:W2:Y:S01]  /*3f4f0*/  LDL.LU.64 R4, [R1+0x54d0] ;  /* 0x0054d00001047983 */ /* 0x000ea20000300a00 */
[----:B------:R-:W-:Y:S03]  /*3f500*/  STL [R1+0x5480], R11 ;  /* 0x0054800b01007387 */ /* 0x000fe60000100800 */
[----:B---3--:R0:W-:Y:S04]  /*3f510*/  STL.64 [R1+0x5478], R8 ;  /* 0x0054780801007387 */ /* 0x0081e80000100a00 */
[----:B0-----:R-:W4:Y:S01]  /*3f520*/  LDL.LU R8, [R1+0xf20] ;  /* 0x000f200001087983 */ /* 0x001f220000300800 */
[----:B------:R-:W4:Y:S02]  /*3f530*/  LDL.LU R9, [R1+0xf24] ;  /* 0x000f240001097983 */ /* 0x000f240000300800 */
[----:B------:R-:W4:Y:S02]  /*3f540*/  LDL.LU R10, [R1+0xf28] ;  /* 0x000f2800010a7983 */ /* 0x000f240000300800 */
[----:B------:R-:W4:Y:S01]  /*3f550*/  LDL.LU R11, [R1+0xf2c] ;  /* 0x000f2c00010b7983 */ /* 0x000f220000300800 */
[----:B--2---:R-:W-:Y:S01]  /*3f560*/  HMMA.16816.F32.BF16 R16, R20, R4, R16 ;  /* 0x000000041410723c */ /* 0x004fe20000041810 */
[----:B------:R-:W-:Y:S01]  /*3f570*/  STL [R1+0x4d24], R15 ;  /* 0x004d240f01007387 */ /* 0x000fe20000100800 */
[----:B------:R-:W-:Y:S02]  /*3f580*/  STL [R1+0x4d20], R14 ;  /* 0x004d200e01007387 */ /* 0x000fe40000100800 */
[----:B------:R-:W-:-:S02]  /*3f590*/  IMAD.MOV.U32 R2, RZ, RZ, R4 ;  /* 0x000000ffff027224 */ /* 0x000fc400078e0004 */
[----:B------:R-:W-:Y:S11]  /*3f5a0*/  IMAD.MOV.U32 R0, RZ, RZ, R5 ;  /* 0x000000ffff007224 */ /* 0x000ff600078e0005 */
[----:B------:R-:W-:Y:S06]  /*3f5b0*/  @!UPT UIADD3 URZ, URZ, URZ, URZ ;  /* 0x0000003f3f3ff290 */ /* 0x000fec000fffe03f */
        /* <DEDUP_REMOVED lines=9> */
[----:B------:R0:W-:Y:S01]  /*3f650*/  STL.64 [R1+0x800], R16 ;  /* 0x0008001001007387 */ /* 0x0001e20000100a00 */
[----:B------:R-:W-:Y:S03]  /*3f660*/  STL.64 [R1+0x808], R18 ;  /* 0x0008081201007387 */ /* 0x000fe60000100a00 */
[----:B0-----:R-:W2:Y:S01]  /*3f670*/  LDL.LU.64 R16, [R1+0x54b0] ;  /* 0x0054b00001107983 */ /* 0x001ea20000300a00 */
[----:B------:R-:W3:Y:S02]  /*3f680*/  LDL.LU.64 R6, [R1+0x54a8] ;  /* 0x0054a80001067983 */ /* 0x000ee40000300a00 */
[----:B------:R-:W-:Y:S02]  /*3f690*/  STL.64 [R1+0x53f0], R14 ;  /* 0x0053f00e01007387 */ /* 0x000fe40000100a00 */
[----:B------:R0:W-:Y:S02]  /*3f6a0*/  STL.64 [R1+0x53e8], R12 ;  /* 0x0053e80c01007387 */ /* 0x0001e40000100a00 */
[----:B0-----:R-:W2:Y:S01]  /*3f6b0*/  LDL.LU R12, [R1+0xa70] ;  /* 0x000a7000010c7983 */ /* 0x001ea20000300800 */
[----:B------:R-:W2:Y:S02]  /*3f6c0*/  LDL.LU R13, [R1+0xa74] ;  /* 0x000a7400010d7983 */ /* 0x000ea40000300800 */
[----:B------:R-:W2:Y:S02]  /*3f6d0*/  LDL.LU R14, [R1+0xa78] ;  /* 0x000a7800010e7983 */ /* 0x000ea40000300800 */
[----:B------:R-:W2:Y:S01]  /*3f6e0*/  LDL.LU R15, [R1+0xa7c] ;  /* 0x000a7c00010f7983 */ /* 0x000ea20000300800 */
[----:B------:R-:W2:Y:S04]  /*3f6f0*/  LDL R4, [R1+0xd0] ;  /* 0x0000d00001047983 */ /* 0x000ea80000100800 */
[----:B------:R-:W2:Y:S01]  /*3f700*/  LDL R5, [R1+0xd4] ;  /* 0x0000d40001057983 */ /* 0x000ea20000100800 */
[----:B----4-:R-:W-:Y:S03]  /*3f710*/  HMMA.16816.F32.BF16 R8, R20, R24, R8 ;  /* 0x000000181408723c */ /* 0x010fe60000041808 */
[----:B--2---:R-:W-:Y:S01]  /*3f720*/  STL.64 [R1+0x5448], R4 ;  /* 0x0054480401007387 */ /* 0x004fe20000100a00 */
[----:B------:R-:W-:Y:S02]  /*3f730*/  STL.64 [R1+0x5400], R14 ;  /* 0x0054000e01007387 */ /* 0x000fe40000100a00 */
[----:B------:R0:W-:Y:S02]  /*3f740*/  STL.64 [R1+0x53f8], R12 ;  /* 0x0053f80c01007387 */ /* 0x0001e40000100a00 */
[----:B0-----:R-:W-:-:S02]  /*3f750*/  IMAD.MOV.U32 R12, RZ, RZ, R3 ;  /* 0x000000ffff0c7224 */ /* 0x001fc400078e0003 */
[----:B------:R-:W2:Y:S01]  /*3f760*/  LDL.LU R3, [R1+0x54a0] ;  /* 0x0054a00001037983 */ /* 0x000ea20000300800 */
[----:B------:R-:W4:Y:S03]  /*3f770*/  LDL R13, [R1+0x14] ;  /* 0x00001400010d7983 */ /* 0x000f260000100800 */
[----:B----4-:R-:W-:Y:S09]  /*3f780*/  STL.64 [R1+0x5498], R12 ;  /* 0x0054980c01007387 */ /* 0x010ff20000100a00 */
[----:B------:R0:W-:Y:S02]  /*3f790*/  STL.64 [R1+0x7f0], R8 ;  /* 0x0007f00801007387 */ /* 0x0001e40000100a00 */
[----:B------:R1:W-:Y:S02]  /*3f7a0*/  STL.64 [R1+0x7f8], R10 ;  /* 0x0007f80a01007387 */ /* 0x0003e40000100a00 */
[----:B------:R-:W4:Y:S01]  /*3f7b0*/  LDL R4, [R1+0xe0] ;  /* 0x0000e00001047983 */ /* 0x000f220000100800 */
[----:B0-----:R-:W3:Y:S01]  /*3f7c0*/  LDL.LU R8, [R1+0xf00] ;  /* 0x000f000001087983 */ /* 0x001ee20000300800 */
[----:B------:R-:W3:Y:S02]  /*3f7d0*/  LDL.LU R9, [R1+0xf04] ;  /* 0x000f040001097983 */ /* 0x000ee40000300800 */
[----:B-1----:R-:W3:Y:S02]  /*3f7e0*/  LDL.LU R10, [R1+0xf08] ;  /* 0x000f0800010a7983 */ /* 0x002ee40000300800 */
[----:B------:R-:W3:Y:S01]  /*3f7f0*/  LDL.LU R11, [R1+0xf0c] ;  /* 0x000f0c00010b7983 */ /* 0x000ee20000300800 */
[----:B------:R-:W4:Y:S01]  /*3f800*/  LDL.LU R12, [R1+0xf10] ;  /* 0x000f1000010c7983 */ /* 0x000f220000300800 */
[----:B------:R-:W4:Y:S02]  /*3f810*/  LDL.LU R13, [R1+0xf14] ;  /* 0x000f1400010d7983 */ /* 0x000f240000300800 */
[----:B------:R-:W4:Y:S02]  /*3f820*/  LDL.LU R14, [R1+0xf18] ;  /* 0x000f1800010e7983 */ /* 0x000f240000300800 */
[----:B--2---:R-:W-:Y:S01]  /*3f830*/  IMAD.MOV.U32 R5, RZ, RZ, R3 ;  /* 0x000000ffff057224 */ /* 0x004fe200078e0003 */
[----:B------:R-:W2:Y:S01]  /*3f840*/  LDL.LU R15, [R1+0xf1c] ;  /* 0x000f1c00010f7983 */ /* 0x000ea20000300800 */
[----:B------:R-:W-:-:S02]  /*3f850*/  IMAD.MOV.U32 R19, RZ, RZ, R24 ;  /* 0x000000ffff137224 */ /* 0x000fc400078e0018 */
[----:B------:R-:W-:Y:S01]  /*3f860*/  IMAD.MOV.U32 R18, RZ, RZ, R25 ;  /* 0x000000ffff127224 */ /* 0x000fe200078e0019 */
[----:B---3--:R-:W-:Y:S01]  /*3f870*/  STL.64 [R1+0x5490], R10 ;  /* 0x0054900a01007387 */ /* 0x008fe20000100a00 */
[----:B------:R0:W-:Y:S02]  /*3f880*/  STL.64 [R1+0x5488], R8 ;  /* 0x0054880801007387 */ /* 0x0001e40000100a00 */
[----:B------:R-:W3:Y:S01]  /*3f890*/  LDL.64 R24, [R1+0x100] ;  /* 0x0001000001187983 */ /* 0x000ee20000100a00 */
[----:B0-----:R-:W2:Y:S01]  /*3f8a0*/  LDL.64 R8, [R1+0x110] ;  /* 0x0001100001087983 */ /* 0x001ea20000100a00 */
[----:B------:R-:W-:Y:S02]  /*3f8b0*/  STL.64 [R1+0x5468], R6 ;  /* 0x0054680601007387 */ /* 0x000fe40000100a00 */
[----:B----4-:R0:W-:Y:S02]  /*3f8c0*/  STL.64 [R1+0x5460], R4 ;  /* 0x0054600401007387 */ /* 0x0101e40000100a00 */
[----:B0-----:R-:W4:Y:S01]  /*3f8d0*/  LDL.LU R4, [R1+0xef0] ;  /* 0x000ef00001047983 */ /* 0x001f220000300800 */
[----:B------:R-:W4:Y:S02]  /*3f8e0*/  LDL.LU R5, [R1+0xef4] ;  /* 0x000ef40001057983 */ /* 0x000f240000300800 */
[----:B------:R-:W4:Y:S02]  /*3f8f0*/  LDL.LU R6, [R1+0xef8] ;  /* 0x000ef80001067983 */ /* 0x000f240000300800 */
[----:B------:R-:W4:Y:S01]  /*3f900*/  LDL.LU R7, [R1+0xefc] ;  /* 0x000efc0001077983 */ /* 0x000f220000300800 */
[----:B------:R-:W-:Y:S01]  /*3f910*/  STL.64 [R1+0x5410], R18 ;  /* 0x0054101201007387 */ /* 0x000fe20000100a00 */
        /* <DEDUP_REMOVED lines=11> */
[----:B------:R-:W-:Y:S01]  /*3f9d0*/  HMMA.16816.F32.BF16 R12, R20, R8, R12 ;  /* 0x00000008140c723c */ /* 0x000fe2000004180c */
        /* <DEDUP_REMOVED lines=11> */
[----:B------:R-:W2:Y:S02]  /*3fa90*/  LDL.LU R19, [R1+0xeec] ;  /* 0x000eec0001137983 */ /* 0x000ea40000300800 */
[----:B------:R0:W-:Y:S01]  /*3faa0*/  STL.64 [R1+0x7e0], R12 ;  /* 0x0007e00c01007387 */ /* 0x0001e20000100a00 */
[----:B------:R1:W-:Y:S03]  /*3fab0*/  STL.64 [R1+0x7e8], R14 ;  /* 0x0007e80e01007387 */ /* 0x0003e60000100a00 */
[----:B0-----:R-:W2:Y:S01]  /*3fac0*/  LDL.LU.64 R12, [R1+0x5498] ;  /* 0x00549800010c7983 */ /* 0x001ea20000300a00 */
[----:B-1----:R-:W-:-:S02]  /*3fad0*/  IMAD.MOV.U32 R15, RZ, RZ, R8 ;  /* 0x000000ffff0f7224 */ /* 0x002fc400078e0008 */
[----:B------:R-:W-:Y:S02]  /*3fae0*/  IMAD.MOV.U32 R14, RZ, RZ, R9 ;  /* 0x000000ffff0e7224 */ /* 0x000fe400078e0009 */
[----:B------:R-:W2:Y:S01]  /*3faf0*/  LDL.LU.64 R10, [R1+0x5490] ;  /* 0x00549000010a7983 */ /* 0x000ea20000300a00 */
[----:B------:R-:W2:Y:S01]  /*3fb00*/  LDL.LU.64 R8, [R1+0x5488] ;  /* 0x0054880001087983 */ /* 0x000ea20000300a00 */
[----:B---3--:R-:W-:Y:S01]  /*3fb10*/  IMAD.MOV.U32 R3, RZ, RZ, R25 ;  /* 0x000000ffff037224 */ /* 0x008fe200078e0019 */
[C---:B--2---:R-:W-:Y:S11]  /*3fb20*/  HMMA.16816.F32.BF16 R8, R20.reuse, R24, R8 ;  /* 0x000000181408723c */ /* 0x044ff60000041808 */
[----:B------:R-:W-:Y:S11]  /*3fb30*/  @!UPT UIADD3 URZ, URZ, URZ, URZ ;  /* 0x0000003f3f3ff290 */ /* 0x000ff6000fffe03f */
[----:B------:R-:W-:Y:S01]  /*3fb40*/  @!UPT UIADD3 URZ, URZ, URZ, URZ ;  /* 0x0000003f3f3ff290 */ /* 0x000fe2000fffe03f */
[----:B------:R-:W-:Y:S01]  /*3fb50*/  STL.64 [R1+0x7d0], R8 ;  /* 0x0007d00801007387 */ /* 0x000fe20000100a00 */
[----:B------:R0:W-:Y:S03]  /*3fb60*/  STL.64 [R1+0x7d8], R10 ;  /* 0x0007d80a01007387 */ /* 0x0001e60000100a00 */
[----:B0-----:R-:W2:Y:S01]  /*3fb70*/  LDL.LU R11, [R1+0x5480] ;  /* 0x00548000010b7983 */ /* 0x001ea20000300800 */
[----:B------:R-:W3:Y:S02]  /*3fb80*/  LDL.LU.64 R8, [R1+0x5478] ;  /* 0x0054780001087983 */ /* 0x000ee40000300a00 */
[----:B------:R-:W-:Y:S02]  /*3fb90*/  IMAD.MOV.U32 R10, RZ, RZ, R24 ;  /* 0x000000ffff0a7224 */ /* 0x000fe400078e0018 */
[----:B------:R-:W4:Y:S03]  /*3fba0*/  LDL.LU.64 R24, [R1+0x5470] ;  /* 0x0054700001187983 */ /* 0x000f260000300a00 */
[----:B------:R-:W-:Y:S01]  /*3fbb0*/  STL [R1+0x53d8], R10 ;  /* 0x0053d80a01007387 */ /* 0x000fe20000100800 */
[----:B----4-:R-:W-:Y:S01]  /*3fbc0*/  HMMA.16816.F32.BF16 R4, R20, R24, R4 ;  /* 0x000000181404723c */ /* 0x010fe20000041804 */
[----:B---3--:R-:W-:Y:S11]  /*3fbd0*/  STL.64 [R1+0x53d0], R8 ;  /* 0x0053d00801007387 */ /* 0x008ff60000100a00 */
[----:B------:R-:W-:Y:S11]  /*3fbe0*/  @!UPT UIADD3 URZ, URZ, URZ, URZ ;  /* 0x0000003f3f3ff290 */ /* 0x000ff6000fffe03f */
[----:B------:R-:W-:Y:S01]  /*3fbf0*/  STL.64 [R1+0x7c0], R4 ;  /* 0x0007c00401007387 */ /* 0x000fe20000100a00 */
[----:B------:R0:W-:Y:S03]  /*3fc00*/  STL.64 [R1+0x7c8], R6 ;  /* 0x0007c80601007387 */ /* 0x0001e60000100a00 */
[----:B0-----:R-:W3:Y:S01]  /*3fc10*/  LDL.LU.64 R6, [R1+0x5468] ;  /* 0x0054680001067983 */ /* 0x001ee20000300a00 */
[----:B------:R-:W4:Y:S02]  /*3fc20*/  LDL.LU.64 R4, [R1+0x5460] ;  /* 0x0054600001047983 */ /* 0x000f240000300a00 */
[----:B------:R3:W-:Y:S02]  /*3fc30*/  STL.64 [R1+0x5348], R24 ;  /* 0x0053481801007387 */ /* 0x0007e40000100a00 */
[----:B---3--:R-:W-:Y:S02]  /*3fc40*/  IMAD.MOV.U32 R24, RZ, RZ, R7 ;  /* 0x000000ffff187224 */ /* 0x008fe400078e0007 */
[----:B------:R-:W-:-:S02]  /*3fc50*/  IMAD.MOV.U32 R25, RZ, RZ, R6 ;  /* 0x000000ffff197224 */ /* 0x000fc400078e0006 */
[C---:B----4-:R-:W-:Y:S01]  /*3fc60*/  HMMA.16816.F32.BF16 R4, R20.reuse, R4, R16 ;  /* 0x000000041404723c */ /* 0x050fe20000041810 */
[----:B------:R-:W3:Y:S01]  /*3fc70*/  LDL.LU.64 R18, [R1+0x5458] ;  /* 0x0054580001127983 */ /* 0x000ee20000300a00 */
[----:B------:R-:W3:Y:S11]  /*3fc80*/  LDL.LU.64 R16, [R1+0x5450] ;  /* 0x0054500001107983 */ /* 0x000ef60000300a00 */
[----:B------:R-:W-:Y:S10]  /*3fc90*/  @!UPT UIADD3 URZ, URZ, URZ, URZ ;  /* 0x0000003f3f3ff290 */ /* 0x000ff4000fffe03f */
[----:B------:R0:W-:Y:S01]  /*3fca0*/  STL.64 [R1+0x7b0], R4 ;  /* 0x0007b00401007387 */ /* 0x0001e20000100a00 */
[----:B------:R1:W-:Y:S03]  /*3fcb0*/  STL.64 [R1+0x7b8], R6 ;  /* 0x0007b80601007387 */ /* 0x0003e60000100a00 */
[----:B0-----:R-:W3:Y:S02]  /*3fcc0*/  LDL.LU.64 R4, [R1+0x5448] ;  /* 0x0054480001047983 */ /* 0x001ee40000300a00 */
[----:B---3--:R-:W-:Y:S02]  /*3fcd0*/  HMMA.16816.F32.BF16 R20, R20, R4, R16 ;  /* 0x000000041414723c */ /* 0x008fe40000041810 */
[----:B------:R-:W3:Y:S01]  /*3fce0*/  LDL.LU.64 R18, [R1+0x5440] ;  /* 0x0054400001127983 */ /* 0x000ee20000300a00 */
[----:B------:R-:W3:Y:S02]  /*3fcf0*/  LDL.LU.64 R16, [R1+0x5438] ;  /* 0x0054380001107983 */ /* 0x000ee40000300a00 */
[----:B-1----:R-:W3:Y:S02]  /*3fd00*/  LDL.LU.64 R6, [R1+0x5430] ;  /* 0x0054300001067983 */ /* 0x002ee40000300a00 */
        /* <DEDUP_REMOVED lines=8> */
[----:B---3--:R-:W-:Y:S01]  /*3fd90*/  HMMA.16816.F32.BF16 R24, R4, R24, R16 ;  /* 0x000000180418723c */ /* 0x008fe20000041810 */
[----:B------:R-:W3:Y:S01]  /*3fda0*/  LDL.LU.64 R18, [R1+0x5420] ;  /* 0x0054200001127983 */ /* 0x000ee20000300a00 */
[----:B------:R-:W3:Y:S11]  /*3fdb0*/  LDL.LU.64 R16, [R1+0x5418] ;  /* 0x0054180001107983 */ /* 0x000ef60000300a00 */
[----:B------:R-:W-:Y:S10]  /*3fdc0*/  @!UPT UIADD3 URZ, URZ, URZ, URZ ;  /* 0x0000003f3f3ff290 */ /* 0x000ff4000fffe03f */
[----:B------:R0:W-:Y:S01]  /*3fdd0*/  STL.64 [R1+0x400], R24 ;  /* 0x0004001801007387 */ /* 0x0001e20000100a00 */
[----:B------:R1:W-:Y:S03]  /*3fde0*/  STL.64 [R1+0x408], R26 ;  /* 0x0004081a01007387 */ /* 0x0003e60000100a00 */
[----:B0-----:R-:W2:Y:S01]  /*3fdf0*/  LDL.LU R24, [R1+0xde0] ;  /* 0x000de00001187983 */ /* 0x001ea20000300800 */
[----:B------:R-:W2:Y:S02]  /*3fe00*/  LDL.LU R25, [R1+0xde4] ;  /* 0x000de40001197983 */ /* 0x000ea40000300800 */
[----:B-1----:R-:W2:Y:S02]  /*3fe10*/  LDL.LU R26, [R1+0xde8] ;  /* 0x000de800011a7983 */ /* 0x002ea40000300800 */
[----:B------:R-:W2:Y:S02]  /*3fe20*/  LDL.LU R27, [R1+0xdec] ;  /* 0x000dec00011b7983 */ /* 0x000ea40000300800 */
[----:B--2---:R-:W-:Y:S01]  /*3fe30*/  STL.64 [R1+0x5358], R26 ;  /* 0x0053581a01007387 */ /* 0x004fe20000100a00 */
[----:B------:R0:W-:Y:S02]  /*3fe40*/  STL.64 [R1+0x5350], R24 ;  /* 0x0053501801007387 */ /* 0x0001e40000100a00 */
[----:B0-----:R-:W-:-:S02]  /*3fe50*/  IMAD.MOV.U32 R24, RZ, RZ, R15 ;  /* 0x000000ffff187224 */ /* 0x001fc400078e000f */
[----:B------:R-:W-:Y:S02]  /*3fe60*/  IMAD.MOV.U32 R25, RZ, RZ, R14 ;  /* 0x000000ffff197224 */ /* 0x000fe400078e000e */
[C---:B---3--:R-:W-:Y:S03]  /*3fe70*/  HMMA.16816.F32.BF16 R12, R4.reuse, R12, R16 ;  /* 0x0000000c040c723c */ /* 0x048fe60000041810 */
[----:B------:R0:W-:Y:S04]  /*3fe80*/  STL.64 [R1+0x5370], R24 ;  /* 0x0053701801007387 */ /* 0x0001e80000100a00 */
[----:B0-----:R-:W2:Y:S04]  /*3fe90*/  LDL R24, [R1] ;  /* 0x0000000001187983 */ /* 0x001ea80000100800 */
[----:B------:R-:W2:Y:S01]  /*3fea0*/  LDL R25, [R1+0x4] ;  /* 0x0000040001197983 */ /* 0x000ea20000100800 */
[----:B------:R-:W3:Y:S02]  /*3feb0*/  LDL.LU.64 R18, [R1+0x5410] ;  /* 0x0054100001127983 */ /* 0x000ee40000300a00 */
[----:B------:R-:W4:Y:S09]  /*3fec0*/  LDL.LU.64 R16, [R1+0x5408] ;  /* 0x0054080001107983 */ /* 0x000f320000300a00 */
[----:B------:R-:W-:Y:S01]  /*3fed0*/  STL.64 [R1+0x3f0], R12 ;  /* 0x0003f00c01007387 */ /* 0x000fe20000100a00 */
[----:B------:R0:W-:Y:S03]  /*3fee0*/  STL.64 [R1+0x3f8], R14 ;  /* 0x0003f80e01007387 */ /* 0x0001e60000100a00 */
[----:B0-----:R-:W2:Y:S01]  /*3fef0*/  LDL.LU.64 R14, [R1+0x5400] ;  /* 0x00540000010e7983 */ /* 0x001ea20000300a00 */
[----:B------:R-:W2:Y:S01]  /*3ff00*/  LDL.LU.64 R12, [R1+0x53f8] ;  /* 0x0053f800010c7983 */ /* 0x000ea20000300a00 */
[C---:B----4-:R-:W-:Y:S08]  /*3ff10*/  HMMA.16816.F32.BF16 R20, R4.reuse, R16, R20 ;  /* 0x000000100414723c */ /* 0x050ff00000041814 */
[----:B--2---:R-:W-:Y:S01]  /*3ff20*/  HMMA.16816.F32.BF16 R24, R4, R24, R12 ;  /* 0x000000180418723c */ /* 0x004fe2000004180c */
[----:B------:R-:W2:Y:S01]  /*3ff30*/  LDL.LU.64 R14, [R1+0x53f0] ;  /* 0x0053f000010e7983 */ /* 0x000ea20000300a00 */
[----:B------:R-:W4:Y:S11]  /*3ff40*/  LDL.LU.64 R12, [R1+0x53e8] ;  /* 0x0053e800010c7983 */ /* 0x000f360000300a00 */
[----:B------:R-:W-:Y:S10]  /*3ff50*/  @!UPT UIADD3 URZ, URZ, URZ, URZ ;  /* 0x0000003f3f3ff290 */ /* 0x000ff4000fffe03f */
[----:B------:R3:W-:Y:S01]  /*3ff60*/  STL.64 [R1+0x3e0], R24 ;  /* 0x0003e01801007387 */ /* 0x0007e20000100a00 */
[----:B------:R-:W-:Y:S02]  /*3ff70*/  STL.64 [R1+0x3e8], R26 ;  /* 0x0003e81a01007387 */ /* 0x000fe40000100a00 */
[----:B------:R-:W-:Y:S02]  /*3ff80*/  STL.64 [R1+0x3d0], R20 ;  /* 0x0003d01401007387 */ /* 0x000fe40000100a00 */
[----:B------:R-:W-:Y:S02]  /*3ff90*/  STL.64 [R1+0x3d8], R22 ;  /* 0x0003d81601007387 */ /* 0x000fe40000100a00 */
[----:B---3--:R-:W-:Y:S02]  /*3ffa0*/  IMAD.MOV.U32 R24, RZ, RZ, R19 ;  /* 0x000000ffff187224 */ /* 0x008fe400078e0013 */
[----:B------:R-:W-:-:S05]  /*3ffb0*/  IMAD.MOV.U32 R25, RZ, RZ, R18 ;  /* 0x000000ffff197224 */ /* 0x000fca00078e0012 */
[----:B------:R-:W-:Y:S01]  /*3ffc0*/  STL.64 [R1+0x5388], R24 ;  /* 0x0053881801007387 */ /* 0x000fe20000100a00 */
[----:B------:R0:W-:Y:S03]  /*3ffd0*/  STL.64 [R1+0x52f0], R16 ;  /* 0x0052f01001007387 */ /* 0x0001e60000100a00 */
[----:B0-----:R-:W3:Y:S01]  /*3ffe0*/  LDL.LU R16, [R1+0xdd0] ;  /* 0x000dd00001107983 */ /* 0x001ee20000300800 */
[----:B------:R-:W3:Y:S02]  /*3fff0*/  LDL.LU R17, [R1+0xdd4] ;  /* 0x000dd40001117983 */ /* 0x000ee40000300800 */
[----:B------:R-:W3:Y:S02]  /*40000*/  LDL.LU R18, [R1+0xdd8] ;  /* 0x000dd80001127983 */ /* 0x000ee40000300800 */
[----:B------:R-:W3:Y:S02]  /*40010*/  LDL.LU R19, [R1+0xddc] ;  /* 0x000ddc0001137983 */ /* 0x000ee40000300800 */
[----:B--2---:R-:W-:-:S02]  /*40020*/  IMAD.MOV.U32 R24, RZ, RZ, R15 ;  /* 0x000000ffff187224 */ /* 0x004fc400078e000f */
[----:B------:R-:W-:-:S05]  /*40030*/  IMAD.MOV.U32 R25, RZ, RZ, R14 ;  /* 0x000000ffff197224 */ /* 0x000fca00078e000e */
[----:B------:R-:W-:Y:S04]  /*40040*/  STL.64 [R1+0x53a0], R24 ;  /* 0x0053a01801007387 */ /* 0x000fe80000100a00 */
[----:B---3--:R-:W-:Y:S01]  /*40050*/  STL.64 [R1+0x5368], R18 ;  /* 0x0053681201007387 */ /* 0x008fe20000100a00 */
[----:B------:R0:W-:Y:S03]  /*40060*/  STL.64 [R1+0x5360], R16 ;  /* 0x0053601001007387 */ /* 0x0001e60000100a00 */
[----:B0-----:R-:W2:Y:S01]  /*40070*/  LDL.LU R16, [R1+0xdf0] ;  /* 0x000df00001107983 */ /* 0x001ea20000300800 */
[----:B------:R-:W2:Y:S02]  /*40080*/  LDL.LU R17, [R1+0xdf4] ;  /* 0x000df40001117983 */ /* 0x000ea40000300800 */
[----:B------:R-:W3:Y:S02]  /*40090*/  LDL.LU R18, [R1+0xdf8] ;  /* 0x000df80001127983 */ /* 0x000ee40000300800 */
[----:B------:R-:W3:Y:S01]  /*400a0*/  LDL.LU R19, [R1+0xdfc] ;  /* 0x000dfc0001137983 */ /* 0x000ee20000300800 */
[----:B------:R-:W2:Y:S01]  /*400b0*/  LDL.LU R8, [R1+0xa50] ;  /* 0x000a500001087983 */ /* 0x000ea20000300800 */
[----:B------:R-:W2:Y:S02]  /*400c0*/  LDL.LU R9, [R1+0xa54] ;  /* 0x000a540001097983 */ /* 0x000ea40000300800 */
[----:B------:R-:W-:-:S02]  /*400d0*/  IMAD.MOV.U32 R25, RZ, RZ, R11 ;  /* 0x000000ffff197224 */ /* 0x000fc400078e000b */
[----:B------:R-:W2:Y:S02]  /*400e0*/  LDL.LU R10, [R1+0xa58] ;  /* 0x000a5800010a7983 */ /* 0x000ea40000300800 */
[----:B------:R-:W-:Y:S01]  /*400f0*/  IMAD.MOV.U32 R24, RZ, RZ, R29 ;  /* 0x000000ffff187224 */ /* 0x000fe200078e001d */
[----:B------:R-:W2:Y:S01]  /*40100*/  LDL.LU R11, [R1+0xa5c] ;  /* 0x000a5c00010b7983 */ /* 0x000ea20000300800 */
[----:B------:R-:W2:Y:S02]  /*40110*/  LDL.LU R20, [R1+0xa40] ;  /* 0x000a400001147983 */ /* 0x000ea40000300800 */
[----:B------:R-:W2:Y:S02]  /*40120*/  LDL.LU R21, [R1+0xa44] ;  /* 0x000a440001157983 */ /* 0x000ea40000300800 */
[----:B------:R-:W2:Y:S01]  /*40130*/  LDL.LU R22, [R1+0xa48] ;  /* 0x000a480001167983 */ /* 0x000ea20000300800 */
[----:B------:R-:W2:Y:S01]  /*40140*/  LDL.LU R23, [R1+0xa4c] ;  /* 0x000a4c0001177983 */ /* 0x000ea20000300800 */
[----:B------:R4:W-:Y:S02]  /*40150*/  STL.64 [R1+0x53b8], R24 ;  /* 0x0053b81801007387 */ /* 0x0009e40000100a00 */
[----:B----4-:R-:W-:-:S02]  /*40160*/  IMAD.MOV.U32 R24, RZ, RZ, R12 ;  /* 0x000000ffff187224 */ /* 0x010fc400078e000c */
[----:B------:R-:W-:Y:S01]  /*40170*/  IMAD.MOV.U32 R25, RZ, RZ, R13 ;  /* 0x000000ffff197224 */ /* 0x000fe200078e000d */
[----:B------:R-:W4:Y:S01]  /*40180*/  LDL.LU R12, [R1+0x53e0] ;  /* 0x0053e000010c7983 */ /* 0x000f220000300800 */
[----:B------:R-:W4:Y:S03]  /*40190*/  LDL.LU R13, [R1+0x53dc] ;  /* 0x0053dc00010d7983 */ /* 0x000f260000300800 */
        /* <DEDUP_REMOVED lines=11> */
[----:B------:R-:W3:Y:S01]  /*40250*/  LDL.LU R19, [R1+0xe1c] ;  /* 0x000e1c0001137983 */ /* 0x000ee20000300800 */
[C---:B----4-:R-:W-:Y:S01]  /*40260*/  HMMA.16816.F32.BF16 R8, R4.reuse, R12, R8 ;  /* 0x0000000c0408723c */ /* 0x050fe20000041808 */
        /* <DEDUP_REMOVED lines=12> */
[----:B------:R-:W-:Y:S01]  /*40330*/  STL.64 [R1+0x3c0], R8 ;  /* 0x0003c00801007387 */ /* 0x000fe20000100a00 */
[----:B------:R0:W-:Y:S03]  /*40340*/  STL.64 [R1+0x3c8], R10 ;  /* 0x0003c80a01007387 */ /* 0x0001e60000100a00 */
[----:B0-----:R-:W3:Y:S01]  /*40350*/  LDL.LU R10, [R1+0x53d8] ;  /* 0x0053d800010a7983 */ /* 0x001ee20000300800 */
[----:B------:R-:W4:Y:S02]  /*40360*/  LDL.LU.64 R8, [R1+0x53d0] ;  /* 0x0053d00001087983 */ /* 0x000f240000300a00 */
[----:B------:R-:W-:Y:S01]  /*40370*/  STL.64 [R1+0x52e8], R12 ;  /* 0x0052e80c01007387 */ /* 0x000fe20000100a00 */
[C---:B----4-:R-:W-:Y:S01]  /*40380*/  HMMA.16816.F32.BF16 R20, R4.reuse, R8, R20 ;  /* 0x000000080414723c */ /* 0x050fe20000041814 */
[----:B------:R-:W-:Y:S11]  /*40390*/  STL.64 [R1+0x5340], R8 ;  /* 0x0053400801007387 */ /* 0x000ff60000100a00 */
[----:B------:R-:W-:Y:S11]  /*403a0*/  @!UPT UIADD3 URZ, URZ, URZ, URZ ;  /* 0x0000003f3f3ff290 */ /* 0x000ff6000fffe03f */
[----:B------:R-:W-:Y:S01]  /*403b0*/  STL.64 [R1+0x3b0], R20 ;  /* 0x0003b01401007387 */ /* 0x000fe20000100a00 */
[----:B------:R-:W-:Y:S02]  /*403c0*/  STL.64 [R1+0x3b8], R22 ;  /* 0x0003b81601007387 */ /* 0x000fe40000100a00 */
[----:B------:R-:W0:Y:S02]  /*403d0*/  LDSM.16.MT88.4 R20, [R28+0x24180] ;  /* 0x024180001c14783b */ /* 0x000e240000004200 */
[----:B0-----:R-:W-:Y:S02]  /*403e0*/  STL.64 [R1+0x5230], R22 ;  /* 0x0052301601007387 */ /* 0x001fe40000100a00 */
[----:B------:R0:W-:Y:S02]  /*403f0*/  STL.64 [R1+0x5228], R20 ;  /* 0x0052281401007387 */ /* 0x0001e40000100a00 */
[----:B0-----:R-:W4:Y:S01]  /*40400*/  LDL.64 R20, [R1+0xd0] ;  /* 0x0000d00001147983 */ /* 0x001f220000100a00 */
[C---:B--2---:R-:W-:Y:S03]  /*40410*/  HMMA.16816.F32.BF16 R24, R4.reuse, R24, R16 ;  /* 0x000000180418723c */ /* 0x044fe60000041810 */
[----:B----4-:R0:W-:Y:S04]  /*40420*/  STL.64 [R1+0x5338], R20 ;  /* 0x0053381401007387 */ /* 0x0101e80000100a00 */
[----:B0-----:R-:W2:Y:S01]  /*40430*/  LDL.LU R20, [R1+0xe20] ;  /* 0x000e200001147983 */ /* 0x001ea20000300800 */
[----:B------:R-:W2:Y:S02]  /*40440*/  LDL.LU R21, [R1+0xe24] ;  /* 0x000e240001157983 */ /* 0x000ea40000300800 */
[----:B------:R-:W2:Y:S02]  /*40450*/  LDL.LU R22, [R1+0xe28] ;  /* 0x000e280001167983 */ /* 0x000ea40000300800 */
[----:B------:R-:W2:Y:S01]  /*40460*/  LDL.LU R23, [R1+0xe2c] ;  /* 0x000e2c0001177983 */ /* 0x000ea20000300800 */
[----:B------:R-:W4:Y:S01]  /*40470*/  LDL.LU.64 R18, [R1+0x53c8] ;  /* 0x0053c80001127983 */ /* 0x000f220000300a00 */
[----:B------:R-:W4:Y:S09]  /*40480*/  LDL.LU.64 R16, [R1+0x53c0] ;  /* 0x0053c00001107983 */ /* 0x000f320000300a00 */
[----:B------:R0:W-:Y:S02]  /*40490*/  STL.64 [R1+0x720], R24 ;  /* 0x0007201801007387 */ /* 0x0001e40000100a00 */
[----:B------:R4:W-:Y:S01]  /*404a0*/  STL.64 [R1+0x728], R26 ;  /* 0x0007281a01007387 */ /* 0x0009e20000100a00 */
[----:B0-----:R-:W4:Y:S02]  /*404b0*/  LDL.LU.64 R24, [R1+0x53b8] ;  /* 0x0053b80001187983 */ /* 0x001f240000300a00 */
[----:B----4-:R-:W-:Y:S02]  /*404c0*/  HMMA.16816.F32.BF16 R24, R4, R24, R16 ;  /* 0x000000180418723c */ /* 0x010fe40000041810 */
[----:B------:R-:W4:Y:S01]  /*404d0*/  LDL.LU.64 R18, [R1+0x53b0] ;  /* 0x0053b00001127983 */ /* 0x000f220000300a00 */
[----:B------:R-:W4:Y:S11]  /*404e0*/  LDL.LU.64 R16, [R1+0x53a8] ;  /* 0x0053a80001107983 */ /* 0x000f360000300a00 */
[----:B------:R-:W-:Y:S09]  /*404f0*/  @!UPT UIADD3 URZ, URZ, URZ, URZ ;  /* 0x0000003f3f3ff290 */ /* 0x000ff2000fffe03f */
[----:B------:R0:W-:Y:S01]  /*40500*/  STL.64 [R1+0x710], R24 ;  /* 0x0007101801007387 */ /* 0x0001e20000100a00 */
[----:B------:R-:W-:Y:S03]  /*40510*/  STL.64 [R1+0x718], R26 ;  /* 0x0007181a01007387 */ /* 0x000fe60000100a00 */
[----:B0-----:R-:W4:Y:S01]  /*40520*/  LDL.LU.64 R24, [R1+0x53a0] ;  /* 0x0053a00001187983 */ /* 0x001f220000300a00 */
[----:B------:R-:W-:Y:S02]  /*40530*/  IMAD.MOV.U32 R8, RZ, RZ, R2 ;  /* 0x000000ffff087224 */ /* 0x000fe400078e0002 */
[----:B------:R-:W-:-:S07]  /*40540*/  IMAD.MOV.U32 R9, RZ, RZ, R0 ;  /* 0x000000ffff097224 */ /* 0x000fce00078e0000 */
[C---:B--2---:R-:W-:Y:S01]  /*40550*/  HMMA.16816.F32.BF16 R20, R4.reuse, R8, R20 ;  /* 0x000000080414723c */ /* 0x044fe20000041814 */
[----:B------:R-:W2:Y:S01]  /*40560*/  LDL.LU R8, [R1+0xdc0] ;  /* 0x000dc00001087983 */ /* 0x000ea20000300800 */
[----:B---3--:R-:W-:Y:S11]  /*40570*/  IMAD.MOV.U32 R12, RZ, RZ, R10 ;  /* 0x000000ffff0c7224 */ /* 0x008ff600078e000a */
[----:B------:R-:W-:Y:S10]  /*40580*/  @!UPT UIADD3 URZ, URZ, URZ, URZ ;  /* 0x0000003f3f3ff290 */ /* 0x000ff4000fffe03f */
[----:B------:R0:W-:Y:S01]  /*40590*/  STL.64 [R1+0x700], R20 ;  /* 0x0007001401007387 */ /* 0x0001e20000100a00 */
[----:B------:R-:W-:Y:S02]  /*405a0*/  STL.64 [R1+0x708], R22 ;  /* 0x0007081601007387 */ /* 0x000fe40000100a00 */
[----:B------:R-:W2:Y:S02]  /*405b0*/  LDL.LU R9, [R1+0xdc4] ;  /* 0x000dc40001097983 */ /* 0x000ea40000300800 */
[----:B------:R-:W2:Y:S01]  /*405c0*/  LDL.LU R10, [R1+0xdc8] ;  /* 0x000dc800010a7983 */ /* 0x000ea20000300800 */
[----:B------:R-:W2:Y:S04]  /*405d0*/  LDL.LU R11, [R1+0xdcc] ;  /* 0x000dcc00010b7983 */ /* 0x000ea80000300800 */
[----:B0-----:R-:W2:Y:S01]  /*405e0*/  LDL.64 R20, [R1+0xe0] ;  /* 0x0000e00001147983 */ /* 0x001ea20000100a00 */
[C---:B----4-:R-:W-:Y:S03]  /*405f0*/  HMMA.16816.F32.BF16 R24, R4.reuse, R24, R16 ;  /* 0x000000180418723c */ /* 0x050fe60000041810 */
[----:B------:R-:W3:Y:S01]  /*40600*/  LDL.LU.64 R18, [R1+0x5398] ;  /* 0x0053980001127983 */ /* 0x000ee20000300a00 */
[----:B------:R-:W3:Y:S11]  /*40610*/  LDL.LU.64 R16, [R1+0x5390] ;  /* 0x0053900001107983 */ /* 0x000ef60000300a00 */
[----:B------:R-:W-:Y:S08]  /*40620*/  @!UPT UIADD3 URZ, URZ, URZ, URZ ;  /* 0x0000003f3f3ff290 */ /* 0x000ff0000fffe03f */
        /* <DEDUP_REMOVED lines=10> */
[----:B---3--:R-:W-:Y:S02]  /*406d0*/  HMMA.16816.F32.BF16 R24, R4, R24, R16 ;  /* 0x000000180418723c */ /* 0x008fe40000041810 */
[----:B------:R-:W3:Y:S01]  /*406e0*/  LDL.LU.64 R18, [R1+0x5368] ;  /* 0x0053680001127983 */ /* 0x000ee20000300a00 */
[----:B------:R-:W3:Y:S11]  /*406f0*/  LDL.LU.64 R16, [R1+0x5360] ;  /* 0x0053600001107983 */ /* 0x000ef60000300a00 */
[----:B------:R-:W-:Y:S09]  /*40700*/  @!UPT UIADD3 URZ, URZ, URZ, URZ ;  /* 0x0000003f3f3ff290 */ /* 0x000ff2000fffe03f */
[----:B------:R-:W-:Y:S01]  /*40710*/  STL.64 [R1+0x6d0], R24 ;  /* 0x0006d01801007387 */ /* 0x000fe20000100a00 */
[----:B------:R0:W-:Y:S03]  /*40720*/  STL.64 [R1+0x6d8], R26 ;  /* 0x0006d81a01007387 */ /* 0x0001e60000100a00 */
[----:B0-----:R-:W4:Y:S01]  /*40730*/  LDL.LU.64 R26, [R1+0x5358] ;  /* 0x00535800011a7983 */ /* 0x001f220000300a00 */
[----:B------:R-:W4:Y:S02]  /*40740*/  LDL.LU.64 R24, [R1+0x5350] ;  /* 0x0053500001187983 */ /* 0x000f240000300a00 */
[----:B------:R-:W-:-:S07]  /*40750*/  IMAD.MOV.U32 R13, RZ, RZ, R3 ;  /* 0x000000ffff0d7224 */ /* 0x000fce00078e0003 */
[C---:B----4-:R-:W-:Y:S01]  /*40760*/  HMMA.16816.F32.BF16 R12, R4.reuse, R12, R24 ;  /* 0x0000000c040c723c */ /* 0x050fe20000041818 */
[----:B------:R-:W3:Y:S11]  /*40770*/  LDL.LU.64 R24, [R1+0x5348] ;  /* 0x0053480001187983 */ /* 0x000ef60000300a00 */
[----:B------:R-:W-:Y:S11]  /*40780*/  @!UPT UIADD3 URZ, URZ, URZ, URZ ;  /* 0x0000003f3f3ff290 */ /* 0x000ff6000fffe03f */
[----:B------:R-:W-:Y:S01]  /*40790*/  STL.64 [R1+0x6c0], R12 ;  /* 0x0006c00c01007387 */ /* 0x000fe20000100a00 */
[----:B------:R3:W-:Y:S02]  /*407a0*/  STL.64 [R1+0x6c8], R14 ;  /* 0x0006c80e01007387 */ /* 0x0007e40000100a00 */
[C---:B---3--:R-:W-:Y:S01]  /*407b0*/  HMMA.16816.F32.BF16 R12, R4.reuse, R24, R16 ;  /* 0x00000018040c723c */ /* 0x048fe20000041810 */
[----:B------:R-:W3:Y:S11]  /*407c0*/  LDL.LU R24, [R1+0xa30] ;  /* 0x000a300001187983 */ /* 0x000ef60000300800 */
[----:B------:R-:W-:Y:S11]  /*407d0*/  @!UPT UIADD3 URZ, URZ, URZ, URZ ;  /* 0x0000003f3f3ff290 */ /* 0x000ff6000fffe03f */
[----:B------:R-:W-:Y:S01]  /*407e0*/  STL.64 [R1+0x6b0], R12 ;  /* 0x0006b00c01007387 */ /* 0x000fe20000100a00 */
[----:B------:R-:W-:Y:S02]  /*407f0*/  STL.64 [R1+0x6b8], R14 ;  /* 0x0006b80e01007387 */ /* 0x000fe40000100a00 */
[----:B------:R-:W3:Y:S02]  /*40800*/  LDL.LU R25, [R1+0xa34] ;  /* 0x000a340001197983 */ /* 0x000ee40000300800 */
[----:B------:R-:W3:Y:S01]  /*40810*/  LDL.LU R26, [R1+0xa38] ;  /* 0x000a3800011a7983 */ /* 0x000ee20000300800 */
[----:B------:R-:W3:Y:S01]  /*40820*/  LDL.LU R27, [R1+0xa3c] ;  /* 0x000a3c00011b7983 */ /* 0x000ee20000300800 */
[----:B------:R-:W4:Y:S03]  /*40830*/  LDL.64 R16, [R1] ;  /* 0x0000000001107983 */ /* 0x000f260000100a00 */
[----:B----4-:R0:W-:Y:S04]  /*40840*/  STL.64 [R1+0x5308], R16 ;  /* 0x0053081001007387 */ /* 0x0101e80000100a00 */
[----:B0-----:R-:W4:Y:S04]  /*40850*/  LDL.64 R16, [R1+0x10] ;  /* 0x0000100001107983 */ /* 0x001f280000100a00 */
[----:B----4-:R0:W-:Y:S04]  /*40860*/  STL.64 [R1+0x5320], R16 ;  /* 0x0053201001007387 */ /* 0x0101e80000100a00 */
[----:B0-----:R-:W4:Y:S01]  /*40870*/  LDL.64 R16, [R1+0x20] ;  /* 0x0000200001107983 */ /* 0x001f220000100a00 */
[----:B------:R-:W3:Y:S02]  /*40880*/  LDL.LU R12, [R1+0x730] ;  /* 0x00073000010c7983 */ /* 0x000ee40000300800 */
[----:B------:R-:W3:Y:S02]  /*40890*/  LDL.LU R13, [R1+0x734] ;  /* 0x00073400010d7983 */ /* 0x000ee40000300800 */
[----:B------:R-:W3:Y:S01]  /*408a0*/  LDL.LU R14, [R1+0x738] ;  /* 0x00073800010e7983 */ /* 0x000ee20000300800 */
[----:B------:R-:W3:Y:S01]  /*408b0*/  LDL.LU R15, [R1+0x73c] ;  /* 0x00073c00010f7983 */ /* 0x000ee20000300800 */
[----:B--2---:R-:W-:Y:S03]  /*408c0*/  HMMA.16816.F32.BF16 R8, R4, R20, R8 ;  /* 0x000000140408723c */ /* 0x004fe60000041808 */
        /* <DEDUP_REMOVED lines=12> */
[----:B------:R0:W-:Y:S01]  /*40990*/  STL.64 [R1+0x6a0], R8 ;  /* 0x0006a00801007387 */ /* 0x0001e20000100a00 */
[----:B------:R1:W-:Y:S03]  /*409a0*/  STL.64 [R1+0x6a8], R10 ;  /* 0x0006a80a01007387 */ /* 0x0003e60000100a00 */
[----:B0-----:R-:W3:Y:S01]  /*409b0*/  LDL.LU.64 R8, [R1+0x5340] ;  /* 0x0053400001087983 */ /* 0x001ee20000300a00 */
[----:B-1----:R-:W-:-:S02]  /*409c0*/  IMAD.MOV.U32 R11, RZ, RZ, R20 ;  /* 0x000000ffff0b7224 */ /* 0x002fc400078e0014 */
[----:B------:R-:W-:Y:S02]  /*409d0*/  IMAD.MOV.U32 R10, RZ, RZ, R21 ;  /* 0x000000ffff0a7224 */ /* 0x000fe400078e0015 */
[----:B------:R-:W2:Y:S03]  /*409e0*/  LDL.LU.64 R20, [R1+0x5338] ;  /* 0x0053380001147983 */ /* 0x000ea60000300a00 */
[----:B------:R-:W-:Y:S01]  /*409f0*/  STL.64 [R1+0x52e0], R10 ;  /* 0x0052e00a01007387 */ /* 0x000fe20000100a00 */
[----:B--2---:R-:W-:Y:S01]  /*40a00*/  HMMA.16816.F32.BF16 R4, R4, R20, R24 ;  /* 0x000000140404723c */ /* 0x004fe20000041818 */
[----:B---3--:R0:W-:Y:S04]  /*40a10*/  STL.64 [R1+0x52d8], R8 ;  /* 0x0052d80801007387 */ /* 0x0081e80000100a00 */
[----:B0-----:R-:W2:Y:S01]  /*40a20*/  LDL.LU R8, [R1+0x530] ;  /* 0x0005300001087983 */ /* 0x001ea20000300800 */
[----:B------:R-:W2:Y:S02]  /*40a30*/  LDL.LU R9, [R1+0x534] ;  /* 0x0005340001097983 */ /* 0x000ea40000300800 */
[----:B------:R-:W2:Y:S02]  /*40a40*/  LDL.LU R10, [R1+0x538] ;  /* 0x00053800010a7983 */ /* 0x000ea40000300800 */
[----:B------:R-:W2:Y:S01]  /*40a50*/  LDL.LU R11, [R1+0x53c] ;  /* 0x00053c00010b7983 */ /* 0x000ea20000300800 */
[----:B------:R-:W4:Y:S01]  /*40a60*/  LDL.LU.64 R26, [R1+0x5330] ;  /* 0x00533000011a7983 */ /* 0x000f220000300a00 */
[----:B------:R-:W4:Y:S11]  /*40a70*/  LDL.LU.64 R24, [R1+0x5328] ;  /* 0x0053280001187983 */ /* 0x000f360000300a00 */
[----:B------:R0:W-:Y:S01]  /*40a80*/  STL.64 [R1+0x3a0], R4 ;  /* 0x0003a00401007387 */ /* 0x0001e20000100a00 */
[----:B------:R1:W-:Y:S03]  /*40a90*/  STL.64 [R1+0x3a8], R6 ;  /* 0x0003a80601007387 */ /* 0x0003e60000100a00 */
[----:B0-----:R-:W3:Y:S01]  /*40aa0*/  LDL.LU R4, [R1+0x520] ;  /* 0x0005200001047983 */ /* 0x001ee20000300800 */
[----:B------:R-:W3:Y:S02]  /*40ab0*/  LDL.LU R5, [R1+0x524] ;  /* 0x0005240001057983 */ /* 0x000ee40000300800 */
[----:B-1----:R-:W3:Y:S02]  /*40ac0*/  LDL.LU R6, [R1+0x528] ;  /* 0x0005280001067983 */ /* 0x002ee40000300800 */
[----:B------:R-:W3:Y:S01]  /*40ad0*/  LDL.LU R7, [R1+0x52c] ;  /* 0x00052c0001077983 */ /* 0x000ee20000300800 */
[----:B------:R0:W-:Y:S04]  /*40ae0*/  STL.64 [R1+0x5240], R20 ;  /* 0x0052401401007387 */ /* 0x0001e80000100a00 */
[----:B0-----:R-:W4:Y:S01]  /*40af0*/  LDL.LU R20, [R1+0x9c0] ;  /* 0x0009c00001147983 */ /* 0x001f220000300800 */
[----:B------:R-:W4:Y:S02]  /*40b00*/  LDL.LU R21, [R1+0x9c4] ;  /* 0x0009c40001157983 */ /* 0x000f240000300800 */
[----:B------:R-:W4:Y:S02]  /*40b10*/  LDL.LU R22, [R1+0x9c8] ;  /* 0x0009c80001167983 */ /* 0x000f240000300800 */
[----:B------:R-:W4:Y:S02]  /*40b20*/  LDL.LU R23, [R1+0x9cc] ;  /* 0x0009cc0001177983 */ /* 0x000f240000300800 */
[C---:B----4-:R-:W-:Y:S11]  /*40b30*/  HMMA.16816.F32.BF16 R20, R24.reuse, R16, R20 ;  /* 0x000000101814723c */ /* 0x050ff60000041814 */
[----:B------:R-:W-:Y:S11]  /*40b40*/  @!UPT UIADD3 URZ, URZ, URZ, URZ ;  /* 0x0000003f3f3ff290 */ /* 0x000ff6000fffe03f */
[----:B------:R-:W-:Y:S01]  /*40b50*/  @!UPT UIADD3 URZ, URZ, URZ, URZ ;  /* 0x0000003f3f3ff290 */ /* 0x000fe2000fffe03f */
[----:B------:R0:W-:Y:S01]  /*40b60*/  STL.64 [R1+0x380], R20 ;  /* 0x0003801401007387 */ /* 0x0001e20000100a00 */
[----:B------:R1:W-:Y:S02]  /*40b70*/  STL.64 [R1+0x388], R22 ;  /* 0x0003881601007387 */ /* 0x0003e40000100a00 */
[----:B0-----:R-:W-:Y:S02]  /*40b80*/  IMAD.MOV.U32 R21, RZ, RZ, R16 ;  /* 0x000000ffff157224 */ /* 0x001fe400078e0010 */
[----:B------:R-:W-:Y:S02]  /*40b90*/  IMAD.MOV.U32 R20, RZ, RZ, R17 ;  /* 0x000000ffff147224 */ /* 0x000fe400078e0011 */
[----:B------:R-:W4:Y:S02]  /*40ba0*/  LDL.LU.64 R16, [R1+0x5320] ;  /* 0x0053200001107983 */ /* 0x000f240000300a00 */
[----:B----4-:R-:W-:Y:S01]  /*40bb0*/  HMMA.16816.F32.BF16 R12, R24, R16, R12 ;  /* 0x00000010180c723c */ /* 0x010fe2000004180c */
[----:B-1----:R-:W-:-:S02]  /*40bc0*/  IMAD.MOV.U32 R23, RZ, RZ, R16 ;  /* 0x000000ffff177224 */ /* 0x002fc400078e0010 */
[----:B------:R-:W-:Y:S11]  /*40bd0*/  IMAD.MOV.U32 R22, RZ, RZ, R17 ;  /* 0x000000ffff167224 */ /* 0x000ff600078e0011 */
[----:B------:R-:W-:Y:S09]  /*40be0*/  @!UPT UIADD3 URZ, URZ, URZ, URZ ;  /* 0x0000003f3f3ff290 */ /* 0x000ff2000fffe03f */
[----:B------:R-:W-:Y:S01]  /*40bf0*/  STL.64 [R1+0x370], R12 ;  /* 0x0003700c01007387 */ /* 0x000fe20000100a00 */
[----:B------:R0:W-:Y:S03]  /*40c00*/  STL.64 [R1+0x378], R14 ;  /* 0x0003780e01007387 */ /* 0x0001e60000100a00 */
[----:B0-----:R-:W4:Y:S01]  /*40c10*/  LDL.LU.64 R14, [R1+0x5318] ;  /* 0x00531800010e7983 */ /* 0x001f220000300a00 */
[----:B------:R-:W4:Y:S02]  /*40c20*/  LDL.LU.64 R12, [R1+0x5310] ;  /* 0x00531000010c7983 */ /* 0x000f240000300a00 */
[----:B------:R-:W4:Y:S02]  /*40c30*/  LDL.LU.64 R16, [R1+0x5308] ;  /* 0x0053080001107983 */ /* 0x000f240000300a00 */
[----:B------:R-:W-:Y:S01]  /*40c40*/  STL.64 [R1+0x52c0], R22 ;  /* 0x0052c01601007387 */ /* 0x000fe20000100a00 */
[----:B------:R0:W-:Y:S04]  /*40c50*/  STL.64 [R1+0x52b8], R20 ;  /* 0x0052b81401007387 */ /* 0x0001e80000100a00 */
[----:B0-----:R-:W2:Y:S01]  /*40c60*/  LDL.64 R20, [R1+0x150] ;  /* 0x0001500001147983 */ /* 0x001ea20000100a00 */
[----:B----4-:R-:W-:Y:S01]  /*40c70*/  HMMA.16816.F32.BF16 R12, R24, R16, R12 ;  /* 0x00000010180c723c */ /* 0x010fe2000004180c */
[----:B------:R-:W-:-:S02]  /*40c80*/  IMAD.MOV.U32 R3, RZ, RZ, R16 ;  /* 0x000000ffff037224 */ /* 0x000fc400078e0010 */
[----:B------:R-:W-:Y:S01]  /*40c90*/  IMAD.MOV.U32 R2, RZ, RZ, R17 ;  /* 0x000000ffff027224 */ /* 0x000fe200078e0011 */
[----:B--2---:R0:W-:Y:S04]  /*40ca0*/  STL.64 [R1+0x52d0], R20 ;  /* 0x0052d01401007387 */ /* 0x0041e80000100a00 */
[----:B0-----:R-:W2:Y:S11]  /*40cb0*/  LDL.64 R20, [R1+0x30] ;  /* 0x0000300001147983 */ /* 0x001eb60000100a00 */
[----:B------:R-:W-:Y:S04]  /*40cc0*/  @!UPT UIADD3 URZ, URZ, URZ, URZ ;  /* 0x0000003f3f3ff290 */ /* 0x000fe8000fffe03f */
        /* <DEDUP_REMOVED lines=9> */
[----:B------:R0:W-:Y:S01]  /*40d60*/  STL.64 [R1+0x350], R12 ;  /* 0x0003500c01007387 */ /* 0x0001e20000100a00 */
[----:B------:R-:W-:Y:S03]  /*40d70*/  STL.64 [R1+0x358], R14 ;  /* 0x0003580e01007387 */ /* 0x000fe60000100a00 */
[----:B0-----:R-:W4:Y:S01]  /*40d80*/  LDL.LU.64 R12, [R1+0x52e8] ;  /* 0x0052e800010c7983 */ /* 0x001f220000300a00 */
[----:B------:R0:W-:Y:S03]  /*40d90*/  STL.64 [R1+0x52c8], R16 ;  /* 0x0052c81001007387 */ /* 0x0001e60000100a00 */
[----:B0-----:R-:W2:Y:S01]  /*40da0*/  LDL.LU R16, [R1+0xd10] ;  /* 0x000d100001107983 */ /* 0x001ea20000300800 */
[----:B------:R-:W2:Y:S02]  /*40db0*/  LDL.LU R17, [R1+0xd14] ;  /* 0x000d140001117983 */ /* 0x000ea40000300800 */
[----:B------:R-:W2:Y:S02]  /*40dc0*/  LDL.LU R18, [R1+0xd18] ;  /* 0x000d180001127983 */ /* 0x000ea40000300800 */
[----:B------:R-:W2:Y:S01]  /*40dd0*/  LDL.LU R19, [R1+0xd1c] ;  /* 0x000d1c0001137983 */ /* 0x000ea20000300800 */
[C---:B----4-:R-:W-:Y:S11]  /*40de0*/  HMMA.16816.F32.BF16 R8, R24.reuse, R12, R8 ;  /* 0x0000000c1808723c */ /* 0x050ff60000041808 */
[----:B------:R-:W-:Y:S11]  /*40df0*/  @!UPT UIADD3 URZ, URZ, URZ, URZ ;  /* 0x0000003f3f3ff290 */ /* 0x000ff6000fffe03f */
[----:B------:R-:W-:Y:S01]  /*40e00*/  @!UPT UIADD3 URZ, URZ, URZ, URZ ;  /* 0x0000003f3f3ff290 */ /* 0x000fe2000fffe03f */
[----:B------:R-:W-:Y:S01]  /*40e10*/  STL.64 [R1+0x340], R8 ;  /* 0x0003400801007387 */ /* 0x000fe20000100a00 */
[----:B------:R0:W-:Y:S03]  /*40e20*/  STL.64 [R1+0x348], R10 ;  /* 0x0003480a01007387 */ /* 0x0001e60000100a00 */
[----:B0-----:R-:W4:Y:S01]  /*40e30*/  LDL.LU.64 R10, [R1+0x52e0] ;  /* 0x0052e000010a7983 */ /* 0x001f220000300a00 */
[----:B------:R-:W3:Y:S02]  /*40e40*/  LDL.LU.64 R8, [R1+0x52d8] ;  /* 0x0052d80001087983 */ /* 0x000ee40000300a00 */
[----:B------:R0:W-:Y:S02]  /*40e50*/  STL [R1+0x51e4], R12 ;  /* 0x0051e40c01007387 */ /* 0x0001e40000100800 */
[----:B------:R1:W-:Y:S01]  /*40e60*/  STL [R1+0x51e0], R13 ;  /* 0x0051e00d01007387 */ /* 0x0003e20000100800 */
[----:B0-----:R-:W2:Y:S01]  /*40e70*/  LDL.LU R12, [R1+0xd20] ;  /* 0x000d2000010c7983 */ /* 0x001ea20000300800 */
[----:B-1----:R-:W2:Y:S02]  /*40e80*/  LDL.LU R13, [R1+0xd24] ;  /* 0x000d2400010d7983 */ /* 0x002ea40000300800 */
[----:B------:R-:W2:Y:S02]  /*40e90*/  LDL.LU R14, [R1+0xd28] ;  /* 0x000d2800010e7983 */ /* 0x000ea40000300800 */
[----:B------:R-:W2:Y:S01]  /*40ea0*/  LDL.LU R15, [R1+0xd2c] ;  /* 0x000d2c00010f7983 */ /* 0x000ea20000300800 */
[----:B------:R-:W-:Y:S01]  /*40eb0*/  LOP3.LUT R0, R28, 0x40, RZ, 0x3c, !PT ;  /* 0x000000401c007812 */ /* 0x000fe200078e3cff */
[C---:B---3--:R-:W-:Y:S01]  /*40ec0*/  HMMA.16816.F32.BF16 R4, R24.reuse, R8, R4 ;  /* 0x000000081804723c */ /* 0x048fe20000041804 */
[----:B------:R-:W-:Y:S11]  /*40ed0*/  STL.64 [R1+0x5290], R8 ;  /* 0x0052900801007387 */ /* 0x000ff60000100a00 */
[----:B------:R-:W-:Y:S11]  /*40ee0*/  @!UPT UIADD3 URZ, URZ, URZ, URZ ;  /* 0x0000003f3f3ff290 */ /* 0x000ff6000fffe03f */
[----:B------:R-:W-:Y:S01]  /*40ef0*/  STL.64 [R1+0x330], R4 ;  /* 0x0003300401007387 */ /* 0x000fe20000100a00 */
[----:B------:R-:W-:Y:S02]  /*40f00*/  STL.64 [R1+0x338], R6 ;  /* 0x0003380601007387 */ /* 0x000fe40000100a00 */
[----:B------:R-:W0:Y:S01]  /*40f10*/  LDSM.16.MT88.4 R4, [R0+0x24000] ;  /* 0x024000000004783b */ /* 0x000e220000004200 */
[C---:B--2---:R-:W-:Y:S01]  /*40f20*/  HMMA.16816.F32.BF16 R12, R24.reuse, R20, R12 ;  /* 0x00000014180c723c */ /* 0x044fe2000004180c */
[----:B0-----:R-:W-:Y:S02]  /*40f30*/  STL.64 [R1+0x5138], R6 ;  /* 0x0051380601007387 */ /* 0x001fe40000100a00 */
[----:B------:R0:W-:Y:S02]  /*40f40*/  STL.64 [R1+0x5130], R4 ;  /* 0x0051300401007387 */ /* 0x0001e40000100a00 */
[----:B0-----:R-:W2:Y:S11]  /*40f50*/  LDL.64 R4, [R1+0x140] ;  /* 0x0001400001047983 */ /* 0x001eb60000100a00 */
[----:B------:R-:W-:Y:S07]  /*40f60*/  @!UPT UIADD3 URZ, URZ, URZ, URZ ;  /* 0x0000003f3f3ff290 */ /* 0x000fee000fffe03f */
[----:B------:R0:W-:Y:S02]  /*40f70*/  STL.64 [R1+0x5a0], R12 ;  /* 0x0005a00c01007387 */ /* 0x0001e40000100a00 */
[----:B------:R-:W-:Y:S02]  /*40f80*/  STL.64 [R1+0x5a8], R14 ;  /* 0x0005a80e01007387 */ /* 0x000fe40000100a00 */
[----:B0-----:R-:W-:Y:S02]  /*40f90*/  IMAD.MOV.U32 R12, RZ, RZ, R20 ;  /* 0x000000ffff0c7224 */ /* 0x001fe400078e0014 */
[----:B------:R-:W-:Y:S02]  /*40fa0*/  IMAD.MOV.U32 R13, RZ, RZ, R21 ;  /* 0x000000ffff0d7224 */ /* 0x000fe400078e0015 */
[----:B------:R-:W3:Y:S02]  /*40fb0*/  LDL.LU.64 R20, [R1+0x52d0] ;  /* 0x0052d00001147983 */ /* 0x000ee40000300a00 */
[----:B---3--:R-:W-:Y:S11]  /*40fc0*/  HMMA.16816.F32.BF16 R16, R24, R20, R16 ;  /* 0x000000141810723c */ /* 0x008ff60000041810 */
[----:B------:R-:W-:Y:S11]  /*40fd0*/  @!UPT UIADD3 URZ, URZ, URZ, URZ ;  /* 0x0000003f3f3ff290 */ /* 0x000ff6000fffe03f */
[----:B------:R-:W-:Y:S01]  /*40fe0*/  @!UPT UIADD3 URZ, URZ, URZ, URZ ;  /* 0x0000003f3f3ff290 */ /* 0x000fe2000fffe03f */
[----:B------:R0:W-:Y:S01]  /*40ff0*/  STL.64 [R1+0x590], R16 ;  /* 0x0005901001007387 */ /* 0x0001e20000100a00 */
[----:B------:R1:W-:Y:S03]  /*41000*/  STL.64 [R1+0x598], R18 ;  /* 0x0005981201007387 */ /* 0x0003e60000100a00 */
[----:B0-----:R-:W3:Y:S01]  /*41010*/  LDL.LU.64 R16, [R1+0x52c8] ;  /* 0x0052c80001107983 */ /* 0x001ee20000300a00 */
[----:B-1----:R-:W-:Y:S02]  /*41020*/  IMAD.MOV.U32 R19, RZ, RZ, R20 ;  /* 0x000000ffff137224 */ /* 0x002fe400078e0014 */
[----:B------:R-:W-:Y:S02]  /*41030*/  IMAD.MOV.U32 R18, RZ, RZ, R21 ;  /* 0x000000ffff127224 */ /* 0x000fe400078e0015 */
[----:B------:R-:W2:Y:S01]  /*41040*/  LDL.LU.64 R22, [R1+0x52c0] ;  /* 0x0052c00001167983 */ /* 0x000ea20000300a00 */
[----:B------:R-:W2:Y:S02]  /*41050*/  LDL.LU.64 R20, [R1+0x52b8] ;  /* 0x0052b80001147983 */ /* 0x000ea40000300a00 */
[----:B------:R-:W-:Y:S02]  /*41060*/  STL.64 [R1+0x51f8], R18 ;  /* 0x0051f81201007387 */ /* 0x000fe40000100a00 */
[----:B---3--:R0:W-:Y:S04]  /*41070*/  STL.64 [R1+0x51f0], R16 ;  /* 0x0051f01001007387 */ /* 0x0081e80000100a00 */
[----:B0-----:R-:W3:Y:S01]  /*41080*/  LDL.LU R16, [R1+0xd00] ;  /* 0x000d000001107983 */ /* 0x001ee20000300800 */
[----:B------:R-:W3:Y:S02]  /*41090*/  LDL.LU R17, [R1+0xd04] ;  /* 0x000d040001117983 */ /* 0x000ee40000300800 */
[----:B------:R-:W3:Y:S02]  /*410a0*/  LDL.LU R18, [R1+0xd08] ;  /* 0x000d080001127983 */ /* 0x000ee40000300800 */
[----:B------:R-:W3:Y:S02]  /*410b0*/  LDL.LU R19, [R1+0xd0c] ;  /* 0x000d0c0001137983 */ /* 0x000ee40000300800 */
[----:B--2---:R-:W-:-:S02]  /*410c0*/  IMAD.MOV.U32 R15, RZ, RZ, R4 ;  /* 0x000000ffff0f7224 */ /* 0x004fc400078e0004 */
[----:B------:R-:W-:Y:S01]  /*410d0*/  IMAD.MOV.U32 R14, RZ, RZ, R5 ;  /* 0x000000ffff0e7224 */ /* 0x000fe200078e0005 */
[----:B---3--:R-:W-:Y:S11]  /*410e0*/  HMMA.16816.F32.BF16 R16, R24, R4, R16 ;  /* 0x000000041810723c */ /* 0x008ff60000041810 */
[----:B------:R-:W-:Y:S11]  /*410f0*/  @!UPT UIADD3 URZ, URZ, URZ, URZ ;  /* 0x0000003f3f3ff290 */ /* 0x000ff6000fffe03f */
[----:B------:R-:W-:Y:S01]  /*41100*/  @!UPT UIADD3 URZ, URZ, URZ, URZ ;  /* 0x0000003f3f3ff290 */ /* 0x000fe2000fffe03f */
[----:B------:R0:W-:Y:S01]  /*41110*/  STL.64 [R1+0x580], R16 ;  /* 0x0005801001007387 */ /* 0x0001e20000100a00 */
[----:B------:R-:W-:Y:S02]  /*41120*/  STL.64 [R1+0x588], R18 ;  /* 0x0005881201007387 */ /* 0x000fe40000100a00 */
[----:B------:R-:W-:Y:S02]  /*41130*/  STL.64 [R1+0x5208], R14 ;  /* 0x0052080e01007387 */ /* 0x000fe40000100a00 */
[----:B------:R1:W-:Y:S02]  /*41140*/  STL.64 [R1+0x5200], R12 ;  /* 0x0052000c01007387 */ /* 0x0003e40000100a00 */
[----:B0-----:R-:W-:Y:S02]  /*41150*/  IMAD.MOV.U32 R16, RZ, RZ, R23 ;  /* 0x000000ffff107224 */ /* 0x001fe400078e0017 */
[----:B------:R-:W-:-:S05]  /*41160*/  IMAD.MOV.U32 R17, RZ, RZ, R22 ;  /* 0x000000ffff117224 */ /* 0x000fca00078e0016 */
[----:B------:R0:W-:Y:S01]  /*41170*/  STL.64 [R1+0x5210], R16 ;  /* 0x0052101001007387 */ /* 0x0001e20000100a00 */
[----:B-1----:R-:W2:Y:S02]  /*41180*/  LDL.LU R12, [R1+0x510] ;  /* 0x00051000010c7983 */ /* 0x002ea40000300800 */
[----:B------:R-:W2:Y:S02]  /*41190*/  LDL.LU R13, [R1+0x514] ;  /* 0x00051400010d7983 */ /* 0x000ea40000300800 */
[----:B------:R-:W3:Y:S01]  /*411a0*/  LDL.LU R14, [R1+0x518] ;  /* 0x00051800010e7983 */ /* 0x000ee20000300800 */
[----:B------:R-:W3:Y:S01]  /*411b0*/  LDL.LU R15, [R1+0x51c] ;  /* 0x00051c00010f7983 */ /* 0x000ee20000300800 */
[----:B0-----:R-:W-:Y:S02]  /*411c0*/  IMAD.MOV.U32 R16, RZ, RZ, R21 ;  /* 0x000000ffff107224 */ /* 0x001fe400078e0015 */
[----:B------:R-:W-:Y:S02]  /*411d0*/  IMAD.MOV.U32 R17, RZ, RZ, R20 ;  /* 0x000000ffff117224 */ /* 0x000fe400078e0014 */
[----:B----4-:R-:W-:-:S02]  /*411e0*/  IMAD.MOV.U32 R21, RZ, RZ, R10 ;  /* 0x000000ffff157224 */ /* 0x010fc400078e000a */
[----:B------:R-:W-:Y:S01]  /*411f0*/  IMAD.MOV.U32 R20, RZ, RZ, R11 ;  /* 0x000000ffff147224 */ /* 0x000fe200078e000b */
[----:B---3--:R-:W-:Y:S01]  /*41200*/  STL.64 [R1+0x5220], R14 ;  /* 0x0052200e01007387 */ /* 0x008fe20000100a00 */
[----:B--2---:R-:W-:Y:S02]  /*41210*/  STL.64 [R1+0x5218], R12 ;  /* 0x0052180c01007387 */ /* 0x004fe40000100a00 */
[----:B------:R-:W2:Y:S02]  /*41220*/  LDL.LU R8, [R1+0xcd0] ;  /* 0x000cd00001087983 */ /* 0x000ea40000300800 */
[----:B------:R-:W2:Y:S01]  /*41230*/  LDL.LU R9, [R1+0xcd4] ;  /* 0x000cd40001097983 */ /* 0x000ea20000300800 */
[----:B------:R-:W3:Y:S01]  /*41240*/  LDL.LU R10, [R1+0xcd8] ;  /* 0x000cd800010a7983 */ /* 0x000ee20000300800 */
[----:B------:R-:W3:Y:S02]  /*41250*/  LDL.LU R11, [R1+0xcdc] ;  /* 0x000cdc00010b7983 */ /* 0x000ee40000300800 */
[----:B------:R-:W4:Y:S02]  /*41260*/  LDL.LU R4, [R1+0xcf0] ;  /* 0x000cf00001047983 */ /* 0x000f240000300800 */
[----:B------:R-:W4:Y:S01]  /*41270*/  LDL.LU R5, [R1+0xcf4] ;  /* 0x000cf40001057983 */ /* 0x000f220000300800 */
[----:B------:R-:W4:Y:S01]  /*41280*/  LDL.LU R6, [R1+0xcf8] ;  /* 0x000cf80001067983 */ /* 0x000f220000300800 */
[----:B------:R-:W4:Y:S03]  /*41290*/  LDL.LU R7, [R1+0xcfc] ;  /* 0x000cfc0001077983 */ /* 0x000f260000300800 */
[----:B---3--:R-:W-:Y:S01]  /*412a0*/  STL.64 [R1+0x52a0], R10 ;  /* 0x0052a00a01007387 */ /* 0x008fe20000100a00 */
[----:B--2---:R0:W-:Y:S03]  /*412b0*/  STL.64 [R1+0x5298], R8 ;  /* 0x0052980801007387 */ /* 0x0041e60000100a00 */
[----:B0-----:R-:W2:Y:S04]  /*412c0*/  LDL.64 R8, [R1+0x120] ;  /* 0x0001200001087983 */ /* 0x001ea80000100a00 */
[----:B--2---:R0:W-:Y:S04]  /*412d0*/  STL.64 [R1+0x52b0], R8 ;  /* 0x0052b00801007387 */ /* 0x0041e80000100a00 */
[----:B0-----:R-:W4:Y:S01]  /*412e0*/  LDL.64 R8, [R1+0x130] ;  /* 0x0001300001087983 */ /* 0x001f220000100a00 */
[----:B------:R0:W-:Y:S03]  /*412f0*/  STL.64 [R1+0x5258], R20 ;  /* 0x0052581401007387 */ /* 0x0001e60000100a00 */
[----:B0-----:R-:W2:Y:S04]  /*41300*/  LDL.64 R20, [R1+0xf0] ;  /* 0x0000f00001147983 */ /* 0x001ea80000100a00 */
[----:B--2---:R0:W-:Y:S04]  /*41310*/  STL.64 [R1+0x5270], R20 ;  /* 0x0052701401007387 */ /* 0x0041e80000100a00 */
[----:B0-----:R-:W2:Y:S04]  /*41320*/  LDL.64 R20, [R1+0x100] ;  /* 0x0001000001147983 */ /* 0x001ea80000100a00 */
[----:B--2---:R0:W-:Y:S04]  /*41330*/  STL.64 [R1+0x5288], R20 ;  /* 0x0052881401007387 */ /* 0x0041e80000100a00 */
[----:B0-----:R-:W2:Y:S04]  /*41340*/  LDL.64 R20, [R1+0x110] ;  /* 0x0001100001147983 */ /* 0x001ea80000100a00 */
[----:B--2---:R0:W-:Y:S04]  /*41350*/  STL.64 [R1+0x52a8], R20 ;  /* 0x0052a81401007387 */ /* 0x0041e80000100a00 */
[----:B0-----:R-:W2:Y:S01]  /*41360*/  LDL.LU R20, [R1+0xce0] ;  /* 0x000ce00001147983 */ /* 0x001ea20000300800 */
[----:B------:R-:W2:Y:S02]  /*41370*/  LDL.LU R21, [R1+0xce4] ;  /* 0x000ce40001157983 */ /* 0x000ea40000300800 */
[----:B------:R-:W2:Y:S02]  /*41380*/  LDL.LU R22, [R1+0xce8] ;  /* 0x000ce80001167983 */ /* 0x000ea40000300800 */
[----:B------:R-:W2:Y:S01]  /*41390*/  LDL.LU R23, [R1+0xcec] ;  /* 0x000cec0001177983 */ /* 0x000ea20000300800 */
[----:B------:R0:W-:Y:S04]  /*413a0*/  STL.64 [R1+0x5238], R16 ;  /* 0x0052381001007387 */ /* 0x0001e80000100a00 */
[----:B0-----:R-:W3:Y:S01]  /*413b0*/  LDL.LU R16, [R1+0x5c0] ;  /* 0x0005c00001107983 */ /* 0x001ee20000300800 */
[----:B------:R-:W3:Y:S02]  /*413c0*/  LDL.LU R17, [R1+0x5c4] ;  /* 0x0005c40001117983 */ /* 0x000ee40000300800 */
[----:B------:R-:W2:Y:S02]  /*413d0*/  LDL.LU R18, [R1+0x5c8] ;  /* 0x0005c80001127983 */ /* 0x000ea40000300800 */
[----:B------:R-:W2:Y:S02]  /*413e0*/  LDL.LU R19, [R1+0x5cc] ;  /* 0x0005cc0001137983 */ /* 0x000ea40000300800 */
[----:B--2---:R-:W-:Y:S01]  /*413f0*/  STL.64 [R1+0x5250], R18 ;  /* 0x0052501201007387 */ /* 0x004fe20000100a00 */
[----:B---3--:R0:W-:Y:S03]  /*41400*/  STL.64 [R1+0x5248], R16 ;  /* 0x0052481001007387 */ /* 0x0081e60000100a00 */
[----:B0-----:R-:W2:Y:S01]  /*41410*/  LDL.LU R16, [R1+0xca0] ;  /* 0x000ca00001107983 */ /* 0x001ea20000300800 */
[----:B------:R-:W2:Y:S02]  /*41420*/  LDL.LU R17, [R1+0xca4] ;  /* 0x000ca40001117983 */ /* 0x000ea40000300800 */
[----:B------:R-:W3:Y:S02]  /*41430*/  LDL.LU R18, [R1+0xca8] ;  /* 0x000ca80001127983 */ /* 0x000ee40000300800 */
[----:B------:R-:W3:Y:S01]  /*41440*/  LDL.LU R19, [R1+0xcac] ;  /* 0x000cac0001137983 */ /* 0x000ee20000300800 */
[----:B----4-:R-:W-:Y:S01]  /*41450*/  HMMA.16816.F32.BF16 R4, R24, R8, R4 ;  /* 0x000000081804723c */ /* 0x010fe20000041804 */
        /* <DEDUP_REMOVED lines=12> */
[----:B------:R-:W3:Y:S01]  /*41520*/  LDL.LU R12, [R1+0x5b0] ;  /* 0x0005b000010c7983 */ /* 0x000ee20000300800 */
[----:B------:R-:W3:Y:S02]  /*41530*/  LDL.LU R13, [R1+0x5b4] ;  /* 0x0005b400010d7983 */ /* 0x000ee40000300800 */
[----:B------:R-:W3:Y:S02]  /*41540*/  LDL.LU R14, [R1+0x5b8] ;  /* 0x0005b800010e7983 */ /* 0x000ee40000300800 */
[----:B------:R-:W3:Y:S01]  /*41550*/  LDL.LU R15, [R1+0x5bc] ;  /* 0x0005bc00010f7983 */ /* 0x000ee20000300800 */
[----:B------:R-:W-:Y:S01]  /*41560*/  STL.64 [R1+0x570], R4 ;  /* 0x0005700401007387 */ /* 0x000fe20000100a00 */
[----:B------:R0:W-:Y:S02]  /*41570*/  STL.64 [R1+0x578], R6 ;  /* 0x0005780601007387 */ /* 0x0001e40000100a00 */
[----:B0-----:R-:W-:-:S02]  /*41580*/  IMAD.MOV.U32 R7, RZ, RZ, R8 ;  /* 0x000000ffff077224 */ /* 0x001fc400078e0008 */
[----:B------:R-:W-:Y:S02]  /*41590*/  IMAD.MOV.U32 R6, RZ, RZ, R9 ;  /* 0x000000ffff067224 */ /* 0x000fe400078e0009 */
[----:B------:R-:W4:Y:S02]  /*415a0*/  LDL.LU.64 R8, [R1+0x52b0] ;  /* 0x0052b00001087983 */ /* 0x000f240000300a00 */
[C---:B----4-:R-:W-:Y:S01]  /*415b0*/  HMMA.16816.F32.BF16 R20, R24.reuse, R8, R20 ;  /* 0x000000081814723c */ /* 0x050fe20000041814 */
[----:B------:R-:W-:Y:S02]  /*415c0*/  IMAD.MOV.U32 R29, RZ, RZ, R8 ;  /* 0x000000ffff1d7224 */ /* 0x000fe400078e0008 */
[----:B------:R-:W-:Y:S11]  /*415d0*/  IMAD.MOV.U32 R28, RZ, RZ, R9 ;  /* 0x000000ffff1c7224 */ /* 0x000ff600078e0009 */
[----:B------:R-:W-:Y:S09]  /*415e0*/  @!UPT UIADD3 URZ, URZ, URZ, URZ ;  /* 0x0000003f3f3ff290 */ /* 0x000ff2000fffe03f */
[----:B------:R0:W-:Y:S01]  /*415f0*/  STL.64 [R1+0x560], R20 ;  /* 0x0005601401007387 */ /* 0x0001e20000100a00 */
[----:B------:R-:W-:Y:S03]  /*41600*/  STL.64 [R1+0x568], R22 ;  /* 0x0005681601007387 */ /* 0x000fe60000100a00 */
[----:B0-----:R-:W4:Y:S01]  /*41610*/  LDL.LU.64 R20, [R1+0x52a8] ;  /* 0x0052a80001147983 */ /* 0x001f220000300a00 */
[----:B------:R-:W4:Y:S02]  /*41620*/  LDL.LU.64 R10, [R1+0x52a0] ;  /* 0x0052a000010a7983 */ /* 0x000f240000300a00 */
[----:B------:R-:W4:Y:S02]  /*41630*/  LDL.LU.64 R8, [R1+0x5298] ;  /* 0x0052980001087983 */ /* 0x000f240000300a00 */
[C---:B----4-:R-:W-:Y:S11]  /*41640*/  HMMA.16816.F32.BF16 R8, R24.reuse, R20, R8 ;  /* 0x000000141808723c */ /* 0x050ff60000041808 */
[----:B------:R-:W-:Y:S11]  /*41650*/  @!UPT UIADD3 URZ, URZ, URZ, URZ ;  /* 0x0000003f3f3ff290 */ /* 0x000ff6000fffe03f */
[----:B------:R-:W-:Y:S01]  /*41660*/  @!UPT UIADD3 URZ, URZ, URZ, URZ ;  /* 0x0000003f3f3ff290 */ /* 0x000fe2000fffe03f */
[----:B------:R0:W-:Y:S01]  /*41670*/  STL.64 [R1+0x550], R8 ;  /* 0x0005500801007387 */ /* 0x0001e20000100a00 */
[----:B------:R1:W-:Y:S03]  /*41680*/  STL.64 [R1+0x558], R10 ;  /* 0x0005580a01007387 */ /* 0x0003e60000100a00 */
[----:B0-----:R-:W4:Y:S01]  /*41690*/  LDL.LU.64 R8, [R1+0x5290] ;  /* 0x0052900001087983 */ /* 0x001f220000300a00 */
[----:B-1----:R-:W-:Y:S02]  /*416a0*/  IMAD.MOV.U32 R11, RZ, RZ, R20 ;  /* 0x000000ffff0b7224 */ /* 0x002fe400078e0014 */
[----:B------:R-:W-:Y:S02]  /*416b0*/  IMAD.MOV.U32 R10, RZ, RZ, R21 ;  /* 0x000000ffff0a7224 */ /* 0x000fe400078e0015 */
[----:B------:R-:W2:Y:S03]  /*416c0*/  LDL.LU.64 R20, [R1+0x5288] ;  /* 0x0052880001147983 */ /* 0x000ea60000300a00 */
[----:B------:R-:W-:Y:S01]  /*416d0*/  STL.64 [R1+0x51d8], R10 ;  /* 0x0051d80a01007387 */ /* 0x000fe20000100a00 */
[----:B--2---:R-:W-:Y:S01]  /*416e0*/  HMMA.16816.F32.BF16 R16, R24, R20, R16 ;  /* 0x000000141810723c */ /* 0x004fe20000041810 */
[----:B----4-:R0:W-:Y:S02]  /*416f0*/  STL.64 [R1+0x51d0], R8 ;  /* 0x0051d00801007387 */ /* 0x0101e40000100a00 */
[----:B0-----:R-:W-:-:S02]  /*41700*/  IMAD.MOV.U32 R8, RZ, RZ, R3 ;  /* 0x000000ffff087224 */ /* 0x001fc400078e0003 */
[----:B------:R-:W-:Y:S02]  /*41710*/  IMAD.MOV.U32 R9, RZ, RZ, R2 ;  /* 0x000000ffff097224 */ /* 0x000fe400078e0002 */
[----:B------:R-:W-:Y:S02]  /*41720*/  IMAD.MOV.U32 R3, RZ, RZ, R20 ;  /* 0x000000ffff037224 */ /* 0x000fe400078e0014 */
[----:B------:R-:W-:Y:S11]  /*41730*/  IMAD.MOV.U32 R2, RZ, RZ, R21 ;  /* 0x000000ffff027224 */ /* 0x000ff600078e0015 */
[----:B------:R-:W-:Y:S03]  /*41740*/  @!UPT UIADD3 URZ, URZ, URZ, URZ ;  /* 0x0000003f3f3ff290 */ /* 0x000fe6000fffe03f */
        /* <DEDUP_REMOVED lines=16> */
[----:B------:R-:W-:Y:S01]  /*41850*/  STL.64 [R1+0x5180], R4 ;  /* 0x0051800401007387 */ /* 0x000fe20000100a00 */
        /* <DEDUP_REMOVED lines=9> */
[----:B------:R-:W-:Y:S02]  /*418f0*/  IMAD.MOV.U32 R2, RZ, RZ, R20 ;  /* 0x000000ffff027224 */ /* 0x000fe400078e0014 */
[----:B------:R-:W-:Y:S11]  /*41900*/  IMAD.MOV.U32 R3, RZ, RZ, R21 ;  /* 0x000000ffff037224 */ /* 0x000ff600078e0015 */
[----:B------:R-:W-:Y:S07]  /*41910*/  @!UPT UIADD3 URZ, URZ, URZ, URZ ;  /* 0x0000003f3f3ff290 */ /* 0x000fee000fffe03f */
[----:B------:R0:W-:Y:S01]  /*41920*/  STL.64 [R1+0x320], R24 ;  /* 0x0003201801007387 */ /* 0x0001e20000100a00 */
[----:B------:R2:W-:Y:S02]  /*41930*/  STL.64 [R1+0x328], R26 ;  /* 0x0003281a01007387 */ /* 0x0005e40000100a00 */
[----:B-1----:R-:W3:Y:S02]  /*41940*/  LDL.LU.64 R22, [R1+0x5230] ;  /* 0x0052300001167983 */ /* 0x002ee40000300a00 */
[----:B------:R-:W3:Y:S01]  /*41950*/  LDL.LU.64 R20, [R1+0x5228] ;  /* 0x0052280001147983 */ /* 0x000ee20000300a00 */
[----:B0-----:R-:W4:Y:S01]  /*41960*/  LDL.LU R24, [R1+0x420] ;  /* 0x0004200001187983 */ /* 0x001f220000300800 */
[----:B------:R-:W4:Y:S02]  /*41970*/  LDL.LU R25, [R1+0x424] ;  /* 0x0004240001197983 */ /* 0x000f240000300800 */
[----:B--2---:R-:W4:Y:S02]  /*41980*/  LDL.LU R26, [R1+0x428] ;  /* 0x00042800011a7983 */ /* 0x004f240000300800 */
[----:B------:R-:W4:Y:S01]  /*41990*/  LDL.LU R27, [R1+0x42c] ;  /* 0x00042c00011b7983 */ /* 0x000f220000300800 */
[C---:B---3--:R-:W-:Y:S01]  /*419a0*/  HMMA.16816.F32.BF16 R16, R20.reuse, R16, R12 ;  /* 0x000000101410723c */ /* 0x048fe2000004180c */
[----:B------:R-:W2:Y:S01]  /*419b0*/  LDL.LU.64 R14, [R1+0x5220] ;  /* 0x00522000010e7983 */ /* 0x000ea20000300a00 */
[----:B------:R-:W2:Y:S11]  /*419c0*/  LDL.LU.64 R12, [R1+0x5218] ;  /* 0x00521800010c7983 */ /* 0x000eb60000300a00 */
[----:B------:R-:W-:Y:S10]  /*419d0*/  @!UPT UIADD3 URZ, URZ, URZ, URZ ;  /* 0x0000003f3f3ff290 */ /* 0x000ff4000fffe03f */
[----:B------:R0:W-:Y:S01]  /*419e0*/  STL.64 [R1+0x220], R16 ;  /* 0x0002201001007387 */ /* 0x0001e20000100a00 */
[----:B------:R2:W-:Y:S03]  /*419f0*/  STL.64 [R1+0x228], R18 ;  /* 0x0002281201007387 */ /* 0x0005e60000100a00 */
[----:B0-----:R-:W2:Y:S01]  /*41a00*/  LDL.LU.64 R16, [R1+0x5210] ;  /* 0x0052100001107983 */ /* 0x001ea20000300a00 */
[----:B----4-:R-:W-:Y:S01]  /*41a10*/  HMMA.16816.F32.BF16 R8, R20, R8, R24 ;  /* 0x000000081408723c */ /* 0x010fe20000041818 */
[----:B------:R-:W-:Y:S02]  /*41a20*/  IMAD.MOV.U32 R4, RZ, RZ, R7 ;  /* 0x000000ffff047224 */ /* 0x000fe400078e0007 */
[----:B------:R-:W-:-:S05]  /*41a30*/  IMAD.MOV.U32 R5, RZ, RZ, R6 ;  /* 0x000000ffff057224 */ /* 0x000fca00078e0006 */
[----:B--2---:R-:W-:Y:S01]  /*41a40*/  HMMA.16816.F32.BF16 R16, R20, R16, R12 ;  /* 0x000000101410723c */ /* 0x004fe2000004180c */
[----:B------:R-:W2:Y:S01]  /*41a50*/  LDL.LU.64 R14, [R1+0x5208] ;  /* 0x00520800010e7983 */ /* 0x000ea20000300a00 */
[----:B------:R-:W3:Y:S11]  /*41a60*/  LDL.LU.64 R12, [R1+0x5200] ;  /* 0x00520000010c7983 */ /* 0x000ef60000300a00 */
[----:B------:R-:W-:Y:S10]  /*41a70*/  @!UPT UIADD3 URZ, URZ, URZ, URZ ;  /* 0x0000003f3f3ff290 */ /* 0x000ff4000fffe03f */
[----:B------:R-:W-:Y:S01]  /*41a80*/  STL.64 [R1+0x210], R16 ;  /* 0x0002101001007387 */ /* 0x000fe20000100a00 */
[----:B------:R0:W-:Y:S03]  /*41a90*/  STL.64 [R1+0x218], R18 ;  /* 0x0002181201007387 */ /* 0x0001e60000100a00 */
[----:B0-----:R-:W4:Y:S01]  /*41aa0*/  LDL.LU.64 R18, [R1+0x51f8] ;  /* 0x0051f80001127983 */ /* 0x001f220000300a00 */
[----:B------:R-:W2:Y:S02]  /*41ab0*/  LDL.LU.64 R16, [R1+0x51f0] ;  /* 0x0051f00001107983 */ /* 0x000ea40000300a00 */
[----:B------:R0:W-:Y:S02]  /*41ac0*/  STL.64 [R1+0x200], R8 ;  /* 0x0002000801007387 */ /* 0x0001e40000100a00 */
[----:B------:R1:W-:Y:S01]  /*41ad0*/  STL.64 [R1+0x208], R10 ;  /* 0x0002080a01007387 */ /* 0x0003e20000100a00 */
[----:B0-----:R-:W2:Y:S01]  /*41ae0*/  LDL.LU R8, [R1+0x390] ;  /* 0x0003900001087983 */ /* 0x001ea20000300800 */
[----:B------:R-:W2:Y:S02]  /*41af0*/  LDL.LU R9, [R1+0x394] ;  /* 0x0003940001097983 */ /* 0x000ea40000300800 */
[----:B-1----:R-:W2:Y:S02]  /*41b00*/  LDL.LU R10, [R1+0x398] ;  /* 0x00039800010a7983 */ /* 0x002ea40000300800 */
[----:B------:R-:W2:Y:S01]  /*41b10*/  LDL.LU R11, [R1+0x39c] ;  /* 0x00039c00010b7983 */ /* 0x000ea20000300800 */
[----:B------:R0:W-:Y:S04]  /*41b20*/  STL.64 [R1+0x5190], R4 ;  /* 0x0051900401007387 */ /* 0x0001e80000100a00 */
        /* <DEDUP_REMOVED lines=8> */
[----:B--2---:R-:W-:Y:S01]  /*41bb0*/  STL.64 [R1+0x51a0], R6 ;  /* 0x0051a00601007387 */ /* 0x004fe20000100a00 */
[----:B------:R4:W-:Y:S02]  /*41bc0*/  STL.64 [R1+0x5198], R4 ;  /* 0x0051980401007387 */ /* 0x0009e40000100a00 */
[----:B----4-:R-:W-:-:S02]  /*41bd0*/  IMAD.MOV.U32 R4, RZ, RZ, R19 ;  /* 0x000000ffff047224 */ /* 0x010fc400078e0013 */
[----:B------:R-:W-:Y:S01]  /*41be0*/  IMAD.MOV.U32 R5, RZ, RZ, R18 ;  /* 0x000000ffff057224 */ /* 0x000fe200078e0012 */
[----:B------:R-:W2:Y:S01]  /*41bf0*/  LDL.LU R19, [R1+0x51ec] ;  /* 0x0051ec0001137983 */ /* 0x000ea20000300800 */
[----:B------:R-:W2:Y:S03]  /*41c00*/  LDL.LU R18, [R1+0x51e8] ;  /* 0x0051e80001127983 */ /* 0x000ea60000300800 */
[----:B------:R0:W-:Y:S04]  /*41c10*/  STL.64 [R1+0x51b0], R4 ;  /* 0x0051b00401007387 */ /* 0x0001e80000100a00 */
[----:B0-----:R-:W4:Y:S01]  /*41c20*/  LDL.LU R4, [R1+0x410] ;  /* 0x0004100001047983 */ /* 0x001f220000300800 */
[----:B------:R-:W4:Y:S02]  /*41c30*/  LDL.LU R5, [R1+0x414] ;  /* 0x0004140001057983 */ /* 0x000f240000300800 */
[----:B------:R-:W4:Y:S02]  /*41c40*/  LDL.LU R6, [R1+0x418] ;  /* 0x0004180001067983 */ /* 0x000f240000300800 */
[----:B------:R-:W4:Y:S02]  /*41c50*/  LDL.LU R7, [R1+0x41c] ;  /* 0x00041c0001077983 */ /* 0x000f240000300800 */
[----:B----4-:R-:W-:Y:S11]  /*41c60*/  HMMA.16816.F32.BF16 R4, R20, R16, R4 ;  /* 0x000000101404723c */ /* 0x010ff60000041804 */
[----:B------:R-:W-:Y:S11]  /*41c70*/  @!UPT UIADD3 URZ, URZ, URZ, URZ ;  /* 0x0000003f3f3ff290 */ /* 0x000ff6000fffe03f */
[----:B------:R-:W-:Y:S01]  /*41c80*/  @!UPT UIADD3 URZ, URZ, URZ, URZ ;  /* 0x0000003f3f3ff290 */ /* 0x000fe2000fffe03f */
[----:B------:R3:W-:Y:S01]  /*41c90*/  STL.64 [R1+0x1f0], R4 ;  /* 0x0001f00401007387 */ /* 0x0007e20000100a00 */
[----:B------:R-:W-:Y:S02]  /*41ca0*/  STL.64 [R1+0x1f8], R6 ;  /* 0x0001f80601007387 */ /* 0x000fe40000100a00 */
[----:B---3--:R-:W-:Y:S02]  /*41cb0*/  IMAD.MOV.U32 R4, RZ, RZ, R12 ;  /* 0x000000ffff047224 */ /* 0x008fe400078e000c */
[----:B------:R-:W-:Y:S01]  /*41cc0*/  IMAD.MOV.U32 R5, RZ, RZ, R13 ;  /* 0x000000ffff057224 */ /* 0x000fe200078e000d */
[----:B------:R-:W3:Y:S01]  /*41cd0*/  LDL.LU R12, [R1+0x51e4] ;  /* 0x0051e400010c7983 */ /* 0x000ee20000300800 */
[----:B------:R-:W3:Y:S02]  /*41ce0*/  LDL.LU R13, [R1+0x51e0] ;  /* 0x0051e000010d7983 */ /* 0x000ee40000300800 */
[----:B--2---:R-:W-:Y:S02]  /*41cf0*/  STL.64 [R1+0x50f8], R18 ;  /* 0x0050f81201007387 */ /* 0x004fe40000100a00 */
[----:B------:R0:W-:Y:S02]  /*41d00*/  STL.64 [R1+0x50f0], R16 ;  /* 0x0050f01001007387 */ /* 0x0001e40000100a00 */
[----:B0-----:R-:W-:-:S02]  /*41d10*/  IMAD.MOV.U32 R16, RZ, RZ, R15 ;  /* 0x000000ffff107224 */ /* 0x001fc400078e000f */
[----:B------:R-:W-:-:S05]  /*41d20*/  IMAD.MOV.U32 R17, RZ, RZ, R14 ;  /* 0x000000ffff117224 */ /* 0x000fca00078e000e */
[----:B------:R0:W-:Y:S04]  /*41d30*/  STL.64 [R1+0x51a8], R16 ;  /* 0x0051a81001007387 */ /* 0x0001e80000100a00 */
        /* <DEDUP_REMOVED lines=15> */
[----:B------:R-:W4:Y:S02]  /*41e30*/  LDL.LU.64 R8, [R1+0x51d0] ;  /* 0x0051d00001087983 */ /* 0x000f240000300a00 */
[----:B------:R3:W-:Y:S01]  /*41e40*/  STL.64 [R1+0x5148], R12 ;  /* 0x0051480c01007387 */ /* 0x0007e20000100a00 */
[----:B----4-:R-:W-:Y:S01]  /*41e50*/  HMMA.16816.F32.BF16 R24, R20, R8, R24 ;  /* 0x000000081418723c */ /* 0x010fe20000041818 */
[----:B---3--:R-:W-:Y:S02]  /*41e60*/  IMAD.MOV.U32 R12, RZ, RZ, R11 ;  /* 0x000000ffff0c7224 */ /* 0x008fe400078e000b */
[----:B------:R-:W-:-:S05]  /*41e70*/  IMAD.MOV.U32 R13, RZ, RZ, R10 ;  /* 0x000000ffff0d7224 */ /* 0x000fca00078e000a */
[----:B------:R0:W-:Y:S04]  /*41e80*/  STL.64 [R1+0x5188], R12 ;  /* 0x0051880c01007387 */ /* 0x0001e80000100a00 */
[----:B0-----:R-:W3:Y:S01]  /*41e90*/  LDL.LU R12, [R1+0xbe0] ;  /* 0x000be000010c7983 */ /* 0x001ee20000300800 */
[----:B------:R-:W3:Y:S02]  /*41ea0*/  LDL.LU R13, [R1+0xbe4] ;  /* 0x000be400010d7983 */ /* 0x000ee40000300800 */
[----:B------:R-:W3:Y:S02]  /*41eb0*/  LDL.LU R14, [R1+0xbe8] ;  /* 0x000be800010e7983 */ /* 0x000ee40000300800 */
[----:B------:R-:W3:Y:S01]  /*41ec0*/  LDL.LU R15, [R1+0xbec] ;  /* 0x000bec00010f7983 */ /* 0x000ee20000300800 */
[----:B------:R0:W-:Y:S04]  /*41ed0*/  STL.64 [R1+0x50d8], R8 ;  /* 0x0050d80801007387 */ /* 0x0001e80000100a00 */
[----:B0-----:R-:W4:Y:S01]  /*41ee0*/  LDL.LU R8, [R1+0xbc0] ;  /* 0x000bc00001087983 */ /* 0x001f220000300800 */
[----:B------:R-:W-:Y:S02]  /*41ef0*/  STL.64 [R1+0x1d0], R24 ;  /* 0x0001d01801007387 */ /* 0x000fe40000100a00 */
[----:B------:R-:W-:Y:S02]  /*41f00*/  STL.64 [R1+0x1d8], R26 ;  /* 0x0001d81a01007387 */ /* 0x000fe40000100a00 */
[----:B------:R-:W0:Y:S01]  /*41f10*/  LDSM.16.MT88.4 R24, [R0+0x24080] ;  /* 0x024080000018783b */ /* 0x000e220000004200 */
[----:B--2---:R-:W-:Y:S03]  /*41f20*/  HMMA.16816.F32.BF16 R4, R20, R4, R16 ;  /* 0x000000041404723c */ /* 0x004fe60000041810 */
[----:B------:R-:W4:Y:S01]  /*41f30*/  LDL.LU R9, [R1+0xbc4] ;  /* 0x000bc40001097983 */ /* 0x000f220000300800 */
[----:B------:R-:W4:Y:S02]  /*41f40*/  LDL.LU R10, [R1+0xbc8] ;  /* 0x000bc800010a7983 */ /* 0x000f240000300800 */
[----:B------:R-:W4:Y:S01]  /*41f50*/  LDL.LU R11, [R1+0xbcc] ;  /* 0x000bcc00010b7983 */ /* 0x000f220000300800 */
[----:B0-----:R-:W-:Y:S01]  /*41f60*/  STL.64 [R1+0x5020], R26 ;  /* 0x0050201a01007387 */ /* 0x001fe20000100a00 */
[----:B------:R0:W-:Y:S02]  /*41f70*/  STL.64 [R1+0x5018], R24 ;  /* 0x0050181801007387 */ /* 0x0001e40000100a00 */
[----:B0-----:R-:W-:-:S02]  /*41f80*/  IMAD.MOV.U32 R24, RZ, RZ, R2 ;  /* 0x000000ffff187224 */ /* 0x001fc400078e0002 */
[----:B------:R-:W-:Y:S01]  /*41f90*/  IMAD.MOV.U32 R25, RZ, RZ, R3 ;  /* 0x000000ffff197224 */ /* 0x000fe200078e0003 */
[----:B------:R-:W2:Y:S01]  /*41fa0*/  LDL.LU R2, [R1+0x51cc] ;  /* 0x0051cc0001027983 */ /* 0x000ea20000300800 */
[----:B------:R-:W2:Y:S03]  /*41fb0*/  LDL.LU R3, [R1+0x51c8] ;  /* 0x0051c80001037983 */ /* 0x000ea60000300800 */
[----:B------:R-:W-:Y:S01]  /*41fc0*/  STL.64 [R1+0x5140], R24 ;  /* 0x0051401801007387 */ /* 0x000fe20000100a00 */
[----:B------:R-:W2:Y:S02]  /*41fd0*/  LDL.LU.64 R18, [R1+0x51c0] ;  /* 0x0051c00001127983 */ /* 0x000ea40000300a00 */
[----:B------:R-:W2:Y:S03]  /*41fe0*/  LDL.LU.64 R16, [R1+0x51b8] ;  /* 0x0051b80001107983 */ /* 0x000ea60000300a00 */
[----:B------:R0:W-:Y:S01]  /*41ff0*/  STL.64 [R1+0x1c0], R4 ;  /* 0x0001c00401007387 */ /* 0x0001e20000100a00 */
[----:B------:R2:W-:Y:S04]  /*42000*/  STL.64 [R1+0x1c8], R6 ;  /* 0x0001c80601007387 */ /* 0x0005e80000100a00 */
[----:B0-----:R-:W2:Y:S02]  /*42010*/  LDL.LU.64 R4, [R1+0x51b0] ;  /* 0x0051b00001047983 */ /* 0x001ea40000300a00 */
[C---:B--2---:R-:W-:Y:S02]  /*42020*/  HMMA.16816.F32.BF16 R4, R20.reuse, R4, R16 ;  /* 0x000000041404723c */ /* 0x044fe40000041810 */
[----:B------:R-:W2:Y:S11]  /*42030*/  LDL.LU.64 R16, [R1+0x51a8] ;  /* 0x0051a80001107983 */ /* 0x000eb60000300a00 */
[----:B------:R-:W-:Y:S10]  /*42040*/  @!UPT UIADD3 URZ, URZ, URZ, URZ ;  /* 0x0000003f3f3ff290 */ /* 0x000ff4000fffe03f */
[----:B------:R-:W-:Y:S01]  /*42050*/  STL.64 [R1+0x1b0], R4 ;  /* 0x0001b00401007387 */ /* 0x000fe20000100a00 */
[----:B------:R0:W-:Y:S03]  /*42060*/  STL.64 [R1+0x1b8], R6 ;  /* 0x0001b80601007387 */ /* 0x0001e60000100a00 */
[----:B0-----:R-:W2:Y:S01]  /*42070*/  LDL.LU.64 R6, [R1+0x51a0] ;  /* 0x0051a00001067983 */ /* 0x001ea20000300a00 */
[----:B------:R-:W2:Y:S02]  /*42080*/  LDL.LU.64 R4, [R1+0x5198] ;  /* 0x0051980001047983 */ /* 0x000ea40000300a00 */
[C---:B--2---:R-:W-:Y:S01]  /*42090*/  HMMA.16816.F32.BF16 R16, R20.reuse, R16, R4 ;  /* 0x000000101410723c */ /* 0x044fe20000041804 */
[----:B------:R-:W3:Y:S11]  /*420a0*/  LDL.LU.64 R4, [R1+0x5190] ;  /* 0x0051900001047983 */ /* 0x000ef60000300a00 */
[----:B------:R-:W-:Y:S11]  /*420b0*/  @!UPT UIADD3 URZ, URZ, URZ, URZ ;  /* 0x0000003f3f3ff290 */ /* 0x000ff6000fffe03f */
[----:B------:R0:W-:Y:S01]  /*420c0*/  STL.64 [R1+0x1a0], R16 ;  /* 0x0001a01001007387 */ /* 0x0001e20000100a00 */
[----:B------:R-:W-:Y:S03]  /*420d0*/  STL.64 [R1+0x1a8], R18 ;  /* 0x0001a81201007387 */ /* 0x000fe60000100a00 */
[----:B0-----:R-:W2:Y:S01]  /*420e0*/  LDL.64 R16, [R1] ;  /* 0x0000000001107983 */ /* 0x001ea20000100a00 */
[----:B---3--:R-:W-:Y:S03]  /*420f0*/  HMMA.16816.F32.BF16 R4, R20, R4, R12 ;  /* 0x000000041404723c */ /* 0x008fe6000004180c */
[----:B--2---:R0:W-:Y:S04]  /*42100*/  STL.64 [R1+0x5110], R16 ;  /* 0x0051101001007387 */ /* 0x0041e80000100a00 */
[----:B0-----:R-:W2:Y:S01]  /*42110*/  LDL.LU R16, [R1+0xbd0] ;  /* 0x000bd00001107983 */ /* 0x001ea20000300800 */
[----:B------:R-:W2:Y:S02]  /*42120*/  LDL.LU R17, [R1+0xbd4] ;  /* 0x000bd40001117983 */ /* 0x000ea40000300800 */
[----:B------:R-:W2:Y:S02]  /*42130*/  LDL.LU R18, [R1+0xbd8] ;  /* 0x000bd80001127983 */ /* 0x000ea40000300800 */
[----:B------:R-:W2:Y:S01]  /*42140*/  LDL.LU R19, [R1+0xbdc] ;  /* 0x000bdc0001137983 */ /* 0x000ea20000300800 */
[----:B------:R-:W4:Y:S01]  /*42150*/  LDL.LU.64 R12, [R1+0x5188] ;  /* 0x00518800010c7983 */ /* 0x000f220000300a00 */
[----:B------:R-:W-:-:S02]  /*42160*/  IMAD.MOV.U32 R24, RZ, RZ, R29 ;  /* 0x000000ffff187224 */ /* 0x000fc400078e001d */
[----:B------:R-:W-:-:S07]  /*42170*/  IMAD.MOV.U32 R25, RZ, RZ, R28 ;  /* 0x000000ffff197224 */ /* 0x000fce00078e001c */
[----:B------:R0:W-:Y:S01]  /*42180*/  STL.64 [R1+0x190], R4 ;  /* 0x0001900401007387 */ /* 0x0001e20000100a00 */
[----:B------:R-:W-:Y:S04]  /*42190*/  STL.64 [R1+0x198], R6 ;  /* 0x0001980601007387 */ /* 0x000fe80000100a00 */
[----:B0-----:R-:W3:Y:S01]  /*421a0*/  LDL.LU.64 R4, [R1+0x5180] ;  /* 0x0051800001047983 */ /* 0x001ee20000300a00 */
[C---:B--2---:R-:W-:Y:S08]  /*421b0*/  HMMA.16816.F32.BF16 R16, R20.reuse, R24, R16 ;  /* 0x000000181410723c */ /* 0x044ff00000041810 */
[----:B----4-:R-:W-:Y:S01]  /*421c0*/  HMMA.16816.F32.BF16 R8, R20, R12, R8 ;  /* 0x0000000c1408723c */ /* 0x010fe20000041808 */
[----:B------:R-:W2:Y:S11]  /*421d0*/  LDL.LU R12, [R1+0xb90] ;  /* 0x000b9000010c7983 */ /* 0x000eb60000300800 */
[----:B------:R-:W-:Y:S03]  /*421e0*/  @!UPT UIADD3 URZ, URZ, URZ, URZ ;  /* 0x0000003f3f3ff290 */ /* 0x000fe6000fffe03f */
[----:B------:R-:W-:Y:S01]  /*421f0*/  STL.64 [R1+0x180], R16 ;  /* 0x0001801001007387 */ /* 0x000fe20000100a00 */
[----:B------:R-:W-:Y:S07]  /*42200*/  STL.64 [R1+0x188], R18 ;  /* 0x0001881201007387 */ /* 0x000fee0000100a00 */
[----:B------:R-:W-:Y:S02]  /*42210*/  STL.64 [R1+0x170], R8 ;  /* 0x0001700801007387 */ /* 0x000fe40000100a00 */
[----:B------:R-:W-:Y:S01]  /*42220*/  STL.64 [R1+0x178], R10 ;  /* 0x0001780a01007387 */ /* 0x000fe20000100a00 */
[----:B------:R-:W2:Y:S01]  /*42230*/  LDL.LU R13, [R1+0xb94] ;  /* 0x000b9400010d7983 */ /* 0x000ea20000300800 */
[----:B------:R-:W4:Y:S02]  /*42240*/  LDL.LU R14, [R1+0xb98] ;  /* 0x000b9800010e7983 */ /* 0x000f240000300800 */
[----:B------:R-:W4:Y:S02]  /*42250*/  LDL.LU R15, [R1+0xb9c] ;  /* 0x000b9c00010f7983 */ /* 0x000f240000300800 */
[----:B----4-:R-:W-:Y:S01]  /*42260*/  STL.64 [R1+0x5158], R14 ;  /* 0x0051580e01007387 */ /* 0x010fe20000100a00 */
[----:B--2---:R3:W-:Y:S02]  /*42270*/  STL.64 [R1+0x5150], R12 ;  /* 0x0051500c01007387 */ /* 0x0047e40000100a00 */
[----:B---3--:R-:W-:-:S02]  /*42280*/  IMAD.MOV.U32 R12, RZ, RZ, R5 ;  /* 0x000000ffff0c7224 */ /* 0x008fc400078e0005 */
[----:B------:R-:W-:-:S05]  /*42290*/  IMAD.MOV.U32 R13, RZ, RZ, R4 ;  /* 0x000000ffff0d7224 */ /* 0x000fca00078e0004 */
[----:B------:R-:W-:Y:S01]  /*422a0*/  STL.64 [R1+0x5168], R12 ;  /* 0x0051680c01007387 */ /* 0x000fe20000100a00 */
[----:B------:R-:W2:Y:S03]  /*422b0*/  LDL.64 R24, [R1+0xe0] ;  /* 0x0000e00001187983 */ /* 0x000ea60000100a00 */
[----:B--2---:R0:W-:Y:S04]  /*422c0*/  STL.64 [R1+0x5160], R24 ;  /* 0x0051601801007387 */ /* 0x0041e80000100a00 */
        /* <DEDUP_REMOVED lines=14> */
[----:B------:R-:W4:Y:S04]  /*423b0*/  LDL.64 R16, [R1+0x10] ;  /* 0x0000100001107983 */ /* 0x000f280000100a00 */
[----:B----4-:R0:W-:Y:S04]  /*423c0*/  STL.64 [R1+0x5128], R16 ;  /* 0x0051281001007387 */ /* 0x0101e80000100a00 */
[----:B0-----:R-:W4:Y:S01]  /*423d0*/  LDL.64 R16, [R1+0x20] ;  /* 0x0000200001107983 */ /* 0x001f220000100a00 */
[----:B------:R-:W2:Y:S02]  /*423e0*/  LDL.LU R8, [R1+0xac0] ;  /* 0x000ac00001087983 */ /* 0x000ea40000300800 */
[----:B------:R-:W2:Y:S02]  /*423f0*/  LDL.LU R9, [R1+0xac4] ;  /* 0x000ac40001097983 */ /* 0x000ea40000300800 */
[----:B------:R-:W2:Y:S01]  /*42400*/  LDL.LU R10, [R1+0xac8] ;  /* 0x000ac800010a7983 */ /* 0x000ea20000300800 */
[----:B------:R-:W2:Y:S04]  /*42410*/  LDL.LU R11, [R1+0xacc] ;  /* 0x000acc00010b7983 */ /* 0x000ea80000300800 */
[----:B--2---:R-:W-:Y:S01]  /*42420*/  STL.64 [R1+0x50e8], R10 ;  /* 0x0050e80a01007387 */ /* 0x004fe20000100a00 */
[----:B------:R0:W-:Y:S03]  /*42430*/  STL.64 [R1+0x50e0], R8 ;  /* 0x0050e00801007387 */ /* 0x0001e60000100a00 */
[----:B0-----:R-:W2:Y:S01]  /*42440*/  LDL.LU R8, [R1+0xad0] ;  /* 0x000ad00001087983 */ /* 0x001ea20000300800 */
[----:B------:R-:W2:Y:S02]  /*42450*/  LDL.LU R9, [R1+0xad4] ;  /* 0x000ad40001097983 */ /* 0x000ea40000300800 */
[----:B------:R-:W2:Y:S02]  /*42460*/  LDL.LU R10, [R1+0xad8] ;  /* 0x000ad800010a7983 */ /* 0x000ea40000300800 */
[----:B------:R-:W2:Y:S02]  /*42470*/  LDL.LU R11, [R1+0xadc] ;  /* 0x000adc00010b7983 */ /* 0x000ea40000300800 */
[----:B------:R-:W-:-:S02]  /*42480*/  IMAD.MOV.U32 R12, RZ, RZ, R3 ;  /* 0x000000ffff0c7224 */ /* 0x000fc400078e0003 */
        /* <DEDUP_REMOVED lines=16> */
[----:B------:R0:W-:Y:S02]  /*42590*/  STL.64 [R1+0x160], R12 ;  /* 0x0001600c01007387 */ /* 0x0001e40000100a00 */
[----:B------:R2:W-:Y:S01]  /*425a0*/  STL.64 [R1+0x168], R14 ;  /* 0x0001680e01007387 */ /* 0x0005e20000100a00 */
[----:B0-----:R-:W2:Y:S02]  /*425b0*/  LDL.LU.64 R12, [R1+0x5168] ;  /* 0x00516800010c7983 */ /* 0x001ea40000300a00 */
[C---:B--2---:R-:W-:Y:S02]  /*425c0*/  HMMA.16816.F32.BF16 R12, R20.reuse, R12, R24 ;  /* 0x0000000c140c723c */ /* 0x044fe40000041818 */
[----:B------:R-:W2:Y:S11]  /*425d0*/  LDL.LU.64 R24, [R1+0x5160] ;  /* 0x0051600001187983 */ /* 0x000eb60000300a00 */
[----:B------:R-:W-:Y:S10]  /*425e0*/  @!UPT UIADD3 URZ, URZ, URZ, URZ ;  /* 0x0000003f3f3ff290 */ /* 0x000ff4000fffe03f */
        /* <DEDUP_REMOVED lines=8> */
[----:B------:R0:W-:Y:S01]  /*42670*/  STL.64 [R1+0x510], R12 ;  /* 0x0005100c01007387 */ /* 0x0001e20000100a00 */
[----:B------:R1:W-:Y:S03]  /*42680*/  STL.64 [R1+0x518], R14 ;  /* 0x0005180e01007387 */ /* 0x0003e60000100a00 */
[----:B0-----:R-:W2:Y:S01]  /*42690*/  LDL.LU.64 R12, [R1+0x5148] ;  /* 0x00514800010c7983 */ /* 0x001ea20000300a00 */
[----:B-1----:R-:W-:Y:S02]  /*426a0*/  IMAD.MOV.U32 R14, RZ, RZ, R24 ;  /* 0x000000ffff0e7224 */ /* 0x002fe400078e0018 */
[----:B------:R-:W3:Y:S02]  /*426b0*/  LDL.LU.64 R24, [R1+0x5140] ;  /* 0x0051400001187983 */ /* 0x000ee40000300a00 */
        /* <DEDUP_REMOVED lines=9> */
[----:B------:R-:W2:Y:S01]  /*42750*/  LDL.LU R23, [R1+0xabc] ;  /* 0x000abc0001177983 */ /* 0x000ea20000300800 */
[----:B------:R0:W-:Y:S04]  /*42760*/  STL.64 [R1+0x5030], R24 ;  /* 0x0050301801007387 */ /* 0x0001e80000100a00 */
[----:B0-----:R-:W3:Y:S01]  /*42770*/  LDL.LU R24, [R1+0xb00] ;  /* 0x000b000001187983 */ /* 0x001ee20000300800 */
[----:B------:R-:W3:Y:S02]  /*42780*/  LDL.LU R25, [R1+0xb04] ;  /* 0x000b040001197983 */ /* 0x000ee40000300800 */
[----:B------:R-:W3:Y:S02]  /*42790*/  LDL.LU R26, [R1+0xb08] ;  /* 0x000b0800011a7983 */ /* 0x000ee40000300800 */
[----:B------:R-:W3:Y:S02]  /*427a0*/  LDL.LU R27, [R1+0xb0c] ;  /* 0x000b0c00011b7983 */ /* 0x000ee40000300800 */
[----:B----4-:R-:W-:Y:S01]  /*427b0*/  IMAD.MOV.U32 R3, RZ, RZ, R17 ;  /* 0x000000ffff037224 */ /* 0x010fe200078e0011 */
[C---:B---3--:R-:W-:Y:S11]  /*427c0*/  HMMA.16816.F32.BF16 R24, R4.reuse, R16, R24 ;  /* 0x000000100418723c */ /* 0x048ff60000041818 */
[----:B------:R-:W-:Y:S11]  /*427d0*/  @!UPT UIADD3 URZ, URZ, URZ, URZ ;  /* 0x0000003f3f3ff290 */ /* 0x000ff6000fffe03f */
[----:B------:R-:W-:Y:S01]  /*427e0*/  @!UPT UIADD3 URZ, URZ, URZ, URZ ;  /* 0x0000003f3f3ff290 */ /* 0x000fe2000fffe03f */
[----:B------:R0:W-:Y:S01]  /*427f0*/  STL.64 [R1+0x480], R24 ;  /* 0x0004801801007387 */ /* 0x0001e20000100a00 */
[----:B------:R1:W-:Y:S02]  /*42800*/  STL.64 [R1+0x488], R26 ;  /* 0x0004881a01007387 */ /* 0x0003e40000100a00 */
[----:B0-----:R-:W-:Y:S02]  /*42810*/  IMAD.MOV.U32 R24, RZ, RZ, R16 ;  /* 0x000000ffff187224 */ /* 0x001fe400078e0010 */
[----:B------:R-:W3:Y:S02]  /*42820*/  LDL.LU.64 R16, [R1+0x5128] ;  /* 0x0051280001107983 */ /* 0x000ee40000300a00 */
[C---:B---3--:R-:W-:Y:S01]  /*42830*/  HMMA.16816.F32.BF16 R8, R4.reuse, R16, R8 ;  /* 0x000000100408723c */ /* 0x048fe20000041808 */
[----:B-1----:R-:W-:Y:S02]  /*42840*/  IMAD.MOV.U32 R26, RZ, RZ, R16 ;  /* 0x000000ffff1a7224 */ /* 0x002fe400078e0010 */
        /* <DEDUP_REMOVED lines=29> */
[----:B------:R-:W2:Y:S02]  /*42a20*/  LDL.LU.64 R8, [R1+0x50e0] ;  /* 0x0050e00001087983 */ /* 0x000ea40000300a00 */
[----:B----4-:R-:W-:Y:S02]  /*42a30*/  STL.64 [R1+0x4fd0], R18 ;  /* 0x004fd01201007387 */ /* 0x010fe40000100a00 */
[----:B------:R0:W-:Y:S02]  /*42a40*/  STL.64 [R1+0x4fc8], R16 ;  /* 0x004fc81001007387 */ /* 0x0001e40000100a00 */
[----:B0-----:R-:W3:Y:S01]  /*42a50*/  LDL.64 R16, [R1+0x150] ;  /* 0x0001500001107983 */ /* 0x001ee20000100a00 */
[C---:B--2---:R-:W-:Y:S11]  /*42a60*/  HMMA.16816.F32.BF16 R8, R4.reuse, R12, R8 ;  /* 0x0000000c0408723c */ /* 0x044ff60000041808 */
[----:B------:R-:W-:Y:S11]  /*42a70*/  @!UPT UIADD3 URZ, URZ, URZ, URZ ;  /* 0x0000003f3f3ff290 */ /* 0x000ff6000fffe03f */
[----:B------:R-:W-:Y:S01]  /*42a80*/  @!UPT UIADD3 URZ, URZ, URZ, URZ ;  /* 0x0000003f3f3ff290 */ /* 0x000fe2000fffe03f */
[----:B------:R0:W-:Y:S01]  /*42a90*/  STL.64 [R1+0x440], R8 ;  /* 0x0004400801007387 */ /* 0x0001e20000100a00 */
[----:B------:R-:W-:Y:S03]  /*42aa0*/  STL.64 [R1+0x448], R10 ;  /* 0x0004480a01007387 */ /* 0x000fe60000100a00 */
[----:B0-----:R-:W2:Y:S02]  /*42ab0*/  LDL.LU.64 R8, [R1+0x50d8] ;  /* 0x0050d80001087983 */ /* 0x001ea40000300a00 */
[----:B--2---:R-:W-:Y:S02]  /*42ac0*/  HMMA.16816.F32.BF16 R20, R4, R8, R20 ;  /* 0x000000080414723c */ /* 0x004fe40000041814 */
[----:B------:R0:W-:Y:S04]  /*42ad0*/  STL.64 [R1+0x4fc0], R8 ;  /* 0x004fc00801007387 */ /* 0x0001e80000100a00 */
[----:B0-----:R-:W3:Y:S11]  /*42ae0*/  LDL.LU R8, [R1+0xec0] ;  /* 0x000ec00001087983 */ /* 0x001ef60000300800 */
[----:B------:R-:W-:Y:S06]  /*42af0*/  @!UPT UIADD3 URZ, URZ, URZ, URZ ;  /* 0x0000003f3f3ff290 */ /* 0x000fec000fffe03f */
[----:B------:R-:W-:Y:S01]  /*42b00*/  STL.64 [R1+0x430], R20 ;  /* 0x0004301401007387 */ /* 0x000fe20000100a00 */
[----:B------:R-:W-:Y:S02]  /*42b10*/  STL.64 [R1+0x438], R22 ;  /* 0x0004381601007387 */ /* 0x000fe40000100a00 */
[----:B------:R-:W0:Y:S04]  /*42b20*/  LDSM.16.MT88.4 R20, [R0+0x24100] ;  /* 0x024100000014783b */ /* 0x000e280000004200 */
[----:B------:R-:W3:Y:S01]  /*42b30*/  LDL.LU R9, [R1+0xec4] ;  /* 0x000ec40001097983 */ /* 0x000ee20000300800 */
[----:B------:R-:W3:Y:S01]  /*42b40*/  LDL.LU R10, [R1+0xec8] ;  /* 0x000ec800010a7983 */ /* 0x000ee20000300800 */
[----:B------:R-:W3:Y:S02]  /*42b50*/  LDL.LU R11, [R1+0xecc] ;  /* 0x000ecc00010b7983 */ /* 0x000ee40000300800 */
[----:B------:R-:W-:Y:S01]  /*42b60*/  STL [R1+0x4fa0], R0 ;  /* 0x004fa00001007387 */ /* 0x000fe20000100800 */
[----:B0-----:R-:W-:Y:S01]  /*42b70*/  STL.64 [R1+0x4ed0], R22 ;  /* 0x004ed01601007387 */ /* 0x001fe20000100a00 */
[----:B------:R0:W-:Y:S02]  /*42b80*/  STL.64 [R1+0x4ec8], R20 ;  /* 0x004ec81401007387 */ /* 0x0001e40000100a00 */
[----:B0-----:R-:W-:-:S02]  /*42b90*/  IMAD.MOV.U32 R20, RZ, RZ, R14 ;  /* 0x000000ffff147224 */ /* 0x001fc400078e000e */
[----:B------:R-:W-:-:S05]  /*42ba0*/  IMAD.MOV.U32 R21, RZ, RZ, R2 ;  /* 0x000000ffff157224 */ /* 0x000fca00078e0002 */
[----:B------:R0:W-:Y:S04]  /*42bb0*/  STL.64 [R1+0x5060], R20 ;  /* 0x0050601401007387 */ /* 0x0001e80000100a00 */
[----:B0-----:R-:W2:Y:S01]  /*42bc0*/  LDL.64 R20, [R1+0x30] ;  /* 0x0000300001147983 */ /* 0x001ea20000100a00 */
[C---:B---3--:R-:W-:Y:S08]  /*42bd0*/  HMMA.16816.F32.BF16 R8, R4.reuse, R16, R8 ;  /* 0x000000100408723c */ /* 0x048ff00000041808 */
[----:B--2---:R-:W-:Y:S01]  /*42be0*/  HMMA.16816.F32.BF16 R24, R4, R20, R24 ;  /* 0x000000140418723c */ /* 0x004fe20000041818 */
[----:B------:R-:W-:-:S02]  /*42bf0*/  IMAD.MOV.U32 R2, RZ, RZ, R21 ;  /* 0x000000ffff027224 */ /* 0x000fc400078e0015 */
        /* <DEDUP_REMOVED lines=8> */
[----:B------:R0:W-:Y:S01]  /*42c80*/  STL.64 [R1+0x7a0], R8 ;  /* 0x0007a00801007387 */ /* 0x0001e20000100a00 */
[----:B------:R1:W-:Y:S03]  /*42c90*/  STL.64 [R1+0x7a8], R10 ;  /* 0x0007a80a01007387 */ /* 0x0003e60000100a00 */
[----:B0-----:R-:W4:Y:S01]  /*42ca0*/  LDL.LU R8, [R1+0x9f0] ;  /* 0x0009f00001087983 */ /* 0x001f220000300800 */
[----:B------:R-:W4:Y:S02]  /*42cb0*/  LDL.LU R9, [R1+0x9f4] ;  /* 0x0009f40001097983 */ /* 0x000f240000300800 */
[----:B-1----:R-:W3:Y:S02]  /*42cc0*/  LDL.LU R10, [R1+0x9f8] ;  /* 0x0009f800010a7983 */ /* 0x002ee40000300800 */
[----:B------:R-:W3:Y:S02]  /*42cd0*/  LDL.LU R11, [R1+0x9fc] ;  /* 0x0009fc00010b7983 */ /* 0x000ee40000300800 */
[----:B------:R-:W-:-:S02]  /*42ce0*/  IMAD.MOV.U32 R29, RZ, RZ, R16 ;  /* 0x000000ffff1d7224 */ /* 0x000fc400078e0010 */
[----:B------:R-:W-:Y:S02]  /*42cf0*/  IMAD.MOV.U32 R15, RZ, RZ, R17 ;  /* 0x000000ffff0f7224 */ /* 0x000fe400078e0011 */
[----:B------:R-:W-:Y:S02]  /*42d00*/  IMAD.MOV.U32 R16, RZ, RZ, R28 ;  /* 0x000000ffff107224 */ /* 0x000fe400078e001c */
[----:B--2---:R-:W-:Y:S01]  /*42d10*/  IMAD.MOV.U32 R17, RZ, RZ, R27 ;  /* 0x000000ffff117224 */ /* 0x004fe200078e001b */
[----:B---3--:R-:W-:Y:S01]  /*42d20*/  STL.64 [R1+0x4fe0], R10 ;  /* 0x004fe00a01007387 */ /* 0x008fe20000100a00 */
[----:B----4-:R0:W-:Y:S03]  /*42d30*/  STL.64 [R1+0x4fd8], R8 ;  /* 0x004fd80801007387 */ /* 0x0101e60000100a00 */
[----:B------:R1:W-:Y:S01]  /*42d40*/  STL.64 [R1+0x4fe8], R16 ;  /* 0x004fe81001007387 */ /* 0x0003e20000100a00 */
[----:B0-----:R-:W2:Y:S01]  /*42d50*/  LDL.LU R8, [R1+0xa00] ;  /* 0x000a000001087983 */ /* 0x001ea20000300800 */
[----:B------:R-:W2:Y:S02]  /*42d60*/  LDL.LU R9, [R1+0xa04] ;  /* 0x000a040001097983 */ /* 0x000ea40000300800 */
[----:B------:R-:W3:Y:S02]  /*42d70*/  LDL.LU R10, [R1+0xa08] ;  /* 0x000a0800010a7983 */ /* 0x000ee40000300800 */
[----:B------:R-:W3:Y:S02]  /*42d80*/  LDL.LU R11, [R1+0xa0c] ;  /* 0x000a0c00010b7983 */ /* 0x000ee40000300800 */
[----:B-1----:R-:W-:-:S02]  /*42d90*/  IMAD.MOV.U32 R16, RZ, RZ, R26 ;  /* 0x000000ffff107224 */ /* 0x002fc400078e001a */
[----:B------:R-:W-:Y:S01]  /*42da0*/  IMAD.MOV.U32 R17, RZ, RZ, R25 ;  /* 0x000000ffff117224 */ /* 0x000fe200078e0019 */
[----:B---3--:R-:W-:Y:S01]  /*42db0*/  STL.64 [R1+0x4ff8], R10 ;  /* 0x004ff80a01007387 */ /* 0x008fe20000100a00 */
[----:B--2---:R0:W-:Y:S03]  /*42dc0*/  STL.64 [R1+0x4ff0], R8 ;  /* 0x004ff00801007387 */ /* 0x0041e60000100a00 */
[----:B------:R1:W-:Y:S01]  /*42dd0*/  STL.64 [R1+0x5000], R16 ;  /* 0x0050001001007387 */ /* 0x0003e20000100a00 */
[----:B0-----:R-:W2:Y:S01]  /*42de0*/  LDL.LU R8, [R1+0xa10] ;  /* 0x000a100001087983 */ /* 0x001ea20000300800 */
[----:B------:R-:W2:Y:S02]  /*42df0*/  LDL.LU R9, [R1+0xa14] ;  /* 0x000a140001097983 */ /* 0x000ea40000300800 */
[----:B------:R-:W3:Y:S02]  /*42e00*/  LDL.LU R10, [R1+0xa18] ;  /* 0x000a1800010a7983 */ /* 0x000ee40000300800 */
[----:B------:R-:W3:Y:S02]  /*42e10*/  LDL.LU R11, [R1+0xa1c] ;  /* 0x000a1c00010b7983 */ /* 0x000ee40000300800 */
[----:B-1----:R-:W-:Y:S01]  /*42e20*/  IMAD.MOV.U32 R16, RZ, RZ, R24 ;  /* 0x000000ffff107224 */ /* 0x002fe200078e0018 */
        /* <DEDUP_REMOVED lines=8> */
[----:B------:R-:W2:Y:S01]  /*42eb0*/  LDL.LU R22, [R1+0xe78] ;  /* 0x000e780001167983 */ /* 0x000ea20000300800 */
[----:B------:R-:W2:Y:S03]  /*42ec0*/  LDL.LU R23, [R1+0xe7c] ;  /* 0x000e7c0001177983 */ /* 0x000ea60000300800 */
[----:B--2---:R-:W-:Y:S01]  /*42ed0*/  STL.64 [R1+0x5070], R22 ;  /* 0x0050701601007387 */ /* 0x004fe20000100a00 */
[----:B----4-:R0:W-:Y:S03]  /*42ee0*/  STL.64 [R1+0x5068], R20 ;  /* 0x0050681401007387 */ /* 0x0101e60000100a00 */
[----:B0-----:R-:W2:Y:S04]  /*42ef0*/  LDL.64 R20, [R1+0x110] ;  /* 0x0001100001147983 */ /* 0x001ea80000100a00 */
[----:B--2---:R0:W-:Y:S04]  /*42f00*/  STL.64 [R1+0x5080], R20 ;  /* 0x0050801401007387 */ /* 0x0041e80000100a00 */
[----:B0-----:R-:W2:Y:S04]  /*42f10*/  LDL.64 R20, [R1+0x120] ;  /* 0x0001200001147983 */ /* 0x001ea80000100a00 */
[----:B--2---:R0:W-:Y:S04]  /*42f20*/  STL.64 [R1+0x5098], R20 ;  /* 0x0050981401007387 */ /* 0x0041e80000100a00 */
[----:B0-----:R-:W2:Y:S04]  /*42f30*/  LDL.64 R20, [R1+0x130] ;  /* 0x0001300001147983 */ /* 0x001ea80000100a00 */
[----:B--2---:R0:W-:Y:S04]  /*42f40*/  STL.64 [R1+0x50b0], R20 ;  /* 0x0050b01401007387 */ /* 0x0041e80000100a00 */
[----:B0-----:R-:W2:Y:S01]  /*42f50*/  LDL.64 R20, [R1+0x140] ;  /* 0x0001400001147983 */ /* 0x001ea20000100a00 */
[----:B---3--:R-:W-:Y:S02]  /*42f60*/  STL.64 [R1+0x5040], R26 ;  /* 0x0050401a01007387 */ /* 0x008fe40000100a00 */
[----:B------:R0:W-:Y:S02]  /*42f70*/  STL.64 [R1+0x5038], R24 ;  /* 0x0050381801007387 */ /* 0x0001e40000100a00 */
[----:B0-----:R-:W3:Y:S04]  /*42f80*/  LDL.64 R24, [R1+0xf0] ;  /* 0x0000f00001187983 */ /* 0x001ee80000100a00 */
[----:B---3--:R0:W-:Y:S04]  /*42f90*/  STL.64 [R1+0x5058], R24 ;  /* 0x0050581801007387 */ /* 0x0081e80000100a00 */
[----:B0-----:R-:W3:Y:S04]  /*42fa0*/  LDL.64 R24, [R1+0x100] ;  /* 0x0001000001187983 */ /* 0x001ee80000100a00 */
[----:B---3--:R0:W-:Y:S04]  /*42fb0*/  STL.64 [R1+0x5078], R24 ;  /* 0x0050781801007387 */ /* 0x0081e80000100a00 */
        /* <DEDUP_REMOVED lines=16> */
[----:B------:R-:W-:Y:S01]  /*430c0*/  IMAD.MOV.U32 R17, RZ, RZ, R3 ;  /* 0x000000ffff117224 */ /* 0x000fe200078e0003 */
[----:B----4-:R-:W-:Y:S01]  /*430d0*/  STL.64 [R1+0x50c0], R26 ;  /* 0x0050c01a01007387 */ /* 0x010fe20000100a00 */
[----:B---3--:R0:W-:Y:S03]  /*430e0*/  STL.64 [R1+0x50b8], R24 ;  /* 0x0050b81801007387 */ /* 0x0081e60000100a00 */
[----:B0-----:R-:W3:Y:S01]  /*430f0*/  LDL.LU R24, [R1+0xeb0] ;  /* 0x000eb00001187983 */ /* 0x001ee20000300800 */
[----:B------:R-:W3:Y:S02]  /*43100*/  LDL.LU R25, [R1+0xeb4] ;  /* 0x000eb40001197983 */ /* 0x000ee40000300800 */
[----:B------:R-:W3:Y:S02]  /*43110*/  LDL.LU R26, [R1+0xeb8] ;  /* 0x000eb800011a7983 */ /* 0x000ee40000300800 */
[----:B------:R-:W3:Y:S01]  /*43120*/  LDL.LU R27, [R1+0xebc] ;  /* 0x000ebc00011b7983 */ /* 0x000ee20000300800 */
[----:B------:R0:W-:Y:S04]  /*43130*/  STL.64 [R1+0x5028], R16 ;  /* 0x0050281001007387 */ /* 0x0001e80000100a00 */
[----:B0-----:R-:W4:Y:S01]  /*43140*/  LDL.LU R16, [R1+0xaa0] ;  /* 0x000aa00001107983 */ /* 0x001f220000300800 */
[----:B------:R-:W4:Y:S02]  /*43150*/  LDL.LU R17, [R1+0xaa4] ;  /* 0x000aa40001117983 */ /* 0x000f240000300800 */
[----:B------:R-:W4:Y:S02]  /*43160*/  LDL.LU R18, [R1+0xaa8] ;  /* 0x000aa80001127983 */ /* 0x000f240000300800 */
[----:B------:R-:W4:Y:S02]  /*43170*/  LDL.LU R19, [R1+0xaac] ;  /* 0x000aac0001137983 */ /* 0x000f240000300800 */
[----:B--2---:R-:W-:-:S02]  /*43180*/  IMAD.MOV.U32 R28, RZ, RZ, R20 ;  /* 0x000000ffff1c7224 */ /* 0x004fc400078e0014 */
[----:B------:R-:W-:Y:S01]  /*43190*/  IMAD.MOV.U32 R3, RZ, RZ, R21 ;  /* 0x000000ffff037224 */ /* 0x000fe200078e0015 */
[C---:B---3--:R-:W-:Y:S01]  /*431a0*/  HMMA.16816.F32.BF16 R24, R4.reuse, R20, R24 ;  /* 0x000000140418723c */ /* 0x048fe20000041818 */
[----:B----4-:R-:W-:Y:S01]  /*431b0*/  STL.64 [R1+0x5050], R18 ;  /* 0x0050501201007387 */ /* 0x010fe20000100a00 */
[----:B------:R0:W-:Y:S03]  /*431c0*/  STL.64 [R1+0x5048], R16 ;  /* 0x0050481001007387 */ /* 0x0001e60000100a00 */
        /* <DEDUP_REMOVED lines=8> */
[----:B------:R-:W-:Y:S01]  /*43250*/  STL [R1+0x4fb0], R15 ;  /* 0x004fb00f01007387 */ /* 0x000fe20000100800 */
[----:B------:R-:W-:Y:S05]  /*43260*/  STL [R1+0x4fac], R29 ;  /* 0x004fac1d01007387 */ /* 0x000fea0000100800 */
[----:B------:R-:W-:Y:S02]  /*43270*/  STL.64 [R1+0x790], R24 ;  /* 0x0007901801007387 */ /* 0x000fe40000100a00 */
[----:B------:R0:W-:Y:S02]  /*43280*/  STL.64 [R1+0x798], R26 ;  /* 0x0007981a01007387 */ /* 0x0001e40000100a00 */
[----:B0-----:R-:W4:Y:S01]  /*43290*/  LDL.LU.64 R26, [R1+0x50c0] ;  /* 0x0050c000011a7983 */ /* 0x001f220000300a00 */
[----:B------:R-:W4:Y:S02]  /*432a0*/  LDL.LU.64 R24, [R1+0x50b8] ;  /* 0x0050b80001187983 */ /* 0x000f240000300a00 */
[----:B------:R-:W4:Y:S02]  /*432b0*/  LDL.LU.64 R20, [R1+0x50b0] ;  /* 0x0050b00001147983 */ /* 0x000f240000300a00 */
[----:B------:R-:W-:Y:S01]  /*432c0*/  STL [R1+0x4fb8], R3 ;  /* 0x004fb80301007387 */ /* 0x000fe20000100800 */
[----:B------:R-:W-:Y:S01]  /*432d0*/  STL [R1+0x4fb4], R28 ;  /* 0x004fb41c01007387 */ /* 0x000fe20000100800 */
[----:B----4-:R-:W-:Y:S01]  /*432e0*/  HMMA.16816.F32.BF16 R24, R4, R20, R24 ;  /* 0x000000140418723c */ /* 0x010fe20000041818 */
[----:B------:R-:W-:-:S02]  /*432f0*/  IMAD.MOV.U32 R14, RZ, RZ, R20 ;  /* 0x000000ffff0e7224 */ /* 0x000fc400078e0014 */
[----:B------:R-:W-:Y:S11]  /*43300*/  IMAD.MOV.U32 R0, RZ, RZ, R21 ;  /* 0x000000ffff007224 */ /* 0x000ff600078e0015 */
[----:B------:R-:W-:Y:S09]  /*43310*/  @!UPT UIADD3 URZ, URZ, URZ, URZ ;  /* 0x0000003f3f3ff290 */ /* 0x000ff2000fffe03f */
[----:B------:R-:W-:Y:S01]  /*43320*/  STL.64 [R1+0x780], R24 ;  /* 0x0007801801007387 */ /* 0x000fe20000100a00 */
[----:B------:R0:W-:Y:S03]  /*43330*/  STL.64 [R1+0x788], R26 ;  /* 0x0007881a01007387 */ /* 0x0001e60000100a00 */
[----:B0-----:R-:W4:Y:S01]  /*43340*/  LDL.LU.64 R26, [R1+0x50a8] ;  /* 0x0050a800011a7983 */ /* 0x001f220000300a00 */
[----:B------:R-:W4:Y:S02]  /*43350*/  LDL.LU.64 R24, [R1+0x50a0] ;  /* 0x0050a00001187983 */ /* 0x000f240000300a00 */
[----:B------:R-:W4:Y:S02]  /*43360*/  LDL.LU.64 R20, [R1+0x5098] ;  /* 0x0050980001147983 */ /* 0x000f240000300a00 */
        /* <DEDUP_REMOVED lines=10> */
[----:B----4-:R-:W-:Y:S01]  /*43410*/  HMMA.16816.F32.BF16 R24, R4, R20, R24 ;  /* 0x000000140418723c */ /* 0x010fe20000041818 */
[----:B------:R-:W-:-:S02]  /*43420*/  IMAD.MOV.U32 R28, RZ, RZ, R20 ;  /* 0x000000ffff1c7224 */ /* 0x000fc400078e0014 */
        /* <DEDUP_REMOVED lines=24> */
[----:B------:R-:W4:Y:S02]  /*435b0*/  LDL.LU.64 R26, [R1+0x5040] ;  /* 0x00504000011a7983 */ /* 0x000f240000300a00 */
        /* <DEDUP_REMOVED lines=8> */
[----:B--2---:R-:W-:Y:S02]  /*43640*/  HMMA.16816.F32.BF16 R4, R4, R24, R16 ;  /* 0x000000180404723c */ /* 0x004fe40000041810 */
[----:B------:R-:W3:Y:S01]  /*43650*/  LDL.LU.64 R16, [R1+0x5028] ;  /* 0x0050280001107983 */ /* 0x000ee20000300a00 */
[----:B-1----:R-:W3:Y:S02]  /*43660*/  LDL.LU.64 R26, [R1+0x5020] ;  /* 0x00502000011a7983 */ /* 0x002ee40000300a00 */
[----:B------:R-:W3:Y:S11]  /*43670*/  LDL.LU.64 R24, [R1+0x5018] ;  /* 0x0050180001187983 */ /* 0x000ef60000300a00 */
[----:B------:R-:W-:Y:S07]  /*43680*/  @!UPT UIADD3 URZ, URZ, URZ, URZ ;  /* 0x0000003f3f3ff290 */ /* 0x000fee000fffe03f */
[----:B------:R0:W-:Y:S01]  /*43690*/  STL.64 [R1+0x410], R4 ;  /* 0x0004100401007387 */ /* 0x0001e20000100a00 */
[----:B------:R1:W-:Y:S03]  /*436a0*/  STL.64 [R1+0x418], R6 ;  /* 0x0004180601007387 */ /* 0x0003e60000100a00 */
[----:B0-----:R-:W2:Y:S01]  /*436b0*/  LDL.LU R4, [R1+0x5d0] ;  /* 0x0005d00001047983 */ /* 0x001ea20000300800 */
[----:B------:R-:W2:Y:S02]  /*436c0*/  LDL.LU R5, [R1+0x5d4] ;  /* 0x0005d40001057983 */ /* 0x000ea40000300800 */
[----:B-1----:R-:W2:Y:S02]  /*436d0*/  LDL.LU R6, [R1+0x5d8] ;  /* 0x0005d80001067983 */ /* 0x002ea40000300800 */
[----:B------:R-:W2:Y:S01]  /*436e0*/  LDL.LU R7, [R1+0x5dc] ;  /* 0x0005dc0001077983 */ /* 0x000ea20000300800 */
[C---:B---3--:R-:W-:Y:S01]  /*436f0*/  HMMA.16816.F32.BF16 R16, R24.reuse, R16, R8 ;  /* 0x000000101810723c */ /* 0x048fe20000041808 */
[----:B------:R-:W3:Y:S01]  /*43700*/  LDL.LU.64 R10, [R1+0x5010] ;  /* 0x00501000010a7983 */ /* 0x000ee20000300a00 */
[----:B------:R-:W3:Y:S11]  /*43710*/  LDL.LU.64 R8, [R1+0x5008] ;  /* 0x0050080001087983 */ /* 0x000ef60000300a00 */
[----:B------:R-:W-:Y:S10]  /*43720*/  @!UPT UIADD3 URZ, URZ, URZ, URZ ;  /* 0x0000003f3f3ff290 */ /* 0x000ff4000fffe03f */
        /* <DEDUP_REMOVED lines=16> */
[----:B0-----:R-:W4:Y:S01]  /*43830*/  LDL.LU.64 R18, [R1+0x4fd0] ;  /* 0x004fd00001127983 */ /* 0x001f220000300a00 */
[----:B------:R-:W3:Y:S02]  /*43840*/  LDL.LU.64 R16, [R1+0x4fc8] ;  /* 0x004fc80001107983 */ /* 0x000ee40000300a00 */
[----:B---3--:R-:W-:Y:S11]  /*43850*/  HMMA.16816.F32.BF16 R8, R24, R16, R8 ;  /* 0x000000101808723c */ /* 0x008ff60000041808 */
[----:B------:R-:W-:Y:S11]  /*43860*/  @!UPT UIADD3 URZ, URZ, URZ, URZ ;  /* 0x0000003f3f3ff290 */ /* 0x000ff6000fffe03f */
[----:B------:R-:W-:Y:S01]  /*43870*/  @!UPT UIADD3 URZ, URZ, URZ, URZ ;  /* 0x0000003f3f3ff290 */ /* 0x000fe2000fffe03f */
[----:B------:R0:W-:Y:S01]  /*43880*/  STL.64 [R1+0x660], R8 ;  /* 0x0006600801007387 */ /* 0x0001e20000100a00 */
[----:B------:R-:W-:Y:S03]  /*43890*/  STL.64 [R1+0x668], R10 ;  /* 0x0006680a01007387 */ /* 0x000fe60000100a00 */
[----:B0-----:R-:W2:Y:S01]  /*438a0*/  LDL.LU.64 R8, [R1+0x4fc0] ;  /* 0x004fc00001087983 */ /* 0x001ea20000300a00 */
[----:B----4-:R-:W-:Y:S02]  /*438b0*/  STL.64 [R1+0x4ea0], R18 ;  /* 0x004ea01201007387 */ /* 0x010fe40000100a00 */
[----:B------:R0:W-:Y:S02]  /*438c0*/  STL.64 [R1+0x4e98], R16 ;  /* 0x004e981001007387 */ /* 0x0001e40000100a00 */
[----:B0-----:R-:W3:Y:S01]  /*438d0*/  LDL.LU R16, [R1+0x9e0] ;  /* 0x0009e00001107983 */ /* 0x001ee20000300800 */
[----:B------:R-:W3:Y:S02]  /*438e0*/  LDL.LU R17, [R1+0x9e4] ;  /* 0x0009e40001117983 */ /* 0x000ee40000300800 */
[----:B------:R-:W3:Y:S02]  /*438f0*/  LDL.LU R18, [R1+0x9e8] ;  /* 0x0009e80001127983 */ /* 0x000ee40000300800 */
[----:B------:R-:W3:Y:S01]  /*43900*/  LDL.LU R19, [R1+0x9ec] ;  /* 0x0009ec0001137983 */ /* 0x000ee20000300800 */
[----:B------:R0:W-:Y:S01]  /*43910*/  STL.64 [R1+0x4e90], R12 ;  /* 0x004e900c01007387 */ /* 0x0001e20000100a00 */
[----:B------:R-:W-:-:S02]  /*43920*/  IMAD.MOV.U32 R20, RZ, RZ, R14 ;  /* 0x000000ffff147224 */ /* 0x000fc400078e000e */
[----:B------:R-:W-:Y:S01]  /*43930*/  IMAD.MOV.U32 R21, RZ, RZ, R3 ;  /* 0x000000ffff157224 */ /* 0x000fe200078e0003 */
[C---:B--2---:R-:W-:Y:S08]  /*43940*/  HMMA.16816.F32.BF16 R4, R24.reuse, R8, R4 ;  /* 0x000000081804723c */ /* 0x044ff00000041804 */
[----:B---3--:R-:W-:Y:S07]  /*43950*/  HMMA.16816.F32.BF16 R16, R24, R12, R16 ;  /* 0x0000000c1810723c */ /* 0x008fee0000041810 */
[----:B0-----:R-:W-:-:S02]  /*43960*/  IMAD.MOV.U32 R12, RZ, RZ, R23 ;  /* 0x000000ffff0c7224 */ /* 0x001fc400078e0017 */
[----:B------:R-:W-:Y:S11]  /*43970*/  IMAD.MOV.U32 R13, RZ, RZ, R22 ;  /* 0x000000ffff0d7224 */ /* 0x000ff600078e0016 */
[----:B------:R-:W-:Y:S03]  /*43980*/  @!UPT UIADD3 URZ, URZ, URZ, URZ ;  /* 0x0000003f3f3ff290 */ /* 0x000fe6000fffe03f */
[----:B------:R-:W-:Y:S01]  /*43990*/  STL.64 [R1+0x650], R16 ;  /* 0x0006501001007387 */ /* 0x000fe20000100a00 */
[----:B------:R-:W-:Y:S02]  /*439a0*/  STL.64 [R1+0x658], R18 ;  /* 0x0006581201007387 */ /* 0x000fe40000100a00 */
[----:B------:R0:W-:Y:S02]  /*439b0*/  STL.64 [R1+0x4e88], R8 ;  /* 0x004e880801007387 */ /* 0x0001e40000100a00 */
[----:B0-----:R-:W2:Y:S01]  /*439c0*/  LDL.LU R8, [R1+0x9d0] ;  /* 0x0009d00001087983 */ /* 0x001ea20000300800 */
[----:B------:R-:W-:Y:S02]  /*439d0*/  STL.64 [R1+0x640], R4 ;  /* 0x0006400401007387 */ /* 0x000fe40000100a00 */
[----:B------:R-:W-:Y:S02]  /*439e0*/  STL.64 [R1+0x648], R6 ;  /* 0x0006480601007387 */ /* 0x000fe40000100a00 */
[----:B------:R-:W2:Y:S01]  /*439f0*/  LDL.LU R9, [R1+0x9d4] ;  /* 0x0009d40001097983 */ /* 0x000ea20000300800 */
[----:B------:R-:W3:Y:S01]  /*43a00*/  LDL.LU R10, [R1+0x9d8] ;  /* 0x0009d800010a7983 */ /* 0x000ee20000300800 */
[----:B------:R-:W3:Y:S02]  /*43a10*/  LDL.LU R11, [R1+0x9dc] ;  /* 0x0009dc00010b7983 */ /* 0x000ee40000300800 */
[----:B------:R-:W4:Y:S02]  /*43a20*/  LDL.LU R14, [R1+0x4fbc] ;  /* 0x004fbc00010e7983 */ /* 0x000f240000300800 */
[----:B------:R-:W2:Y:S01]  /*43a30*/  LDL.LU R3, [R1+0x4fb8] ;  /* 0x004fb80001037983 */ /* 0x000ea20000300800 */
[----:B------:R0:W-:Y:S01]  /*43a40*/  STL.64 [R1+0x4f00], R20 ;  /* 0x004f001401007387 */ /* 0x0001e20000100a00 */
[----:B------:R1:W-:Y:S03]  /*43a50*/  STL.64 [R1+0x4f08], R12 ;  /* 0x004f080c01007387 */ /* 0x0003e60000100a00 */
[----:B0-----:R-:W2:Y:S01]  /*43a60*/  LDL.LU R20, [R1+0xd50] ;  /* 0x000d500001147983 */ /* 0x001ea20000300800 */
[----:B------:R-:W2:Y:S02]  /*43a70*/  LDL.LU R21, [R1+0xd54] ;  /* 0x000d540001157983 */ /* 0x000ea40000300800 */
[----:B------:R-:W2:Y:S02]  /*43a80*/  LDL.LU R22, [R1+0xd58] ;  /* 0x000d580001167983 */ /* 0x000ea40000300800 */
[----:B------:R-:W2:Y:S02]  /*43a90*/  LDL.LU R23, [R1+0xd5c] ;  /* 0x000d5c0001177983 */ /* 0x000ea40000300800 */
[----:B-1----:R-:W-:-:S02]  /*43aa0*/  IMAD.MOV.U32 R12, RZ, RZ, R28 ;  /* 0x000000ffff0c7224 */ /* 0x002fc400078e001c */
[----:B------:R-:W-:Y:S01]  /*43ab0*/  IMAD.MOV.U32 R13, RZ, RZ, R15 ;  /* 0x000000ffff0d7224 */ /* 0x000fe200078e000f */
[----:B--2---:R-:W-:Y:S01]  /*43ac0*/  STL.64 [R1+0x4f18], R22 ;  /* 0x004f181601007387 */ /* 0x004fe20000100a00 */
[----:B------:R0:W-:Y:S02]  /*43ad0*/  STL.64 [R1+0x4f10], R20 ;  /* 0x004f101401007387 */ /* 0x0001e40000100a00 */
[----:B------:R-:W2:Y:S02]  /*43ae0*/  LDL.LU R28, [R1+0x4fb4] ;  /* 0x004fb400011c7983 */ /* 0x000ea40000300800 */
[----:B------:R-:W2:Y:S01]  /*43af0*/  LDL.LU R15, [R1+0x4fb0] ;  /* 0x004fb000010f7983 */ /* 0x000ea20000300800 */
[----:B------:R1:W-:Y:S04]  /*43b00*/  STL.64 [R1+0x4f20], R12 ;  /* 0x004f200c01007387 */ /* 0x0003e80000100a00 */
        /* <DEDUP_REMOVED lines=15> */
[----:B----4-:R-:W-:-:S02]  /*43c00*/  IMAD.MOV.U32 R12, RZ, RZ, R14 ;  /* 0x000000ffff0c7224 */ /* 0x010fc400078e000e */
[----:B------:R-:W-:Y:S01]  /*43c10*/  IMAD.MOV.U32 R13, RZ, RZ, R0 ;  /* 0x000000ffff0d7224 */ /* 0x000fe200078e0000 */
[----:B--2---:R-:W-:Y:S01]  /*43c20*/  STL.64 [R1+0x4f48], R22 ;  /* 0x004f481601007387 */ /* 0x004fe20000100a00 */
[----:B------:R0:W-:Y:S02]  /*43c30*/  STL.64 [R1+0x4f40], R20 ;  /* 0x004f401401007387 */ /* 0x0001e40000100a00 */
[----:B------:R-:W2:Y:S02]  /*43c40*/  LDL.LU R14, [R1+0x4fa4] ;  /* 0x004fa400010e7983 */ /* 0x000ea40000300800 */
[----:B------:R-:W4:Y:S01]  /*43c50*/  LDL.LU R0, [R1+0x4fa0] ;  /* 0x004fa00001007983 */ /* 0x000f220000300800 */
[----:B------:R1:W-:Y:S04]  /*43c60*/  STL.64 [R1+0x4f50], R12 ;  /* 0x004f500c01007387 */ /* 0x0003e80000100a00 */
[----:B0-----:R-:W2:Y:S01]  /*43c70*/  LDL.LU R20, [R1+0xd80] ;  /* 0x000d800001147983 */ /* 0x001ea20000300800 */
[----:B------:R-:W2:Y:S02]  /*43c80*/  LDL.LU R21, [R1+0xd84] ;  /* 0x000d840001157983 */ /* 0x000ea40000300800 */
[----:B------:R-:W2:Y:S02]  /*43c90*/  LDL.LU R22, [R1+0xd88] ;  /* 0x000d880001167983 */ /* 0x000ea40000300800 */
[----:B------:R-:W2:Y:S02]  /*43ca0*/  LDL.LU R23, [R1+0xd8c] ;  /* 0x000d8c0001177983 */ /* 0x000ea40000300800 */
[----:B-1----:R-:W-:-:S02]  /*43cb0*/  IMAD.MOV.U32 R12, RZ, RZ, R28 ;  /* 0x000000ffff0c7224 */ /* 0x002fc400078e001c */
[----:B------:R-:W-:Y:S01]  /*43cc0*/  IMAD.MOV.U32 R13, RZ, RZ, R3 ;  /* 0x000000ffff0d7224 */ /* 0x000fe200078e0003 */
[----:B----4-:R-:W0:Y:S04]  /*43cd0*/  LDSM.16.MT88.4 R4, [R0+0x24180] ;  /* 0x024180000004783b */ /* 0x010e280000004200 */
[----:B--2---:R-:W-:Y:S01]  /*43ce0*/  STL.64 [R1+0x4f60], R22 ;  /* 0x004f601601007387 */ /* 0x004fe20000100a00 */
[----:B------:R1:W-:Y:S02]  /*43cf0*/  STL.64 [R1+0x4f58], R20 ;  /* 0x004f581401007387 */ /* 0x0003e40000100a00 */
[----:B------:R-:W2:Y:S02]  /*43d00*/  LDL.LU R28, [R1+0x4f9c] ;  /* 0x004f9c00011c7983 */ /* 0x000ea40000300800 */
[----:B------:R-:W4:Y:S01]  /*43d10*/  LDL.LU R3, [R1+0x4f98] ;  /* 0x004f980001037983 */ /* 0x000f220000300800 */
[----:B------:R3:W-:Y:S04]  /*43d20*/  STL.64 [R1+0x4f68], R12 ;  /* 0x004f680c01007387 */ /* 0x0007e80000100a00 */
[----:B-1----:R-:W2:Y:S01]  /*43d30*/  LDL.LU R20, [R1+0xd90] ;  /* 0x000d900001147983 */ /* 0x002ea20000300800 */
[----:B------:R-:W2:Y:S02]  /*43d40*/  LDL.LU R21, [R1+0xd94] ;  /* 0x000d940001157983 */ /* 0x000ea40000300800 */
[----:B------:R-:W2:Y:S02]  /*43d50*/  LDL.LU R22, [R1+0xd98] ;  /* 0x000d980001167983 */ /* 0x000ea40000300800 */
[----:B------:R-:W2:Y:S02]  /*43d60*/  LDL.LU R23, [R1+0xd9c] ;  /* 0x000d9c0001177983 */ /* 0x000ea40000300800 */
[----:B---3--:R-:W-:-:S02]  /*43d70*/  IMAD.MOV.U32 R12, RZ, RZ, R29 ;  /* 0x000000ffff0c7224 */ /* 0x008fc400078e001d */
[----:B------:R-:W-:Y:S01]  /*43d80*/  IMAD.MOV.U32 R13, RZ, RZ, R15 ;  /* 0x000000ffff0d7224 */ /* 0x000fe200078e000f */
[----:B--2---:R-:W-:Y:S01]  /*43d90*/  STL.64 [R1+0x4f78], R22 ;  /* 0x004f781601007387 */ /* 0x004fe20000100a00 */
[----:B------:R1:W-:Y:S03]  /*43da0*/  STL.64 [R1+0x4f70], R20 ;  /* 0x004f701401007387 */ /* 0x0003e60000100a00 */
[----:B------:R-:W-:Y:S01]  /*43db0*/  STL.64 [R1+0x4f80], R12 ;  /* 0x004f800c01007387 */ /* 0x000fe20000100a00 */
        /* <DEDUP_REMOVED lines=10> */
[----:B------:R-:W-:Y:S01]  /*43e60*/  STL.64 [R1+0x4ee0], R10 ;  /* 0x004ee00a01007387 */ /* 0x000fe20000100a00 */
[----:B------:R1:W-:Y:S03]  /*43e70*/  STL.64 [R1+0x4ed8], R8 ;  /* 0x004ed80801007387 */ /* 0x0003e60000100a00 */
[----:B-1----:R-:W3:Y:S01]  /*43e80*/  LDL.LU R8, [R1+0xd30] ;  /* 0x000d300001087983 */ /* 0x002ee20000300800 */
[----:B------:R-:W3:Y:S02]  /*43e90*/  LDL.LU R9, [R1+0xd34] ;  /* 0x000d340001097983 */ /* 0x000ee40000300800 */
[----:B------:R-:W2:Y:S02]  /*43ea0*/  LDL.LU R10, [R1+0xd38] ;  /* 0x000d3800010a7983 */ /* 0x000ea40000300800 */
[----:B------:R-:W2:Y:S02]  /*43eb0*/  LDL.LU R11, [R1+0xd3c] ;  /* 0x000d3c00010b7983 */ /* 0x000ea40000300800 */
[----:B--2---:R-:W-:Y:S01]  /*43ec0*/  STL.64 [R1+0x4ef8], R10 ;  /* 0x004ef80a01007387 */ /* 0x004fe20000100a00 */
[----:B---3--:R1:W-:Y:S03]  /*43ed0*/  STL.64 [R1+0x4ef0], R8 ;  /* 0x004ef00801007387 */ /* 0x0083e60000100a00 */
[----:B-1----:R-:W2:Y:S01]  /*43ee0*/  LDL.LU R8, [R1+0xd40] ;  /* 0x000d400001087983 */ /* 0x002ea20000300800 */
[----:B------:R-:W2:Y:S02]  /*43ef0*/  LDL.LU R9, [R1+0xd44] ;  /* 0x000d440001097983 */ /* 0x000ea40000300800 */
[----:B------:R-:W2:Y:S02]  /*43f00*/  LDL.LU R10, [R1+0xd48] ;  /* 0x000d4800010a7983 */ /* 0x000ea40000300800 */
[----:B------:R-:W2:Y:S01]  /*43f10*/  LDL.LU R11, [R1+0xd4c] ;  /* 0x000d4c00010b7983 */ /* 0x000ea20000300800 */
[----:B------:R-:W3:Y:S01]  /*43f20*/  LDL.LU R16, [R1+0x990] ;  /* 0x0009900001107983 */ /* 0x000ee20000300800 */
[----:B------:R-:W3:Y:S02]  /*43f30*/  LDL.LU R17, [R1+0x994] ;  /* 0x0009940001117983 */ /* 0x000ee40000300800 */
[----:B------:R-:W2:Y:S02]  /*43f40*/  LDL.LU R18, [R1+0x998] ;  /* 0x0009980001127983 */ /* 0x000ea40000300800 */
[----:B------:R-:W2:Y:S02]  /*43f50*/  LDL.LU R19, [R1+0x99c] ;  /* 0x00099c0001137983 */ /* 0x000ea40000300800 */
[----:B------:R-:W-:-:S02]  /*43f60*/  IMAD.MOV.U32 R12, RZ, RZ, R14 ;  /* 0x000000ffff0c7224 */ /* 0x000fc400078e000e */
[----:B------:R-:W-:-:S07]  /*43f70*/  IMAD.MOV.U32 R13, RZ, RZ, R2 ;  /* 0x000000ffff0d7224 */ /* 0x000fce00078e0002 */
[C---:B------:R-:W-:Y:S01]  /*43f80*/  HMMA.16816.F32.BF16 R12, R24.reuse, R12, R20 ;  /* 0x0000000c180c723c */ /* 0x040fe20000041814 */
[----:B--2---:R-:W-:Y:S01]  /*43f90*/  STL.64 [R1+0x4eb0], R18 ;  /* 0x004eb01201007387 */ /* 0x004fe20000100a00 */
[----:B---3--:R1:W-:Y:S03]  /*43fa0*/  STL.64 [R1+0x4ea8], R16 ;  /* 0x004ea81001007387 */ /* 0x0083e60000100a00 */
[----:B-1----:R-:W2:Y:S01]  /*43fb0*/  LDL.LU R16, [R1+0x9a0] ;  /* 0x0009a00001107983 */ /* 0x002ea20000300800 */
[----:B------:R-:W2:Y:S02]  /*43fc0*/  LDL.LU R17, [R1+0x9a4] ;  /* 0x0009a40001117983 */ /* 0x000ea40000300800 */
[----:B------:R-:W3:Y:S02]  /*43fd0*/  LDL.LU R18, [R1+0x9a8] ;  /* 0x0009a80001127983 */ /* 0x000ee40000300800 */
[----:B------:R-:W3:Y:S02]  /*43fe0*/  LDL.LU R19, [R1+0x9ac] ;  /* 0x0009ac0001137983 */ /* 0x000ee40000300800 */
[----:B---3--:R-:W-:Y:S01]  /*43ff0*/  STL.64 [R1+0x4ec0], R18 ;  /* 0x004ec01201007387 */ /* 0x008fe20000100a00 */
[----:B--2---:R1:W-:Y:S03]  /*44000*/  STL.64 [R1+0x4eb8], R16 ;  /* 0x004eb81001007387 */ /* 0x0043e60000100a00 */
[----:B-1----:R-:W2:Y:S01]  /*44010*/  LDL.LU.64 R16, [R1+0x20] ;  /* 0x0000200001107983 */ /* 0x002ea20000300a00 */
[----:B0-----:R-:W-:Y:S02]  /*44020*/  STL.64 [R1+0x4dc8], R6 ;  /* 0x004dc80601007387 */ /* 0x001fe40000100a00 */
[----:B------:R0:W-:Y:S02]  /*44030*/  STL.64 [R1+0x4dc0], R4 ;  /* 0x004dc00401007387 */ /* 0x0001e40000100a00 */
[----:B0-----:R-:W3:Y:S01]  /*44040*/  LDL.LU.64 R4, [R1+0xd0] ;  /* 0x0000d00001047983 */ /* 0x001ee20000300a00 */
[----:B------:R-:W2:Y:S02]  /*44050*/  LDL.LU.64 R22, [R1+0x4f90] ;  /* 0x004f900001167983 */ /* 0x000ea40000300a00 */
[----:B------:R-:W2:Y:S02]  /*44060*/  LDL.LU.64 R20, [R1+0x4f88] ;  /* 0x004f880001147983 */ /* 0x000ea40000300a00 */
[----:B------:R0:W-:Y:S01]  /*44070*/  STL.64 [R1+0x630], R12 ;  /* 0x0006300c01007387 */ /* 0x0001e20000100a00 */
[----:B------:R2:W-:Y:S04]  /*44080*/  STL.64 [R1+0x638], R14 ;  /* 0x0006380e01007387 */ /* 0x0005e80000100a00 */
        /* <DEDUP_REMOVED lines=53> */
[----:B------:R-:W3:Y:S01]  /*443e0*/  LDL.LU.64 R10, [R1+0x4ee0] ;  /* 0x004ee000010a7983 */ /* 0x000ee20000300a00 */
[----:B------:R-:W3:Y:S11]  /*443f0*/  LDL.LU.64 R8, [R1+0x4ed8] ;  /* 0x004ed80001087983 */ /* 0x000ef60000300a00 */
[----:B------:R-:W-:Y:S09]  /*44400*/  @!UPT UIADD3 URZ, URZ, URZ, URZ ;  /* 0x0000003f3f3ff290 */ /* 0x000ff2000fffe03f */
[----:B------:R-:W-:Y:S01]  /*44410*/  STL.64 [R1+0x5b0], R20 ;  /* 0x0005b01401007387 */ /* 0x000fe20000100a00 */
[----:B------:R0:W-:Y:S03]  /*44420*/  STL.64 [R1+0x5b8], R22 ;  /* 0x0005b81601007387 */ /* 0x0001e60000100a00 */
[----:B0-----:R-:W2:Y:S01]  /*44430*/  LDL.LU.64 R22, [R1+0x4ed0] ;  /* 0x004ed00001167983 */ /* 0x001ea20000300a00 */
[----:B------:R-:W2:Y:S01]  /*44440*/  LDL.LU.64 R20, [R1+0x4ec8] ;  /* 0x004ec80001147983 */ /* 0x000ea20000300a00 */
[----:B---3--:R-:W-:Y:S02]  /*44450*/  HMMA.16816.F32.BF16 R8, R24, R4, R8 ;  /* 0x000000041808723c */ /* 0x008fe40000041808 */
        /* <DEDUP_REMOVED lines=12> */
[----:B------:R-:W2:Y:S02]  /*44520*/  LDL.LU R7, [R1+0x9bc] ;  /* 0x0009bc0001077983 */ /* 0x000ea40000300800 */
[----:B------:R-:W-:Y:S01]  /*44530*/  IMAD.MOV.U32 R2, RZ, RZ, R17 ;  /* 0x000000ffff027224 */ /* 0x000fe200078e0011 */
[C---:B--2---:R-:W-:Y:S11]  /*44540*/  HMMA.16816.F32.BF16 R4, R20.reuse, R16, R4 ;  /* 0x000000101404723c */ /* 0x044ff60000041804 */
[----:B------:R-:W-:Y:S11]  /*44550*/  @!UPT UIADD3 URZ, URZ, URZ, URZ ;  /* 0x0000003f3f3ff290 */ /* 0x000ff6000fffe03f */
[----:B------:R-:W-:Y:S01]  /*44560*/  @!UPT UIADD3 URZ, URZ, URZ, URZ ;  /* 0x0000003f3f3ff290 */ /* 0x000fe2000fffe03f */
[----:B------:R0:W-:Y:S01]  /*44570*/  STL.64 [R1+0x310], R4 ;  /* 0x0003100401007387 */ /* 0x0001e20000100a00 */
[----:B------:R3:W-:Y:S02]  /*44580*/  STL.64 [R1+0x318], R6 ;  /* 0x0003180601007387 */ /* 0x0007e40000100a00 */
[----:B------:R-:W2:Y:S02]  /*44590*/  LDL.LU.64 R18, [R1+0x4ec0] ;  /* 0x004ec00001127983 */ /* 0x000ea40000300a00 */
[----:B0-----:R-:W-:Y:S02]  /*445a0*/  IMAD.MOV.U32 R4, RZ, RZ, R16 ;  /* 0x000000ffff047224 */ /* 0x001fe400078e0010 */
[----:B------:R-:W2:Y:S01]  /*445b0*/  LDL.LU.64 R16, [R1+0x4eb8] ;  /* 0x004eb80001107983 */ /* 0x000ea20000300a00 */
[----:B---3--:R-:W-:Y:S02]  /*445c0*/  IMAD.MOV.U32 R6, RZ, RZ, R24 ;  /* 0x000000ffff067224 */ /* 0x008fe400078e0018 */
[----:B------:R-:W-:Y:S01]  /*445d0*/  IMAD.MOV.U32 R5, RZ, RZ, R25 ;  /* 0x000000ffff057224 */ /* 0x000fe200078e0019 */
[C---:B--2---:R-:W-:Y:S11]  /*445e0*/  HMMA.16816.F32.BF16 R16, R20.reuse, R24, R16 ;  /* 0x000000181410723c */ /* 0x044ff60000041810 */
[----:B------:R-:W-:Y:S11]  /*445f0*/  @!UPT UIADD3 URZ, URZ, URZ, URZ ;  /* 0x0000003f3f3ff290 */ /* 0x000ff6000fffe03f */
[----:B------:R-:W-:Y:S01]  /*44600*/  @!UPT UIADD3 URZ, URZ, URZ, URZ ;  /* 0x0000003f3f3ff290 */ /* 0x000fe2000fffe03f */
[----:B------:R-:W-:Y:S01]  /*44610*/  STL.64 [R1+0x300], R16 ;  /* 0x0003001001007387 */ /* 0x000fe20000100a00 */
[----:B------:R0:W-:Y:S03]  /*44620*/  STL.64 [R1+0x308], R18 ;  /* 0x0003081201007387 */ /* 0x0001e60000100a00 */
[----:B0-----:R-:W2:Y:S01]  /*44630*/  LDL.LU.64 R18, [R1+0x4eb0] ;  /* 0x004eb00001127983 */ /* 0x001ea20000300a00 */
[----:B------:R-:W2:Y:S02]  /*44640*/  LDL.LU.64 R16, [R1+0x4ea8] ;  /* 0x004ea80001107983 */ /* 0x000ea40000300a00 */
[----:B------:R-:W3:Y:S02]  /*44650*/  LDL.LU.64 R24, [R1+0x30] ;  /* 0x0000300001187983 */ /* 0x000ee40000300a00 */
[----:B---3--:R0:W-:Y:S04]  /*44660*/  STL.64 [R1+0x4e80], R24 ;  /* 0x004e801801007387 */ /* 0x0081e80000100a00 */
[----:B0-----:R-:W2:Y:S02]  /*44670*/  LDL.LU.64 R24, [R1] ;  /* 0x0000000001187983 */ /* 0x001ea40000300a00 */
        /* <DEDUP_REMOVED lines=8> */
[----:B------:R-:W2:Y:S02]  /*44700*/  LDL.LU R24, [R1+0x960] ;  /* 0x0009600001187983 */ /* 0x000ea40000300800 */
[----:B------:R-:W2:Y:S01]  /*44710*/  LDL.LU R25, [R1+0x964] ;  /* 0x0009640001197983 */ /* 0x000ea20000300800 */
[----:B------:R-:W2:Y:S01]  /*44720*/  LDL.LU R26, [R1+0x968] ;  /* 0x00096800011a7983 */ /* 0x000ea20000300800 */
[----:B------:R-:W2:Y:S02]  /*44730*/  LDL.LU R27, [R1+0x96c] ;  /* 0x00096c00011b7983 */ /* 0x000ea40000300800 */
[----:B------:R-:W-:Y:S02]  /*44740*/  STL.64 [R1+0x4e40], R6 ;  /* 0x004e400601007387 */ /* 0x000fe40000100a00 */
[----:B------:R0:W-:Y:S02]  /*44750*/  STL.64 [R1+0x4e38], R4 ;  /* 0x004e380401007387 */ /* 0x0001e40000100a00 */
[----:B0-----:R-:W2:Y:S04]  /*44760*/  LDL.LU.64 R4, [R1+0x130] ;  /* 0x0001300001047983 */ /* 0x001ea80000300a00 */
[----:B--2---:R0:W-:Y:S04]  /*44770*/  STL.64 [R1+0x4e50], R4 ;  /* 0x004e500401007387 */ /* 0x0041e80000100a00 */
[----:B0-----:R-:W2:Y:S01]  /*44780*/  LDL.64 R4, [R1+0x140] ;  /* 0x0001400001047983 */ /* 0x001ea20000100a00 */
[C---:B---3--:R-:W-:Y:S03]  /*44790*/  HMMA.16816.F32.BF16 R12, R20.reuse, R16, R12 ;  /* 0x00000010140c723c */ /* 0x048fe6000004180c */
[----:B--2---:R0:W-:Y:S04]  /*447a0*/  STL.64 [R1+0x4e68], R4 ;  /* 0x004e680401007387 */ /* 0x0041e80000100a00 */
[----:B0-----:R-:W2:Y:S11]  /*447b0*/  LDL.LU.64 R4, [R1+0x150] ;  /* 0x0001500001047983 */ /* 0x001eb60000300a00 */
[----:B------:R-:W-:Y:S05]  /*447c0*/  @!UPT UIADD3 URZ, URZ, URZ, URZ ;  /* 0x0000003f3f3ff290 */ /* 0x000fea000fffe03f */
[----:B------:R0:W-:Y:S02]  /*447d0*/  STL.64 [R1+0x2e0], R12 ;  /* 0x0002e00c01007387 */ /* 0x0001e40000100a00 */
[----:B------:R-:W-:Y:S01]  /*447e0*/  STL.64 [R1+0x2e8], R14 ;  /* 0x0002e80e01007387 */ /* 0x000fe20000100a00 */
[----:B0-----:R-:W3:Y:S01]  /*447f0*/  LDL.LU.64 R12, [R1+0x4e90] ;  /* 0x004e9000010c7983 */ /* 0x001ee20000300a00 */
[----:B------:R-:W-:Y:S02]  /*44800*/  STL.64 [R1+0x4d78], R18 ;  /* 0x004d781201007387 */ /* 0x000fe40000100a00 */
[----:B------:R0:W-:Y:S02]  /*44810*/  STL.64 [R1+0x4d70], R16 ;  /* 0x004d701001007387 */ /* 0x0001e40000100a00 */
[----:B0-----:R-:W2:Y:S01]  /*44820*/  LDL.LU R16, [R1+0x950] ;  /* 0x0009500001107983 */ /* 0x001ea20000300800 */
[----:B------:R-:W2:Y:S02]  /*44830*/  LDL.LU R17, [R1+0x954] ;  /* 0x0009540001117983 */ /* 0x000ea40000300800 */
[----:B------:R-:W2:Y:S02]  /*44840*/  LDL.LU R18, [R1+0x958] ;  /* 0x0009580001127983 */ /* 0x000ea40000300800 */
[----:B------:R-:W2:Y:S01]  /*44850*/  LDL.LU R19, [R1+0x95c] ;  /* 0x00095c0001137983 */ /* 0x000ea20000300800 */
[C---:B---3--:R-:W-:Y:S11]  /*44860*/  HMMA.16816.F32.BF16 R8, R20.reuse, R12, R8 ;  /* 0x0000000c1408723c */ /* 0x048ff60000041808 */
[----:B------:R-:W-:Y:S11]  /*44870*/  @!UPT UIADD3 URZ, URZ, URZ, URZ ;  /* 0x0000003f3f3ff290 */ /* 0x000ff6000fffe03f */
[----:B------:R-:W-:Y:S01]  /*44880*/  @!UPT UIADD3 URZ, URZ, URZ, URZ ;  /* 0x0000003f3f3ff290 */ /* 0x000fe2000fffe03f */
[----:B------:R0:W-:Y:S01]  /*44890*/  STL.64 [R1+0x2d0], R8 ;  /* 0x0002d00801007387 */ /* 0x0001e20000100a00 */
[----:B------:R-:W-:Y:S03]  /*448a0*/  STL.64 [R1+0x2d8], R10 ;  /* 0x0002d80a01007387 */ /* 0x000fe60000100a00 */
[----:B0-----:R-:W3:Y:S01]  /*448b0*/  LDL.LU.64 R8, [R1+0x4e88] ;  /* 0x004e880001087983 */ /* 0x001ee20000300a00 */
        /* <DEDUP_REMOVED lines=11> */
[C---:B---3--:R-:W-:Y:S01]  /*44970*/  HMMA.16816.F32.BF16 R24, R20.reuse, R8, R24 ;  /* 0x000000081418723c */ /* 0x048fe20000041818 */
[----:B--2---:R-:W-:Y:S01]  /*44980*/  STL.64 [R1+0x4e78], R14 ;  /* 0x004e780e01007387 */ /* 0x004fe20000100a00 */
[----:B------:R0:W-:Y:S03]  /*44990*/  STL.64 [R1+0x4e70], R12 ;  /* 0x004e700c01007387 */ /* 0x0001e60000100a00 */
[----:B0-----:R-:W2:Y:S01]  /*449a0*/  LDL.LU R12, [R1+0xc90] ;  /* 0x000c9000010c7983 */ /* 0x001ea20000300800 */
[----:B------:R-:W2:Y:S02]  /*449b0*/  LDL.LU R13, [R1+0xc94] ;  /* 0x000c9400010d7983 */ /* 0x000ea40000300800 */
[----:B------:R-:W2:Y:S02]  /*449c0*/  LDL.LU R14, [R1+0xc98] ;  /* 0x000c9800010e7983 */ /* 0x000ea40000300800 */
[----:B------:R-:W2:Y:S11]  /*449d0*/  LDL.LU R15, [R1+0xc9c] ;  /* 0x000c9c00010f7983 */ /* 0x000eb60000300800 */
[----:B------:R-:W-:Y:S02]  /*449e0*/  @!UPT UIADD3 URZ, URZ, URZ, URZ ;  /* 0x0000003f3f3ff290 */ /* 0x000fe4000fffe03f */
[----:B------:R0:W-:Y:S01]  /*449f0*/  STL.64 [R1+0x2c0], R24 ;  /* 0x0002c01801007387 */ /* 0x0001e20000100a00 */
[----:B------:R-:W-:Y:S03]  /*44a00*/  STL.64 [R1+0x2c8], R26 ;  /* 0x0002c81a01007387 */ /* 0x000fe60000100a00 */
[----:B0-----:R-:W3:Y:S01]  /*44a10*/  LDL.LU.64 R24, [R1+0x4e80] ;  /* 0x004e800001187983 */ /* 0x001ee20000300a00 */
[----:B------:R-:W-:Y:S02]  /*44a20*/  IMAD.MOV.U32 R11, RZ, RZ, R4 ;  /* 0x000000ffff0b7224 */ /* 0x000fe400078e0004 */
[----:B------:R-:W-:Y:S01]  /*44a30*/  IMAD.MOV.U32 R10, RZ, RZ, R5 ;  /* 0x000000ffff0a7224 */ /* 0x000fe200078e0005 */
[C---:B---3--:R-:W-:Y:S11]  /*44a40*/  HMMA.16816.F32.BF16 R16, R20.reuse, R24, R16 ;  /* 0x000000181410723c */ /* 0x048ff60000041810 */
[----:B------:R-:W-:Y:S11]  /*44a50*/  @!UPT UIADD3 URZ, URZ, URZ, URZ ;  /* 0x0000003f3f3ff290 */ /* 0x000ff6000fffe03f */
[----:B------:R-:W-:Y:S01]  /*44a60*/  @!UPT UIADD3 URZ, URZ, URZ, URZ ;  /* 0x0000003f3f3ff290 */ /* 0x000fe2000fffe03f */
[----:B------:R-:W-:Y:S01]  /*44a70*/  STL.64 [R1+0x2b0], R16 ;  /* 0x0002b01001007387 */ /* 0x000fe20000100a00 */
[----:B------:R0:W-:Y:S02]  /*44a80*/  STL.64 [R1+0x2b8], R18 ;  /* 0x0002b81201007387 */ /* 0x0001e40000100a00 */
[----:B0-----:R-:W-:Y:S02]  /*44a90*/  IMAD.MOV.U32 R19, RZ, RZ, R24 ;  /* 0x000000ffff137224 */ /* 0x001fe400078e0018 */
[----:B------:R-:W-:Y:S02]  /*44aa0*/  IMAD.MOV.U32 R18, RZ, RZ, R25 ;  /* 0x000000ffff127224 */ /* 0x000fe400078e0019 */
[----:B------:R-:W0:Y:S01]  /*44ab0*/  LDSM.16.MT88.4 R24, [R28+0x26000] ;  /* 0x026000001c18783b */ /* 0x000e220000004200 */
[C---:B--2---:R-:W-:Y:S03]  /*44ac0*/  HMMA.16816.F32.BF16 R12, R20.reuse, R4, R12 ;  /* 0x00000004140c723c */ /* 0x044fe6000004180c */
[----:B------:R-:W-:Y:S04]  /*44ad0*/  STL [R1+0x4d28], R28 ;  /* 0x004d281c01007387 */ /* 0x000fe80000100800 */
[----:B0-----:R-:W-:Y:S01]  /*44ae0*/  STL.64 [R1+0x4c38], R26 ;  /* 0x004c381a01007387 */ /* 0x001fe20000100a00 */
[----:B------:R0:W-:Y:S03]  /*44af0*/  STL.64 [R1+0x4c30], R24 ;  /* 0x004c301801007387 */ /* 0x0001e60000100a00 */
[----:B0-----:R-:W2:Y:S11]  /*44b00*/  LDL.LU.64 R24, [R1+0x120] ;  /* 0x0001200001187983 */ /* 0x001eb60000300a00 */
[----:B------:R-:W-:Y:S01]  /*44b10*/  @!UPT UIADD3 URZ, URZ, URZ, URZ ;  /* 0x0000003f3f3ff290 */ /* 0x000fe2000fffe03f */
[----:B------:R-:W-:Y:S02]  /*44b20*/  STL.64 [R1+0x2a0], R12 ;  /* 0x0002a00c01007387 */ /* 0x000fe40000100a00 */
[----:B------:R0:W-:Y:S02]  /*44b30*/  STL.64 [R1+0x2a8], R14 ;  /* 0x0002a80e01007387 */ /* 0x0001e40000100a00 */
[----:B0-----:R-:W3:Y:S01]  /*44b40*/  LDL.LU.64 R14, [R1+0x4e78] ;  /* 0x004e7800010e7983 */ /* 0x001ee20000300a00 */
[----:B------:R-:W3:Y:S02]  /*44b50*/  LDL.LU.64 R12, [R1+0x4e70] ;  /* 0x004e7000010c7983 */ /* 0x000ee40000300a00 */
[----:B------:R-:W3:Y:S02]  /*44b60*/  LDL.LU.64 R4, [R1+0x4e68] ;  /* 0x004e680001047983 */ /* 0x000ee40000300a00 */
[----:B------:R-:W-:Y:S01]  /*44b70*/  STL [R1+0x4d30], R10 ;  /* 0x004d300a01007387 */ /* 0x000fe20000100800 */
[----:B------:R-:W-:Y:S01]  /*44b80*/  STL [R1+0x4d2c], R11 ;  /* 0x004d2c0b01007387 */ /* 0x000fe20000100800 */
[C---:B---3--:R-:W-:Y:S01]  /*44b90*/  HMMA.16816.F32.BF16 R12, R20.reuse, R4, R12 ;  /* 0x00000004140c723c */ /* 0x048fe2000004180c */
[----:B------:R-:W-:Y:S11]  /*44ba0*/  IMAD.MOV.U32 R0, RZ, RZ, R5 ;  /* 0x000000ffff007224 */ /* 0x000ff600078e0005 */
[----:B------:R-:W-:Y:S11]  /*44bb0*/  @!UPT UIADD3 URZ, URZ, URZ, URZ ;  /* 0x0000003f3f3ff290 */ /* 0x000ff6000fffe03f */
[----:B------:R-:W-:Y:S01]  /*44bc0*/  STL.64 [R1+0x290], R12 ;  /* 0x0002900c01007387 */ /* 0x000fe20000100a00 */
[----:B------:R0:W-:Y:S03]  /*44bd0*/  STL.64 [R1+0x298], R14 ;  /* 0x0002980e01007387 */ /* 0x0001e60000100a00 */
[----:B0-----:R-:W3:Y:S01]  /*44be0*/  LDL.LU.64 R14, [R1+0x4e60] ;  /* 0x004e6000010e7983 */ /* 0x001ee20000300a00 */
[----:B------:R-:W3:Y:S02]  /*44bf0*/  LDL.LU.64 R12, [R1+0x4e58] ;  /* 0x004e5800010c7983 */ /* 0x000ee40000300a00 */
[----:B------:R-:W3:Y:S02]  /*44c00*/  LDL.LU.64 R4, [R1+0x4e50] ;  /* 0x004e500001047983 */ /* 0x000ee40000300a00 */
[----:B------:R-:W-:Y:S01]  /*44c10*/  STL [R1+0x4d34], R0 ;  /* 0x004d340001007387 */ /* 0x000fe20000100800 */
        /* <DEDUP_REMOVED lines=9> */
[----:B------:R-:W2:Y:S01]  /*44cb0*/  LDL.LU.64 R4, [R1+0x4e38] ;  /* 0x004e380001047983 */ /* 0x000ea20000300a00 */
[----:B------:R-:W-:Y:S02]  /*44cc0*/  STL [R1+0x4d3c], R14 ;  /* 0x004d3c0e01007387 */ /* 0x000fe40000100800 */
[----:B------:R-:W-:Y:S01]  /*44cd0*/  STL [R1+0x4d38], R15 ;  /* 0x004d380f01007387 */ /* 0x000fe20000100800 */
        /* <DEDUP_REMOVED lines=10> */
[----:B------:R-:W-:Y:S01]  /*44d80*/  STL.64 [R1+0x270], R12 ;  /* 0x0002700c01007387 */ /* 0x000fe20000100a00 */
[----:B------:R-:W-:Y:S02]  /*44d90*/  STL.64 [R1+0x278], R14 ;  /* 0x0002780e01007387 */ /* 0x000fe40000100a00 */
[----:B------:R-:W2:Y:S02]  /*44da0*/  LDL.LU R24, [R1+0x8d0] ;  /* 0x0008d00001187983 */ /* 0x000ea40000300800 */
[----:B------:R-:W2:Y:S01]  /*44db0*/  LDL.LU R25, [R1+0x8d4] ;  /* 0x0008d40001197983 */ /* 0x000ea20000300800 */
[----:B------:R-:W3:Y:S01]  /*44dc0*/  LDL.LU R26, [R1+0x8d8] ;  /* 0x0008d800011a7983 */ /* 0x000ee20000300800 */
[----:B------:R-:W3:Y:S02]  /*44dd0*/  LDL.LU R27, [R1+0x8dc] ;  /* 0x0008dc00011b7983 */ /* 0x000ee40000300800 */
[----:B------:R-:W-:Y:S02]  /*44de0*/  IMAD.MOV.U32 R16, RZ, RZ, R29 ;  /* 0x000000ffff107224 */ /* 0x000fe400078e001d */
[----:B------:R-:W-:-:S05]  /*44df0*/  IMAD.MOV.U32 R17, RZ, RZ, R7 ;  /* 0x000000ffff117224 */ /* 0x000fca00078e0007 */
[----:B------:R-:W-:Y:S04]  /*44e00*/  STL.64 [R1+0x4d90], R16 ;  /* 0x004d901001007387 */ /* 0x000fe80000100a00 */
[----:B---3--:R-:W-:Y:S01]  /*44e10*/  STL.64 [R1+0x4d58], R26 ;  /* 0x004d581a01007387 */ /* 0x008fe20000100a00 */
[----:B--2---:R0:W-:Y:S03]  /*44e20*/  STL.64 [R1+0x4d50], R24 ;  /* 0x004d501801007387 */ /* 0x0041e60000100a00 */
[----:B0-----:R-:W2:Y:S01]  /*44e30*/  LDL.LU R24, [R1+0x8e0] ;  /* 0x0008e00001187983 */ /* 0x001ea20000300800 */
[----:B------:R-:W2:Y:S02]  /*44e40*/  LDL.LU R25, [R1+0x8e4] ;  /* 0x0008e40001197983 */ /* 0x000ea40000300800 */
[----:B------:R-:W3:Y:S02]  /*44e50*/  LDL.LU R26, [R1+0x8e8] ;  /* 0x0008e800011a7983 */ /* 0x000ee40000300800 */
[----:B------:R-:W3:Y:S02]  /*44e60*/  LDL.LU R27, [R1+0x8ec] ;  /* 0x0008ec00011b7983 */ /* 0x000ee40000300800 */
[----:B------:R-:W-:-:S02]  /*44e70*/  IMAD.MOV.U32 R16, RZ, RZ, R6 ;  /* 0x000000ffff107224 */ /* 0x000fc400078e0006 */
[----:B------:R-:W-:-:S05]  /*44e80*/  IMAD.MOV.U32 R17, RZ, RZ, R5 ;  /* 0x000000ffff117224 */ /* 0x000fca00078e0005 */
[----:B------:R0:W-:Y:S02]  /*44e90*/  STL.64 [R1+0x4da8], R16 ;  /* 0x004da81001007387 */ /* 0x0001e40000100a00 */
[----:B0-----:R-:W-:Y:S02]  /*44ea0*/  IMAD.MOV.U32 R16, RZ, RZ, R4 ;  /* 0x000000ffff107224 */ /* 0x001fe400078e0004 */
[----:B------:R-:W-:Y:S01]  /*44eb0*/  IMAD.MOV.U32 R17, RZ, RZ, R2 ;  /* 0x000000ffff117224 */ /* 0x000fe200078e0002 */
[----:B---3--:R-:W-:Y:S01]  /*44ec0*/  STL.64 [R1+0x4d68], R26 ;  /* 0x004d681a01007387 */ /* 0x008fe20000100a00 */
[----:B--2---:R0:W-:Y:S03]  /*44ed0*/  STL.64 [R1+0x4d60], R24 ;  /* 0x004d601801007387 */ /* 0x0041e60000100a00 */
[----:B0-----:R-:W2:Y:S01]  /*44ee0*/  LDL.LU R24, [R1+0x8f0] ;  /* 0x0008f00001187983 */ /* 0x001ea20000300800 */
[----:B------:R-:W2:Y:S02]  /*44ef0*/  LDL.LU R25, [R1+0x8f4] ;  /* 0x0008f40001197983 */ /* 0x000ea40000300800 */
[----:B------:R-:W3:Y:S02]  /*44f00*/  LDL.LU R26, [R1+0x8f8] ;  /* 0x0008f800011a7983 */ /* 0x000ee40000300800 */
[----:B------:R-:W3:Y:S01]  /*44f10*/  LDL.LU R27, [R1+0x8fc] ;  /* 0x0008fc00011b7983 */ /* 0x000ee20000300800 */
        /* <DEDUP_REMOVED lines=16> */
[----:B--2---:R-:W-:Y:S01]  /*45020*/  STL.64 [R1+0x4e28], R14 ;  /* 0x004e280e01007387 */ /* 0x004fe20000100a00 */
[----:B------:R0:W-:Y:S03]  /*45030*/  STL.64 [R1+0x4e20], R12 ;  /* 0x004e200c01007387 */ /* 0x0001e60000100a00 */
[----:B0-----:R-:W2:Y:S01]  /*45040*/  LDL.LU.64 R12, [R1+0x110] ;  /* 0x00011000010c7983 */ /* 0x001ea20000300a00 */
[----:B------:R-:W-:Y:S02]  /*45050*/  STL.64 [R1+0x4e00], R18 ;  /* 0x004e001201007387 */ /* 0x000fe40000100a00 */
[----:B------:R0:W-:Y:S02]  /*45060*/  STL.64 [R1+0x4df8], R16 ;  /* 0x004df81001007387 */ /* 0x0001e40000100a00 */
[----:B0-----:R-:W2:Y:S04]  /*45070*/  LDL.LU.64 R16, [R1+0xf0] ;  /* 0x0000f00001107983 */ /* 0x001ea80000300a00 */
[----:B--2---:R0:W-:Y:S04]  /*45080*/  STL.64 [R1+0x4e10], R16 ;  /* 0x004e101001007387 */ /* 0x0041e80000100a00 */
[----:B0-----:R-:W2:Y:S04]  /*45090*/  LDL.LU.64 R16, [R1+0x100] ;  /* 0x0001000001107983 */ /* 0x001ea80000300a00 */
[----:B--2---:R0:W-:Y:S04]  /*450a0*/  STL.64 [R1+0x4e30], R16 ;  /* 0x004e301001007387 */ /* 0x0041e80000100a00 */
[----:B0-----:R-:W2:Y:S01]  /*450b0*/  LDL.LU R16, [R1+0xc50] ;  /* 0x000c500001107983 */ /* 0x001ea20000300800 */
[----:B------:R-:W2:Y:S02]  /*450c0*/  LDL.LU R17, [R1+0xc54] ;  /* 0x000c540001117983 */ /* 0x000ea40000300800 */
[----:B------:R-:W2:Y:S02]  /*450d0*/  LDL.LU R18, [R1+0xc58] ;  /* 0x000c580001127983 */ /* 0x000ea40000300800 */
[----:B------:R-:W2:Y:S01]  /*450e0*/  LDL.LU R19, [R1+0xc5c] ;  /* 0x000c5c0001137983 */ /* 0x000ea20000300800 */
[----:B------:R-:W2:Y:S04]  /*450f0*/  LDL.LU.64 R4, [R1+0xe0] ;  /* 0x0000e00001047983 */ /* 0x000ea80000300a00 */
[----:B--2---:R0:W-:Y:S04]  /*45100*/  STL.64 [R1+0x4e08], R4 ;  /* 0x004e080401007387 */ /* 0x0041e80000100a00 */
        /* <DEDUP_REMOVED lines=9> */
[----:B------:R-:W2:Y:S01]  /*451a0*/  LDL.LU R27, [R1+0x90c] ;  /* 0x00090c00011b7983 */ /* 0x000ea20000300800 */
[----:B------:R-:W-:Y:S01]  /*451b0*/  HMMA.16816.F32.BF16 R16, R20, R12, R16 ;  /* 0x0000000c1410723c */ /* 0x000fe20000041810 */
[----:B--2---:R-:W-:Y:S01]  /*451c0*/  STL.64 [R1+0x4da0], R26 ;  /* 0x004da01a01007387 */ /* 0x004fe20000100a00 */
[----:B---3--:R0:W-:Y:S03]  /*451d0*/  STL.64 [R1+0x4d98], R24 ;  /* 0x004d981801007387 */ /* 0x0081e60000100a00 */
        /* <DEDUP_REMOVED lines=8> */
[----:B0-----:R-:W2:Y:S01]  /*45260*/  LDL.LU R24, [R1+0x920] ;  /* 0x0009200001187983 */ /* 0x001ea20000300800 */
[----:B------:R-:W2:Y:S02]  /*45270*/  LDL.LU R25, [R1+0x924] ;  /* 0x0009240001197983 */ /* 0x000ea40000300800 */
[----:B------:R-:W2:Y:S02]  /*45280*/  LDL.LU R26, [R1+0x928] ;  /* 0x00092800011a7983 */ /* 0x000ea40000300800 */
[----:B------:R-:W2:Y:S01]  /*45290*/  LDL.LU R27, [R1+0x92c] ;  /* 0x00092c00011b7983 */ /* 0x000ea20000300800 */
[----:B------:R-:W-:Y:S01]  /*452a0*/  STL [R1+0x4d44], R28 ;  /* 0x004d441c01007387 */ /* 0x000fe20000100800 */
[----:B------:R-:W-:Y:S02]  /*452b0*/  STL [R1+0x4d40], R11 ;  /* 0x004d400b01007387 */ /* 0x000fe40000100800 */
[----:B------:R0:W-:Y:S02]  /*452c0*/  STL.64 [R1+0x260], R16 ;  /* 0x0002601001007387 */ /* 0x0001e40000100a00 */
[----:B------:R-:W-:Y:S01]  /*452d0*/  STL.64 [R1+0x268], R18 ;  /* 0x0002681201007387 */ /* 0x000fe20000100a00 */
[----:B0-----:R-:W3:Y:S01]  /*452e0*/  LDL.LU.64 R16, [R1+0x4e30] ;  /* 0x004e300001107983 */ /* 0x001ee20000300a00 */
[----:B------:R-:W3:Y:S02]  /*452f0*/  LDL.LU.64 R14, [R1+0x4e28] ;  /* 0x004e2800010e7983 */ /* 0x000ee40000300a00 */
[----:B------:R-:W3:Y:S02]  /*45300*/  LDL.LU.64 R12, [R1+0x4e20] ;  /* 0x004e2000010c7983 */ /* 0x000ee40000300a00 */
[----:B------:R-:W-:Y:S01]  /*45310*/  STL [R1+0x4d4c], R10 ;  /* 0x004d4c0a01007387 */ /* 0x000fe20000100800 */
[----:B------:R-:W-:Y:S01]  /*45320*/  STL [R1+0x4d48], R0 ;  /* 0x004d480001007387 */ /* 0x000fe20000100800 */
[C---:B---3--:R-:W-:Y:S11]  /*45330*/  HMMA.16816.F32.BF16 R12, R20.reuse, R16, R12 ;  /* 0x00000010140c723c */ /* 0x048ff6000004180c */
[----:B------:R-:W-:Y:S11]  /*45340*/  @!UPT UIADD3 URZ, URZ, URZ, URZ ;  /* 0x0000003f3f3ff290 */ /* 0x000ff6000fffe03f */
[----:B------:R-:W-:Y:S01]  /*45350*/  @!UPT UIADD3 URZ, URZ, URZ, URZ ;  /* 0x0000003f3f3ff290 */ /* 0x000fe2000fffe03f */
[----:B------:R0:W-:Y:S01]  /*45360*/  STL.64 [R1+0x250], R12 ;  /* 0x0002500c01007387 */ /* 0x0001e20000100a00 */
[----:B------:R1:W-:Y:S03]  /*45370*/  STL.64 [R1+0x258], R14 ;  /* 0x0002580e01007387 */ /* 0x0003e60000100a00 */
[----:B0-----:R-:W3:Y:S01]  /*45380*/  LDL.LU.64 R12, [R1+0x4e18] ;  /* 0x004e1800010c7983 */ /* 0x001ee20000300a00 */
[----:B-1----:R-:W-:Y:S02]  /*45390*/  IMAD.MOV.U32 R14, RZ, RZ, R16 ;  /* 0x000000ffff0e7224 */ /* 0x002fe400078e0010 */
[----:B------:R-:W-:Y:S02]  /*453a0*/  IMAD.MOV.U32 R15, RZ, RZ, R17 ;  /* 0x000000ffff0f7224 */ /* 0x000fe400078e0011 */
        /* <DEDUP_REMOVED lines=21> */
[----:B------:R-:W3:Y:S02]  /*45500*/  LDL.LU.64 R16, [R1+0x4dd0] ;  /* 0x004dd00001107983 */ /* 0x000ee40000300a00 */
[----:B------:R-:W-:-:S02]  /*45510*/  IMAD.MOV.U32 R2, RZ, RZ, R4 ;  /* 0x000000ffff027224 */ /* 0x000fc400078e0004 */
[----:B------:R-:W-:Y:S11]  /*45520*/  IMAD.MOV.U32 R29, RZ, RZ, R5 ;  /* 0x000000ffff1d7224 */ /* 0x000ff600078e0005 */
[----:B------:R-:W-:Y:S06]  /*45530*/  @!UPT UIADD3 URZ, URZ, URZ, URZ ;  /* 0x0000003f3f3ff290 */ /* 0x000fec000fffe03f */
[----:B------:R2:W-:Y:S01]  /*45540*/  STL.64 [R1+0xa0], R20 ;  /* 0x0000a01401007387 */ /* 0x0005e20000100a00 */
[----:B------:R-:W-:Y:S02]  /*45550*/  STL.64 [R1+0xa8], R22 ;  /* 0x0000a81601007387 */ /* 0x000fe40000100a00 */
[----:B------:R-:W3:Y:S02]  /*45560*/  LDL.LU.64 R6, [R1+0x4dc8] ;  /* 0x004dc80001067983 */ /* 0x000ee40000300a00 */
[----:B------:R-:W3:Y:S02]  /*45570*/  LDL.LU.64 R4, [R1+0x4dc0] ;  /* 0x004dc00001047983 */ /* 0x000ee40000300a00 */
[----:B--2---:R-:W-:Y:S02]  /*45580*/  IMAD.MOV.U32 R20, RZ, RZ, R19 ;  /* 0x000000ffff147224 */ /* 0x004fe400078e0013 */
[----:B------:R-:W-:Y:S02]  /*45590*/  IMAD.MOV.U32 R21, RZ, RZ, R18 ;  /* 0x000000ffff157224 */ /* 0x000fe400078e0012 */
[C---:B---3--:R-:W-:Y:S01]  /*455a0*/  HMMA.16816.F32.BF16 R16, R4.reuse, R16, R24 ;  /* 0x000000100410723c */ /* 0x048fe20000041818 */
        /* <DEDUP_REMOVED lines=28> */
[----:B---3--:R0:W-:Y:S02]  /*45770*/  STL.64 [R1+0x4c28], R18 ;  /* 0x004c281201007387 */ /* 0x0081e40000100a00 */
[----:B------:R-:W3:Y:S01]  /*45780*/  LDL.LU R16, [R1+0x880] ;  /* 0x0008800001107983 */ /* 0x000ee20000300800 */
[----:B------:R-:W3:Y:S04]  /*45790*/  LDL.LU R17, [R1+0x884] ;  /* 0x0008840001117983 */ /* 0x000ee80000300800 */
[----:B0-----:R-:W3:Y:S01]  /*457a0*/  LDL.LU R18, [R1+0x888] ;  /* 0x0008880001127983 */ /* 0x001ee20000300800 */
[C---:B--2---:R-:W-:Y:S11]  /*457b0*/  HMMA.16816.F32.BF16 R24, R4.reuse, R12, R24 ;  /* 0x0000000c0418723c */ /* 0x044ff60000041818 */
[----:B------:R-:W-:Y:S11]  /*457c0*/  @!UPT UIADD3 URZ, URZ, URZ, URZ ;  /* 0x0000003f3f3ff290 */ /* 0x000ff6000fffe03f */
[----:B------:R-:W-:Y:S01]  /*457d0*/  @!UPT UIADD3 URZ, URZ, URZ, URZ ;  /* 0x0000003f3f3ff290 */ /* 0x000fe2000fffe03f */
[----:B------:R-:W-:Y:S01]  /*457e0*/  STL.64 [R1+0x50], R24 ;  /* 0x0000501801007387 */ /* 0x000fe20000100a00 */
[----:B------:R0:W-:Y:S03]  /*457f0*/  STL.64 [R1+0x58], R26 ;  /* 0x0000581a01007387 */ /* 0x0001e60000100a00 */
[----:B0-----:R-:W2:Y:S01]  /*45800*/  LDL.LU.64 R26, [R1+0x4d58] ;  /* 0x004d5800011a7983 */ /* 0x001ea20000300a00 */
[----:B------:R-:W2:Y:S02]  /*45810*/  LDL.LU.64 R24, [R1+0x4d50] ;  /* 0x004d500001187983 */ /* 0x000ea40000300a00 */
[----:B----4-:R-:W-:Y:S01]  /*45820*/  IMAD.MOV.U32 R19, RZ, RZ, R3 ;  /* 0x000000ffff137224 */ /* 0x010fe200078e0003 */
[C---:B--2---:R-:W-:Y:S11]  /*45830*/  HMMA.16816.F32.BF16 R24, R4.reuse, R8, R24 ;  /* 0x000000080418723c */ /* 0x044ff60000041818 */
[----:B------:R-:W-:Y:S11]  /*45840*/  @!UPT UIADD3 URZ, URZ, URZ, URZ ;  /* 0x0000003f3f3ff290 */ /* 0x000ff6000fffe03f */
[----:B------:R-:W-:Y:S01]  /*45850*/  @!UPT UIADD3 URZ, URZ, URZ, URZ ;  /* 0x0000003f3f3ff290 */ /* 0x000fe2000fffe03f */
[----:B------:R0:W-:Y:S01]  /*45860*/  STL.64 [R1+0x40], R24 ;  /* 0x0000401801007387 */ /* 0x0001e20000100a00 */
[----:B------:R1:W-:Y:S02]  /*45870*/  STL [R1+0x48], R26 ;  /* 0x0000481a01007387 */ /* 0x0003e40000100800 */
[----:B------:R-:W-:Y:S01]  /*45880*/  IMAD.MOV.U32 R3, RZ, RZ, R27 ;  /* 0x000000ffff037224 */ /* 0x000fe200078e001b */
[----:B0-----:R-:W2:Y:S01]  /*45890*/  LDL.LU R24, [R1+0x500] ;  /* 0x0005000001187983 */ /* 0x001ea20000300800 */
[----:B------:R-:W2:Y:S02]  /*458a0*/  LDL.LU R25, [R1+0x504] ;  /* 0x0005040001197983 */ /* 0x000ea40000300800 */
[----:B-1----:R-:W4:Y:S02]  /*458b0*/  LDL.LU R26, [R1+0x508] ;  /* 0x00050800011a7983 */ /* 0x002f240000300800 */
[----:B------:R-:W4:Y:S01]  /*458c0*/  LDL.LU R27, [R1+0x50c] ;  /* 0x00050c00011b7983 */ /* 0x000f220000300800 */
[----:B---3--:R-:W-:Y:S11]  /*458d0*/  HMMA.16816.F32.BF16 R16, R4, R20, R16 ;  /* 0x000000140410723c */ /* 0x008ff60000041810 */
[----:B------:R-:W-:Y:S11]  /*458e0*/  @!UPT UIADD3 URZ, URZ, URZ, URZ ;  /* 0x0000003f3f3ff290 */ /* 0x000ff6000fffe03f */
[----:B------:R-:W-:Y:S02]  /*458f0*/  @!UPT UIADD3 URZ, URZ, URZ, URZ ;  /* 0x0000003f3f3ff290 */ /* 0x000fe4000fffe03f */
[----:B------:R-:W-:Y:S02]  /*45900*/  IMAD.MOV.U32 R9, RZ, RZ, R18 ;  /* 0x000000ffff097224 */ /* 0x000fe400078e0012 */
[----:B------:R-:W-:Y:S01]  /*45910*/  IMAD.MOV.U32 R8, RZ, RZ, R19 ;  /* 0x000000ffff087224 */ /* 0x000fe200078e0013 */
[----:B----4-:R-:W-:Y:S01]  /*45920*/  STL.64 [R1+0x4c48], R26 ;  /* 0x004c481a01007387 */ /* 0x010fe20000100a00 */
[----:B--2---:R0:W-:Y:S02]  /*45930*/  STL.64 [R1+0x4c40], R24 ;  /* 0x004c401801007387 */ /* 0x0041e40000100a00 */
[----:B0-----:R-:W-:Y:S02]  /*45940*/  IMAD.MOV.U32 R24, RZ, RZ, R10 ;  /* 0x000000ffff187224 */ /* 0x001fe400078e000a */
[----:B------:R-:W-:Y:S01]  /*45950*/  IMAD.MOV.U32 R25, RZ, RZ, R0 ;  /* 0x000000ffff197224 */ /* 0x000fe200078e0000 */
[----:B------:R-:W2:Y:S01]  /*45960*/  LDL.LU R10, [R1+0x4d4c] ;  /* 0x004d4c00010a7983 */ /* 0x000ea20000300800 */
[----:B------:R-:W3:Y:S03]  /*45970*/  LDL.LU R0, [R1+0x4d48] ;  /* 0x004d480001007983 */ /* 0x000ee60000300800 */
[----:B------:R0:W-:Y:S01]  /*45980*/  STL.64 [R1+0x4c58], R24 ;  /* 0x004c581801007387 */ /* 0x0001e20000100a00 */
[----:B------:R-:W-:Y:S02]  /*45990*/  STL [R1+0x4448], R3 ;  /* 0x0044480301007387 */ /* 0x000fe40000100800 */
[----:B0-----:R-:W-:-:S02]  /*459a0*/  IMAD.MOV.U32 R24, RZ, RZ, R28 ;  /* 0x000000ffff187224 */ /* 0x001fc400078e001c */
[----:B------:R-:W-:Y:S01]  /*459b0*/  IMAD.MOV.U32 R25, RZ, RZ, R11 ;  /* 0x000000ffff197224 */ /* 0x000fe200078e000b */
[----:B------:R-:W4:Y:S01]  /*459c0*/  LDL.LU R28, [R1+0x4d44] ;  /* 0x004d4400011c7983 */ /* 0x000f220000300800 */
[----:B------:R-:W2:Y:S03]  /*459d0*/  LDL.LU R11, [R1+0x4d40] ;  /* 0x004d4000010b7983 */ /* 0x000ea60000300800 */
[----:B------:R-:W-:Y:S01]  /*459e0*/  STL.64 [R1+0x4c70], R24 ;  /* 0x004c701801007387 */ /* 0x000fe20000100a00 */
[----:B------:R-:W2:Y:S02]  /*459f0*/  LDL.64 R18, [R1+0x28] ;  /* 0x0000280001127983 */ /* 0x000ea40000100a00 */
[----:B------:R-:W-:Y:S02]  /*45a00*/  IMAD.MOV.U32 R13, RZ, RZ, R16 ;  /* 0x000000ffff0d7224 */ /* 0x000fe400078e0010 */
[----:B------:R-:W-:Y:S01]  /*45a10*/  IMAD.MOV.U32 R12, RZ, RZ, R17 ;  /* 0x000000ffff0c7224 */ /* 0x000fe200078e0011 */
[----:B--2---:R0:W-:Y:S01]  /*45a20*/  STL.64 [R1+0x4c50], R18 ;  /* 0x004c501201007387 */ /* 0x0041e20000100a00 */
[----:B------:R-:W2:Y:S02]  /*45a30*/  LDL.LU R16, [R1+0x840] ;  /* 0x0008400001107983 */ /* 0x000ea40000300800 */
[----:B------:R-:W2:Y:S01]  /*45a40*/  LDL.LU R17, [R1+0x844] ;  /* 0x0008440001117983 */ /* 0x000ea20000300800 */
[----:B0-----:R-:W2:Y:S01]  /*45a50*/  LDL.LU R18, [R1+0x848] ;  /* 0x0008480001127983 */ /* 0x001ea20000300800 */
[----:B------:R-:W2:Y:S02]  /*45a60*/  LDL.LU R19, [R1+0x84c] ;  /* 0x00084c0001137983 */ /* 0x000ea40000300800 */
[----:B------:R-:W-:-:S02]  /*45a70*/  IMAD.MOV.U32 R24, RZ, RZ, R14 ;  /* 0x000000ffff187224 */ /* 0x000fc400078e000e */
[----:B------:R-:W-:Y:S01]  /*45a80*/  IMAD.MOV.U32 R25, RZ, RZ, R15 ;  /* 0x000000ffff197224 */ /* 0x000fe200078e000f */
[----:B------:R-:W3:Y:S01]  /*45a90*/  LDL.LU R14, [R1+0x4d3c] ;  /* 0x004d3c00010e7983 */ /* 0x000ee20000300800 */
[----:B------:R-:W3:Y:S03]  /*45aa0*/  LDL.LU R15, [R1+0x4d38] ;  /* 0x004d3800010f7983 */ /* 0x000ee60000300800 */
[----:B------:R-:W-:Y:S04]  /*45ab0*/  STL.64 [R1+0x4c88], R24 ;  /* 0x004c881801007387 */ /* 0x000fe80000100a00 */
[----:B--2---:R-:W-:Y:S01]  /*45ac0*/  STL.64 [R1+0x4c68], R18 ;  /* 0x004c681201007387 */ /* 0x004fe20000100a00 */
[----:B------:R0:W-:Y:S03]  /*45ad0*/  STL.64 [R1+0x4c60], R16 ;  /* 0x004c601001007387 */ /* 0x0001e60000100a00 */
[----:B0-----:R-:W2:Y:S01]  /*45ae0*/  LDL.LU R16, [R1+0x850] ;  /* 0x0008500001107983 */ /* 0x001ea20000300800 */
[----:B------:R-:W2:Y:S02]  /*45af0*/  LDL.LU R17, [R1+0x854] ;  /* 0x0008540001117983 */ /* 0x000ea40000300800 */
[----:B------:R-:W2:Y:S02]  /*45b00*/  LDL.LU R18, [R1+0x858] ;  /* 0x0008580001127983 */ /* 0x000ea40000300800 */
[----:B------:R-:W2:Y:S02]  /*45b10*/  LDL.LU R19, [R1+0x85c] ;  /* 0x00085c0001137983 */ /* 0x000ea40000300800 */
[----:B---3--:R-:W-:-:S02]  /*45b20*/  IMAD.MOV.U32 R24, RZ, RZ, R0 ;  /* 0x000000ffff187224 */ /* 0x008fc400078e0000 */
[----:B------:R-:W-:Y:S01]  /*45b30*/  IMAD.MOV.U32 R25, RZ, RZ, R10 ;  /* 0x000000ffff197224 */ /* 0x000fe200078e000a */
[----:B------:R-:W3:Y:S01]  /*45b40*/  LDL.LU R0, [R1+0x4d34] ;  /* 0x004d340001007983 */ /* 0x000ee20000300800 */
[----:B------:R-:W3:Y:S03]  /*45b50*/  LDL.LU R10, [R1+0x4d30] ;  /* 0x004d3000010a7983 */ /* 0x000ee60000300800 */
[----:B------:R0:W-:Y:S02]  /*45b60*/  STL.64 [R1+0x4ca0], R24 ;  /* 0x004ca01801007387 */ /* 0x0001e40000100a00 */
[----:B0-----:R-:W-:Y:S02]  /*45b70*/  IMAD.MOV.U32 R24, RZ, RZ, R11 ;  /* 0x000000ffff187224 */ /* 0x001fe400078e000b */
[----:B----4-:R-:W-:Y:S01]  /*45b80*/  IMAD.MOV.U32 R25, RZ, RZ, R28 ;  /* 0x000000ffff197224 */ /* 0x010fe200078e001c */
[----:B------:R-:W4:Y:S01]  /*45b90*/  LDL.LU R11, [R1+0x4d2c] ;  /* 0x004d2c00010b7983 */ /* 0x000f220000300800 */
[----:B------:R-:W3:Y:S03]  /*45ba0*/  LDL.LU R28, [R1+0x4d28] ;  /* 0x004d2800011c7983 */ /* 0x000ee60000300800 */
[----:B------:R0:W-:Y:S02]  /*45bb0*/  STL.64 [R1+0x4cb8], R24 ;  /* 0x004cb81801007387 */ /* 0x0001e40000100a00 */
[----:B0-----:R-:W-:-:S02]  /*45bc0*/  IMAD.MOV.U32 R24, RZ, RZ, R15 ;  /* 0x000000ffff187224 */ /* 0x001fc400078e000f */
[----:B------:R-:W-:Y:S01]  /*45bd0*/  IMAD.MOV.U32 R25, RZ, RZ, R14 ;  /* 0x000000ffff197224 */ /* 0x000fe200078e000e */
        /* <DEDUP_REMOVED lines=8> */
[----:B------:R0:W-:Y:S01]  /*45c60*/  STL.64 [R1+0x4cd0], R24 ;  /* 0x004cd01801007387 */ /* 0x0001e20000100a00 */
[----:B---3--:R-:W1:Y:S04]  /*45c70*/  LDSM.16.MT88.4 R20, [R28+0x26080] ;  /* 0x026080001c14783b */ /* 0x008e680000004200 */
[----:B0-----:R-:W3:Y:S01]  /*45c80*/  LDL.LU R24, [R1+0x8b0] ;  /* 0x0008b00001187983 */ /* 0x001ee20000300800 */
[----:B------:R-:W3:Y:S02]  /*45c90*/  LDL.LU R25, [R1+0x8b4] ;  /* 0x0008b40001197983 */ /* 0x000ee40000300800 */
[----:B------:R-:W2:Y:S02]  /*45ca0*/  LDL.LU R26, [R1+0x8b8] ;  /* 0x0008b800011a7983 */ /* 0x000ea40000300800 */
[----:B------:R-:W2:Y:S02]  /*45cb0*/  LDL.LU R27, [R1+0x8bc] ;  /* 0x0008bc00011b7983 */ /* 0x000ea40000300800 */
[----:B--2---:R-:W-:Y:S01]  /*45cc0*/  STL.64 [R1+0x4ce0], R26 ;  /* 0x004ce01a01007387 */ /* 0x004fe20000100a00 */
[----:B---3--:R4:W-:Y:S02]  /*45cd0*/  STL.64 [R1+0x4cd8], R24 ;  /* 0x004cd81801007387 */ /* 0x0089e40000100a00 */
[----:B----4-:R-:W-:-:S02]  /*45ce0*/  IMAD.MOV.U32 R24, RZ, RZ, R11 ;  /* 0x000000ffff187224 */ /* 0x010fc400078e000b */
[----:B------:R-:W-:Y:S01]  /*45cf0*/  IMAD.MOV.U32 R25, RZ, RZ, R10 ;  /* 0x000000ffff197224 */ /* 0x000fe200078e000a */
[----:B------:R-:W2:Y:S01]  /*45d00*/  LDL.LU R11, [R1+0x4d1c] ;  /* 0x004d1c00010b7983 */ /* 0x000ea20000300800 */
[----:B------:R-:W3:Y:S02]  /*45d10*/  LDL.LU R10, [R1+0x4d18] ;  /* 0x004d1800010a7983 */ /* 0x000ee40000300800 */
[----:B------:R-:W-:Y:S02]  /*45d20*/  STL.64 [R1+0x4c98], R18 ;  /* 0x004c981201007387 */ /* 0x000fe40000100a00 */
[----:B------:R0:W-:Y:S02]  /*45d30*/  STL.64 [R1+0x4c90], R16 ;  /* 0x004c901001007387 */ /* 0x0001e40000100a00 */
[----:B0-----:R-:W4:Y:S01]  /*45d40*/  LDL.LU R16, [R1+0x870] ;  /* 0x0008700001107983 */ /* 0x001f220000300800 */
[----:B------:R-:W4:Y:S02]  /*45d50*/  LDL.LU R17, [R1+0x874] ;  /* 0x0008740001117983 */ /* 0x000f240000300800 */
[----:B------:R-:W3:Y:S02]  /*45d60*/  LDL.LU R18, [R1+0x878] ;  /* 0x0008780001127983 */ /* 0x000ee40000300800 */
[----:B--2---:R-:W-:-:S02]  /*45d70*/  IMAD.MOV.U32 R19, RZ, RZ, R11 ;  /* 0x000000ffff137224 */ /* 0x004fc400078e000b */
[----:B------:R-:W2:Y:S04]  /*45d80*/  LDL.LU R11, [R1+0x4d14] ;  /* 0x004d1400010b7983 */ /* 0x000ea80000300800 */
[----:B---3--:R-:W-:Y:S01]  /*45d90*/  STL.64 [R1+0x4cb0], R18 ;  /* 0x004cb01201007387 */ /* 0x008fe20000100a00 */
[----:B----4-:R0:W-:Y:S03]  /*45da0*/  STL.64 [R1+0x4ca8], R16 ;  /* 0x004ca81001007387 */ /* 0x0101e60000100a00 */
[----:B0-----:R-:W3:Y:S01]  /*45db0*/  LDL.LU R16, [R1+0x890] ;  /* 0x0008900001107983 */ /* 0x001ee20000300800 */
[----:B------:R-:W3:Y:S02]  /*45dc0*/  LDL.LU R17, [R1+0x894] ;  /* 0x0008940001117983 */ /* 0x000ee40000300800 */
[----:B------:R-:W4:Y:S02]  /*45dd0*/  LDL.LU R18, [R1+0x898] ;  /* 0x0008980001127983 */ /* 0x000f240000300800 */
[----:B------:R-:W-:-:S02]  /*45de0*/  IMAD.MOV.U32 R19, RZ, RZ, R10 ;  /* 0x000000ffff137224 */ /* 0x000fc400078e000a */
[----:B------:R-:W2:Y:S04]  /*45df0*/  LDL.LU R10, [R1+0x4d10] ;  /* 0x004d1000010a7983 */ /* 0x000ea80000300800 */
[----:B----4-:R-:W-:Y:S01]  /*45e00*/  STL.64 [R1+0x4cc8], R18 ;  /* 0x004cc81201007387 */ /* 0x010fe20000100a00 */
[----:B---3--:R2:W-:Y:S02]  /*45e10*/  STL.64 [R1+0x4cc0], R16 ;  /* 0x004cc01001007387 */ /* 0x0085e40000100a00 */
[----:B--2---:R-:W-:Y:S02]  /*45e20*/  IMAD.MOV.U32 R16, RZ, RZ, R11 ;  /* 0x000000ffff107224 */ /* 0x004fe400078e000b */
[----:B------:R-:W2:Y:S01]  /*45e30*/  LDL.LU R11, [R1+0x4d0c] ;  /* 0x004d0c00010b7983 */ /* 0x000ea20000300800 */
[----:B------:R-:W3:Y:S02]  /*45e40*/  LDL.LU R17, [R1+0x8a4] ;  /* 0x0008a40001117983 */ /* 0x000ee40000300800 */
[----:B------:R-:W4:Y:S02]  /*45e50*/  LDL.LU R18, [R1+0x8a8] ;  /* 0x0008a80001127983 */ /* 0x000f240000300800 */
[----:B------:R-:W4:Y:S02]  /*45e60*/  LDL.LU R19, [R1+0x8ac] ;  /* 0x0008ac0001137983 */ /* 0x000f240000300800 */
[----:B----4-:R-:W-:Y:S01]  /*45e70*/  STL.64 [R1+0x4cf0], R18 ;  /* 0x004cf01201007387 */ /* 0x010fe20000100a00 */
[----:B---3--:R0:W-:Y:S02]  /*45e80*/  STL.64 [R1+0x4ce8], R16 ;  /* 0x004ce81001007387 */ /* 0x0081e40000100a00 */
[----:B0-----:R-:W-:-:S02]  /*45e90*/  IMAD.MOV.U32 R16, RZ, RZ, R10 ;  /* 0x000000ffff107224 */ /* 0x001fc400078e000a */
[----:B--2---:R-:W-:Y:S01]  /*45ea0*/  IMAD.MOV.U32 R17, RZ, RZ, R11 ;  /* 0x000000ffff117224 */ /* 0x004fe200078e000b */
[----:B------:R-:W2:Y:S01]  /*45eb0*/  LDL.LU R10, [R1+0x4d08] ;  /* 0x004d0800010a7983 */ /* 0x000ea20000300800 */
[----:B------:R-:W2:Y:S02]  /*45ec0*/  LDL.LU R11, [R1+0x4d04] ;  /* 0x004d0400010b7983 */ /* 0x000ea40000300800 */
[----:B------:R-:W3:Y:S02]  /*45ed0*/  LDL.LU R18, [R1+0x8c8] ;  /* 0x0008c80001127983 */ /* 0x000ee40000300800 */
[----:B------:R-:W3:Y:S01]  /*45ee0*/  LDL.LU R19, [R1+0x8cc] ;  /* 0x0008cc0001137983 */ /* 0x000ee20000300800 */
[----:B------:R-:W-:Y:S01]  /*45ef0*/  STL.64 [R1+0x4bf8], R14 ;  /* 0x004bf80e01007387 */ /* 0x000fe20000100a00 */
[----:B------:R0:W-:Y:S03]  /*45f00*/  STL.64 [R1+0x4bf0], R12 ;  /* 0x004bf00c01007387 */ /* 0x0001e60000100a00 */
[----:B0-----:R-:W4:Y:S01]  /*45f10*/  LDL.LU R12, [R1+0x140] ;  /* 0x00014000010c7983 */ /* 0x001f220000300800 */
[----:B------:R-:W-:-:S02]  /*45f20*/  IMAD.MOV.U32 R13, RZ, RZ, R0 ;  /* 0x000000ffff0d7224 */ /* 0x000fc400078e0000 */
[----:B------:R-:W4:Y:S01]  /*45f30*/  LDL.LU R0, [R1+0x4d00] ;  /* 0x004d000001007983 */ /* 0x000f220000300800 */
[C---:B---3--:R-:W-:Y:S01]  /*45f40*/  HMMA.16816.F32.BF16 R24, R4.reuse, R24, R16 ;  /* 0x000000180418723c */ /* 0x048fe20000041810 */
[----:B--2---:R-:W-:Y:S01]  /*45f50*/  STL.64 [R1+0x4be0], R10 ;  /* 0x004be00a01007387 */ /* 0x004fe20000100a00 */
[----:B------:R0:W-:Y:S02]  /*45f60*/  STL.64 [R1+0x4bd8], R8 ;  /* 0x004bd80801007387 */ /* 0x0001e40000100a00 */
[----:B0-----:R-:W-:Y:S02]  /*45f70*/  IMAD.MOV.U32 R8, RZ, RZ, R2 ;  /* 0x000000ffff087224 */ /* 0x001fe400078e0002 */
[----:B------:R-:W-:Y:S01]  /*45f80*/  IMAD.MOV.U32 R9, RZ, RZ, R29 ;  /* 0x000000ffff097224 */ /* 0x000fe200078e001d */
[----:B------:R-:W2:Y:S01]  /*45f90*/  LDL.LU R2, [R1+0x4cfc] ;  /* 0x004cfc0001027983 */ /* 0x000ea20000300800 */
[----:B------:R-:W3:Y:S02]  /*45fa0*/  LDL.LU R29, [R1+0x4cf8] ;  /* 0x004cf800011d7983 */ /* 0x000ee40000300800 */
[----:B-1----:R-:W-:Y:S02]  /*45fb0*/  STL.64 [R1+0x4b00], R22 ;  /* 0x004b001601007387 */ /* 0x002fe40000100a00 */
[----:B------:R0:W-:Y:S02]  /*45fc0*/  STL.64 [R1+0x4af8], R20 ;  /* 0x004af81401007387 */ /* 0x0001e40000100a00 */
        /* <DEDUP_REMOVED lines=8> */
[----:B0-----:R-:W4:Y:S01]  /*46050*/  LDL.LU.64 R26, [R1+0x4ce0] ;  /* 0x004ce000011a7983 */ /* 0x001f220000300a00 */
[----:B------:R-:W4:Y:S02]  /*46060*/  LDL.LU.64 R24, [R1+0x4cd8] ;  /* 0x004cd80001187983 */ /* 0x000f240000300a00 */
[C---:B----4-:R-:W-:Y:S01]  /*46070*/  HMMA.16816.F32.BF16 R12, R4.reuse, R12, R24 ;  /* 0x0000000c040c723c */ /* 0x050fe20000041818 */
[----:B------:R-:W2:Y:S11]  /*46080*/  LDL.LU.64 R24, [R1+0x4cd0] ;  /* 0x004cd00001187983 */ /* 0x000eb60000300a00 */
[----:B------:R-:W-:Y:S11]  /*46090*/  @!UPT UIADD3 URZ, URZ, URZ, URZ ;  /* 0x0000003f3f3ff290 */ /* 0x000ff6000fffe03f */
[----:B------:R0:W-:Y:S01]  /*460a0*/  STL.64 [R1+0x8b0], R12 ;  /* 0x0008b00c01007387 */ /* 0x0001e20000100a00 */
[----:B------:R1:W-:Y:S03]  /*460b0*/  STL.64 [R1+0x8b8], R14 ;  /* 0x0008b80e01007387 */ /* 0x0003e60000100a00 */
[----:B0-----:R-:W4:Y:S01]  /*460c0*/  LDL.LU R12, [R1+0x4c0] ;  /* 0x0004c000010c7983 */ /* 0x001f220000300800 */
[----:B------:R-:W4:Y:S02]  /*460d0*/  LDL.LU R13, [R1+0x4c4] ;  /* 0x0004c400010d7983 */ /* 0x000f240000300800 */
[----:B-1----:R-:W3:Y:S02]  /*460e0*/  LDL.LU R14, [R1+0x4c8] ;  /* 0x0004c800010e7983 */ /* 0x002ee40000300800 */
[----:B------:R-:W3:Y:S01]  /*460f0*/  LDL.LU R15, [R1+0x4cc] ;  /* 0x0004cc00010f7983 */ /* 0x000ee20000300800 */
[C---:B--2---:R-:W-:Y:S01]  /*46100*/  HMMA.16816.F32.BF16 R24, R4.reuse, R24, R16 ;  /* 0x000000180418723c */ /* 0x044fe20000041810 */
[----:B---3--:R0:W-:Y:S01]  /*46110*/  STL.64 [R1+0x4c08], R14 ;  /* 0x004c080e01007387 */ /* 0x0081e20000100a00 */
[----:B----4-:R-:W-:Y:S03]  /*46120*/  STL.64 [R1+0x4c00], R12 ;  /* 0x004c000c01007387 */ /* 0x010fe60000100a00 */
[----:B0-----:R-:W2:Y:S01]  /*46130*/  LDL.64 R14, [R1+0x8] ;  /* 0x00000800010e7983 */ /* 0x001ea20000100a00 */
[----:B------:R-:W3:Y:S02]  /*46140*/  LDL.LU.64 R18, [R1+0x4cc8] ;  /* 0x004cc80001127983 */ /* 0x000ee40000300a00 */
[----:B------:R-:W3:Y:S11]  /*46150*/  LDL.LU.64 R16, [R1+0x4cc0] ;  /* 0x004cc00001107983 */ /* 0x000ef60000300a00 */
[----:B------:R-:W-:Y:S04]  /*46160*/  @!UPT UIADD3 URZ, URZ, URZ, URZ ;  /* 0x0000003f3f3ff290 */ /* 0x000fe8000fffe03f */
[----:B------:R0:W-:Y:S01]  /*46170*/  STL.64 [R1+0x8a0], R24 ;  /* 0x0008a01801007387 */ /* 0x0001e20000100a00 */
[----:B------:R3:W-:Y:S04]  /*46180*/  STL.64 [R1+0x8a8], R26 ;  /* 0x0008a81a01007387 */ /* 0x0007e80000100a00 */
        /* <DEDUP_REMOVED lines=30> */
[----:B------:R-:W3:Y:S11]  /*46370*/  LDL.LU.64 R18, [R1+0x4c50] ;  /* 0x004c500001127983 */ /* 0x000ef60000300a00 */
[----:B------:R-:W-:Y:S10]  /*46380*/  @!UPT UIADD3 URZ, URZ, URZ, URZ ;  /* 0x0000003f3f3ff290 */ /* 0x000ff4000fffe03f */
[----:B------:R-:W-:Y:S01]  /*46390*/  STL.64 [R1+0x840], R24 ;  /* 0x0008401801007387 */ /* 0x000fe20000100a00 */
[----:B------:R0:W-:Y:S03]  /*463a0*/  STL.64 [R1+0x848], R26 ;  /* 0x0008481a01007387 */ /* 0x0001e60000100a00 */
[----:B0-----:R-:W4:Y:S01]  /*463b0*/  LDL.LU.64 R26, [R1+0x4c48] ;  /* 0x004c4800011a7983 */ /* 0x001f220000300a00 */
[----:B------:R-:W4:Y:S02]  /*463c0*/  LDL.LU.64 R24, [R1+0x4c40] ;  /* 0x004c400001187983 */ /* 0x000f240000300a00 */
[----:B----4-:R-:W-:Y:S01]  /*463d0*/  HMMA.16816.F32.BF16 R8, R4, R8, R24 ;  /* 0x000000080408723c */ /* 0x010fe20000041818 */
[----:B------:R-:W4:Y:S01]  /*463e0*/  LDL.LU.64 R26, [R1+0x4c38] ;  /* 0x004c3800011a7983 */ /* 0x000f220000300a00 */
[----:B------:R-:W4:Y:S02]  /*463f0*/  LDL.LU.64 R24, [R1+0x4c30] ;  /* 0x004c300001187983 */ /* 0x000f240000300a00 */
[----:B------:R-:W2:Y:S11]  /*46400*/  LDL.64 R6, [R1+0x18] ;  /* 0x0000180001067983 */ /* 0x000eb60000100a00 */
[----:B------:R-:W-:Y:S08]  /*46410*/  @!UPT UIADD3 URZ, URZ, URZ, URZ ;  /* 0x0000003f3f3ff290 */ /* 0x000ff0000fffe03f */
[----:B------:R0:W-:Y:S01]  /*46420*/  STL.64 [R1+0x500], R8 ;  /* 0x0005000801007387 */ /* 0x0001e20000100a00 */
[----:B------:R1:W-:Y:S03]  /*46430*/  STL.64 [R1+0x508], R10 ;  /* 0x0005080a01007387 */ /* 0x0003e60000100a00 */
[----:B0-----:R-:W2:Y:S01]  /*46440*/  LDL.LU R8, [R1+0x4b0] ;  /* 0x0004b00001087983 */ /* 0x001ea20000300800 */
[----:B------:R-:W2:Y:S02]  /*46450*/  LDL.LU R9, [R1+0x4b4] ;  /* 0x0004b40001097983 */ /* 0x000ea40000300800 */
[----:B-1----:R-:W2:Y:S02]  /*46460*/  LDL.LU R10, [R1+0x4b8] ;  /* 0x0004b800010a7983 */ /* 0x002ea40000300800 */
[----:B------:R-:W2:Y:S02]  /*46470*/  LDL.LU R11, [R1+0x4bc] ;  /* 0x0004bc00010b7983 */ /* 0x000ea40000300800 */
[----:B---3--:R-:W-:Y:S01]  /*46480*/  IMAD.MOV.U32 R17, RZ, RZ, R19 ;  /* 0x000000ffff117224 */ /* 0x008fe200078e0013 */
[C---:B----4-:R-:W-:Y:S01]  /*46490*/  HMMA.16816.F32.BF16 R20, R24.reuse, R18, R20 ;  /* 0x000000121814723c */ /* 0x050fe20000041814 */
        /* <DEDUP_REMOVED lines=8> */
[----:B------:R-:W-:Y:S02]  /*46520*/  STL.64 [R1+0x4f8], R22 ;  /* 0x0004f81601007387 */ /* 0x000fe40000100a00 */
[----:B0-----:R-:W-:Y:S02]  /*46530*/  IMAD.MOV.U32 R20, RZ, RZ, R18 ;  /* 0x000000ffff147224 */ /* 0x001fe400078e0012 */
[----:B------:R-:W3:Y:S03]  /*46540*/  LDL.LU.64 R18, [R1+0x4c28] ;  /* 0x004c280001127983 */ /* 0x000ee60000300a00 */
[----:B------:R0:W-:Y:S02]  /*46550*/  STL [R1+0x4b98], R20 ;  /* 0x004b981401007387 */ /* 0x0001e40000100800 */
[----:B0-----:R-:W4:Y:S01]  /*46560*/  LDL.LU R20, [R1+0x4e0] ;  /* 0x0004e00001147983 */ /* 0x001f220000300800 */
[----:B------:R-:W4:Y:S02]  /*46570*/  LDL.LU R21, [R1+0x4e4] ;  /* 0x0004e40001157983 */ /* 0x000f240000300800 */
[----:B------:R-:W4:Y:S02]  /*46580*/  LDL.LU R22, [R1+0x4e8] ;  /* 0x0004e80001167983 */ /* 0x000f240000300800 */
[----:B------:R-:W4:Y:S01]  /*46590*/  LDL.LU R23, [R1+0x4ec] ;  /* 0x0004ec0001177983 */ /* 0x000f220000300800 */
[C---:B--2---:R-:W-:Y:S08]  /*465a0*/  HMMA.16816.F32.BF16 R8, R24.reuse, R14, R8 ;  /* 0x0000000e1808723c */ /* 0x044ff00000041808 */
[----:B----4-:R-:W-:Y:S11]  /*465b0*/  HMMA.16816.F32.BF16 R20, R24, R6, R20 ;  /* 0x000000061814723c */ /* 0x010ff60000041814 */
[----:B------:R-:W-:Y:S11]  /*465c0*/  @!UPT UIADD3 URZ, URZ, URZ, URZ ;  /* 0x0000003f3f3ff290 */ /* 0x000ff6000fffe03f */
[----:B------:R-:W-:Y:S01]  /*465d0*/  @!UPT UIADD3 URZ, URZ, URZ, URZ ;  /* 0x0000003f3f3ff290 */ /* 0x000fe2000fffe03f */
[----:B------:R0:W-:Y:S01]  /*465e0*/  STL.64 [R1+0x4e0], R20 ;  /* 0x0004e01401007387 */ /* 0x0001e20000100a00 */
[----:B------:R1:W-:Y:S02]  /*465f0*/  STL.64 [R1+0x4e8], R22 ;  /* 0x0004e81601007387 */ /* 0x0003e40000100a00 */
[----:B------:R-:W2:Y:S02]  /*46600*/  LDL.LU R4, [R1+0x4a0] ;  /* 0x0004a00001047983 */ /* 0x000ea40000300800 */
[----:B------:R-:W2:Y:S02]  /*46610*/  LDL.LU R5, [R1+0x4a4] ;  /* 0x0004a40001057983 */ /* 0x000ea40000300800 */
[----:B0-----:R-:W-:Y:S02]  /*46620*/  IMAD.MOV.U32 R21, RZ, RZ, R7 ;  /* 0x000000ffff157224 */ /* 0x001fe400078e0007 */
[----:B-1----:R-:W-:Y:S02]  /*46630*/  IMAD.MOV.U32 R22, RZ, RZ, R6 ;  /* 0x000000ffff167224 */ /* 0x002fe400078e0006 */
[----:B---3--:R-:W-:-:S02]  /*46640*/  IMAD.MOV.U32 R6, RZ, RZ, R18 ;  /* 0x000000ffff067224 */ /* 0x008fc400078e0012 */
[----:B------:R-:W-:Y:S01]  /*46650*/  IMAD.MOV.U32 R7, RZ, RZ, R19 ;  /* 0x000000ffff077224 */ /* 0x000fe200078e0013 */
[----:B------:R-:W3:Y:S01]  /*46660*/  LDL.LU R18, [R1+0x4c24] ;  /* 0x004c240001127983 */ /* 0x000ee20000300800 */
[----:B------:R-:W3:Y:S02]  /*46670*/  LDL.LU R19, [R1+0x4c20] ;  /* 0x004c200001137983 */ /* 0x000ee40000300800 */
[----:B------:R-:W-:Y:S02]  /*46680*/  STL.64 [R1+0x4d0], R8 ;  /* 0x0004d00801007387 */ /* 0x000fe40000100a00 */
[----:B------:R0:W-:Y:S02]  /*46690*/  STL.64 [R1+0x4d8], R10 ;  /* 0x0004d80a01007387 */ /* 0x0001e40000100a00 */
[----:B------:R-:W-:Y:S02]  /*466a0*/  IMAD.MOV.U32 R20, RZ, RZ, R14 ;  /* 0x000000ffff147224 */ /* 0x000fe400078e000e */
[----:B------:R-:W-:Y:S01]  /*466b0*/  IMAD.MOV.U32 R23, RZ, RZ, R15 ;  /* 0x000000ffff177224 */ /* 0x000fe200078e000f */
[----:B0-----:R-:W4:Y:S01]  /*466c0*/  LDL.LU.64 R10, [R1+0x4c18] ;  /* 0x004c1800010a7983 */ /* 0x001f220000300a00 */
[----:B------:R-:W4:Y:S02]  /*466d0*/  LDL.LU.64 R8, [R1+0x4c10] ;  /* 0x004c100001087983 */ /* 0x000f240000300a00 */
[----:B------:R-:W3:Y:S02]  /*466e0*/  LDL.LU.64 R14, [R1+0x4c08] ;  /* 0x004c0800010e7983 */ /* 0x000ee40000300a00 */
[----:B------:R-:W3:Y:S01]  /*466f0*/  LDL.LU.64 R12, [R1+0x4c00] ;  /* 0x004c0000010c7983 */ /* 0x000ee20000300a00 */
[----:B------:R0:W-:Y:S01]  /*46700*/  STL.64 [R1+0x4ba8], R22 ;  /* 0x004ba81601007387 */ /* 0x0001e20000100a00 */
[----:B------:R-:W-:Y:S03]  /*46710*/  STL.64 [R1+0x4ba0], R20 ;  /* 0x004ba01401007387 */ /* 0x000fe60000100a00 */
[----:B0-----:R-:W2:Y:S01]  /*46720*/  LDL.64 R22, [R1+0x158] ;  /* 0x0001580001167983 */ /* 0x001ea20000100a00 */
[----:B---3--:R-:W-:Y:S03]  /*46730*/  HMMA.16816.F32.BF16 R12, R24, R18, R12 ;  /* 0x00000012180c723c */ /* 0x008fe6000004180c */
[----:B--2---:R0:W-:Y:S04]  /*46740*/  STL.64 [R1+0x4bc0], R22 ;  /* 0x004bc01601007387 */ /* 0x0041e80000100a00 */
[----:B0-----:R-:W2:Y:S11]  /*46750*/  LDL.64 R22, [R1+0x38] ;  /* 0x0000380001167983 */ /* 0x001eb60000100a00 */
[----:B------:R-:W-:Y:S05]  /*46760*/  @!UPT UIADD3 URZ, URZ, URZ, URZ ;  /* 0x0000003f3f3ff290 */ /* 0x000fea000fffe03f */
[----:B------:R-:W-:Y:S02]  /*46770*/  STL.64 [R1+0x4c0], R12 ;  /* 0x0004c00c01007387 */ /* 0x000fe40000100a00 */
[----:B------:R0:W-:Y:S02]  /*46780*/  STL.64 [R1+0x4c8], R14 ;  /* 0x0004c80e01007387 */ /* 0x0001e40000100a00 */
[----:B0-----:R-:W3:Y:S01]  /*46790*/  LDL.LU.64 R14, [R1+0x4bf8] ;  /* 0x004bf800010e7983 */ /* 0x001ee20000300a00 */
[----:B------:R-:W2:Y:S02]  /*467a0*/  LDL.LU.64 R12, [R1+0x4bf0] ;  /* 0x004bf000010c7983 */ /* 0x000ea40000300a00 */
[----:B------:R-:W-:Y:S02]  /*467b0*/  STL.64 [R1+0x4bb8], R18 ;  /* 0x004bb81201007387 */ /* 0x000fe40000100a00 */
[----:B------:R0:W-:Y:S02]  /*467c0*/  STL [R1+0x4bb0], R17 ;  /* 0x004bb01101007387 */ /* 0x0001e40000100800 */
[----:B---3--:R-:W-:-:S02]  /*467d0*/  IMAD.MOV.U32 R16, RZ, RZ, R14 ;  /* 0x000000ffff107224 */ /* 0x008fc400078e000e */
[----:B0-----:R-:W-:Y:S01]  /*467e0*/  IMAD.MOV.U32 R17, RZ, RZ, R15 ;  /* 0x000000ffff117224 */ /* 0x001fe200078e000f */
[----:B------:R-:W4:Y:S01]  /*467f0*/  LDL.LU R14, [R1+0x4bec] ;  /* 0x004bec00010e7983 */ /* 0x000f220000300800 */
[----:B------:R-:W4:Y:S02]  /*46800*/  LDL.LU R15, [R1+0x4be8] ;  /* 0x004be800010f7983 */ /* 0x000f240000300800 */
[----:B------:R-:W3:Y:S02]  /*46810*/  LDL.LU R18, [R1+0x828] ;  /* 0x0008280001127983 */ /* 0x000ee40000300800 */
[----:B------:R-:W3:Y:S01]  /*46820*/  LDL.LU R19, [R1+0x82c] ;  /* 0x00082c0001137983 */ /* 0x000ee20000300800 */
[----:B----4-:R-:W-:Y:S01]  /*46830*/  HMMA.16816.F32.BF16 R8, R24, R14, R8 ;  /* 0x0000000e1808723c */ /* 0x010fe20000041808 */
[----:B---3--:R0:W-:Y:S01]  /*46840*/  STL.64 [R1+0x4bd0], R18 ;  /* 0x004bd01201007387 */ /* 0x0081e20000100a00 */
[----:B------:R1:W-:Y:S02]  /*46850*/  STL.64 [R1+0x4bc8], R16 ;  /* 0x004bc81001007387 */ /* 0x0003e40000100a00 */
[----:B0-----:R-:W-:Y:S01]  /*46860*/  IMAD.MOV.U32 R18, RZ, RZ, R2 ;  /* 0x000000ffff127224 */ /* 0x001fe200078e0002 */
[----:B-1----:R-:W3:Y:S01]  /*46870*/  LDL.LU R16, [R1+0x830] ;  /* 0x0008300001107983 */ /* 0x002ee20000300800 */
[----:B------:R-:W-:Y:S11]  /*46880*/  IMAD.MOV.U32 R19, RZ, RZ, R0 ;  /* 0x000000ffff137224 */ /* 0x000ff600078e0000 */
[----:B------:R-:W-:Y:S06]  /*46890*/  @!UPT UIADD3 URZ, URZ, URZ, URZ ;  /* 0x0000003f3f3ff290 */ /* 0x000fec000fffe03f */
[----:B------:R0:W-:Y:S01]  /*468a0*/  STL [R1+0x4b0], R8 ;  /* 0x0004b00801007387 */ /* 0x0001e20000100800 */
[----:B------:R-:W-:Y:S02]  /*468b0*/  IMAD.MOV.U32 R2, RZ, RZ, R10 ;  /* 0x000000ffff027224 */ /* 0x000fe400078e000a */
[----:B------:R-:W-:Y:S02]  /*468c0*/  IMAD.MOV.U32 R0, RZ, RZ, R11 ;  /* 0x000000ffff007224 */ /* 0x000fe400078e000b */
[----:B------:R-:W4:Y:S01]  /*468d0*/  LDL.LU.64 R10, [R1+0x4be0] ;  /* 0x004be000010a7983 */ /* 0x000f220000300a00 */
[----:B------:R-:W-:Y:S02]  /*468e0*/  IMAD.MOV.U32 R17, RZ, RZ, R29 ;  /* 0x000000ffff117224 */ /* 0x000fe400078e001d */
[----:B------:R-:W-:Y:S02]  /*468f0*/  IMAD.MOV.U32 R29, RZ, RZ, R9 ;  /* 0x000000ffff1d7224 */ /* 0x000fe400078e0009 */
[----:B0-----:R-:W3:Y:S01]  /*46900*/  LDL.LU.64 R8, [R1+0x4bd8] ;  /* 0x004bd80001087983 */ /* 0x001ee20000300a00 */
[----:B------:R0:W-:Y:S02]  /*46910*/  STL.64 [R1+0x4aa0], R14 ;  /* 0x004aa00e01007387 */ /* 0x0001e40000100a00 */
[----:B--2---:R-:W-:Y:S01]  /*46920*/  STL.64 [R1+0x4a98], R12 ;  /* 0x004a980c01007387 */ /* 0x004fe20000100a00 */
[----:B0-----:R-:W2:Y:S01]  /*46930*/  LDL.64 R14, [R1+0x148] ;  /* 0x00014800010e7983 */ /* 0x001ea20000100a00 */
[----:B------:R0:W-:Y:S02]  /*46940*/  STL [R1+0x4338], R0 ;  /* 0x0043380001007387 */ /* 0x0001e40000100800 */
[----:B------:R1:W-:Y:S02]  /*46950*/  STL [R1+0x4334], R2 ;  /* 0x0043340201007387 */ /* 0x0003e40000100800 */
[----:B------:R-:W-:Y:S02]  /*46960*/  STL [R1+0x4330], R29 ;  /* 0x0043301d01007387 */ /* 0x000fe40000100800 */
[----:B0-----:R-:W-:-:S02]  /*46970*/  IMAD.MOV.U32 R0, RZ, RZ, R23 ;  /* 0x000000ffff007224 */ /* 0x001fc400078e0017 */
[----:B-1----:R-:W-:Y:S01]  /*46980*/  IMAD.MOV.U32 R2, RZ, RZ, R22 ;  /* 0x000000ffff027224 */ /* 0x002fe200078e0016 */
[C---:B----4-:R-:W-:Y:S01]  /*46990*/  HMMA.16816.F32.BF16 R4, R24.reuse, R10, R4 ;  /* 0x0000000a1804723c */ /* 0x050fe20000041804 */
[----:B------:R-:W-:Y:S04]  /*469a0*/  STL.64 [R1+0x4a90], R10 ;  /* 0x004a900a01007387 */ /* 0x000fe80000100a00 */
[----:B---3--:R0:W-:Y:S11]  /*469b0*/  STL.64 [R1+0x4a88], R8 ;  /* 0x004a880801007387 */ /* 0x0081f60000100a00 */
[----:B------:R-:W-:Y:S07]  /*469c0*/  @!UPT UIADD3 URZ, URZ, URZ, URZ ;  /* 0x0000003f3f3ff290 */ /* 0x000fee000fffe03f */
[----:B------:R-:W-:Y:S01]  /*469d0*/  STL.64 [R1+0x4a0], R4 ;  /* 0x0004a00401007387 */ /* 0x000fe20000100a00 */
[----:B------:R-:W-:Y:S02]  /*469e0*/  STL.64 [R1+0x4a8], R6 ;  /* 0x0004a80601007387 */ /* 0x000fe40000100a00 */
[----:B------:R-:W1:Y:S01]  /*469f0*/  LDSM.16.MT88.4 R4, [R28+0x26100] ;  /* 0x026100001c04783b */ /* 0x000e620000004200 */
[C---:B------:R-:W-:Y:S01]  /*46a00*/  HMMA.16816.F32.BF16 R16, R24.reuse, R22, R16 ;  /* 0x000000161810723c */ /* 0x040fe20000041810 */
[----:B0-----:R-:W2:Y:S02]  /*46a10*/  LDL.LU R8, [R1+0x810] ;  /* 0x0008100001087983 */ /* 0x001ea40000300800 */
[----:B------:R-:W2:Y:S02]  /*46a20*/  LDL.LU R9, [R1+0x814] ;  /* 0x0008140001097983 */ /* 0x000ea40000300800 */
[----:B------:R-:W2:Y:S02]  /*46a30*/  LDL.LU R10, [R1+0x818] ;  /* 0x00081800010a7983 */ /* 0x000ea40000300800 */
[----:B------:R-:W2:Y:S01]  /*46a40*/  LDL.LU R11, [R1+0x81c] ;  /* 0x00081c00010b7983 */ /* 0x000ea20000300800 */
[----:B------:R-:W-:Y:S04]  /*46a50*/  STL [R1+0x4a60], R28 ;  /* 0x004a601c01007387 */ /* 0x000fe80000100800 */
[----:B-1----:R0:W-:Y:S01]  /*46a60*/  STL.64 [R1+0x4988], R6 ;  /* 0x0049880601007387 */ /* 0x0021e20000100a00 */
[----:B------:R-:W-:Y:S03]  /*46a70*/  STL.64 [R1+0x4980], R4 ;  /* 0x0049800401007387 */ /* 0x000fe60000100a00 */
[----:B0-----:R-:W3:Y:S04]  /*46a80*/  LDL R6, [R1+0xd8] ;  /* 0x0000d80001067983 */ /* 0x001ee80000100800 */
[----:B------:R-:W3:Y:S03]  /*46a90*/  LDL R7, [R1+0xdc] ;  /* 0x0000dc0001077983 */ /* 0x000ee60000100800 */
[----:B------:R-:W-:Y:S02]  /*46aa0*/  STL.64 [R1+0x830], R16 ;  /* 0x0008301001007387 */ /* 0x000fe40000100a00 */
[----:B------:R0:W-:Y:S02]  /*46ab0*/  STL.64 [R1+0x838], R18 ;  /* 0x0008381201007387 */ /* 0x0001e40000100a00 */
[----:B0-----:R-:W4:Y:S01]  /*46ac0*/  LDL.LU.64 R18, [R1+0x4bd0] ;  /* 0x004bd00001127983 */ /* 0x001f220000300a00 */
[----:B------:R-:W4:Y:S02]  /*46ad0*/  LDL.LU.64 R16, [R1+0x4bc8] ;  /* 0x004bc80001107983 */ /* 0x000f240000300a00 */
[----:B------:R-:W4:Y:S02]  /*46ae0*/  LDL.LU.64 R22, [R1+0x4bc0] ;  /* 0x004bc00001167983 */ /* 0x000f240000300a00 */
[----:B------:R-:W-:Y:S01]  /*46af0*/  STL [R1+0x4a68], R0 ;  /* 0x004a680001007387 */ /* 0x000fe20000100800 */
[----:B------:R-:W-:Y:S01]  /*46b00*/  STL [R1+0x4a64], R2 ;  /* 0x004a640201007387 */ /* 0x000fe20000100800 */
[C---:B--2---:R-:W-:Y:S08]  /*46b10*/  HMMA.16816.F32.BF16 R8, R24.reuse, R14, R8 ;  /* 0x0000000e1808723c */ /* 0x044ff00000041808 */
[----:B----4-:R-:W-:Y:S01]  /*46b20*/  HMMA.16816.F32.BF16 R16, R24, R22, R16 ;  /* 0x000000161810723c */ /* 0x010fe20000041810 */
[----:B------:R-:W-:-:S02]  /*46b30*/  IMAD.MOV.U32 R3, RZ, RZ, R23 ;  /* 0x000000ffff037224 */ /* 0x000fc400078e0017 */
[----:B------:R-:W-:Y:S11]  /*46b40*/  IMAD.MOV.U32 R4, RZ, RZ, R22 ;  /* 0x000000ffff047224 */ /* 0x000ff600078e0016 */
[----:B------:R-:W-:Y:S09]  /*46b50*/  @!UPT UIADD3 URZ, URZ, URZ, URZ ;  /* 0x0000003f3f3ff290 */ /* 0x000ff2000fffe03f */
[----:B------:R-:W-:Y:S01]  /*46b60*/  STL.64 [R1+0x820], R16 ;  /* 0x0008201001007387 */ /* 0x000fe20000100a00 */
[----:B------:R0:W-:Y:S03]  /*46b70*/  STL.64 [R1+0x828], R18 ;  /* 0x0008281201007387 */ /* 0x0001e60000100a00 */
[----:B0-----:R-:W2:Y:S01]  /*46b80*/  LDL.LU.64 R18, [R1+0x4bb8] ;  /* 0x004bb80001127983 */ /* 0x001ea20000300a00 */
[----:B------:R-:W4:Y:S02]  /*46b90*/  LDL.LU R17, [R1+0x4bb0] ;  /* 0x004bb00001117983 */ /* 0x000f240000300800 */
[----:B------:R-:W2:Y:S02]  /*46ba0*/  LDL.LU.64 R22, [R1+0x4ba8] ;  /* 0x004ba80001167983 */ /* 0x000ea40000300a00 */
[----:B------:R-:W2:Y:S01]  /*46bb0*/  LDL.LU.64 R20, [R1+0x4ba0] ;  /* 0x004ba00001147983 */ /* 0x000ea20000300a00 */
[----:B------:R-:W-:Y:S01]  /*46bc0*/  STL [R1+0x4a70], R3 ;  /* 0x004a700301007387 */ /* 0x000fe20000100800 */
[----:B------:R-:W-:Y:S02]  /*46bd0*/  STL [R1+0x4a6c], R4 ;  /* 0x004a6c0401007387 */ /* 0x000fe40000100800 */
[----:B------:R0:W-:Y:S02]  /*46be0*/  STL.64 [R1+0x810], R8 ;  /* 0x0008100801007387 */ /* 0x0001e40000100a00 */
[----:B------:R1:W-:Y:S01]  /*46bf0*/  STL.64 [R1+0x818], R10 ;  /* 0x0008180a01007387 */ /* 0x0003e20000100a00 */
[----:B0-----:R-:W2:Y:S01]  /*46c00*/  LDL.LU R8, [R1+0x3c0] ;  /* 0x0003c00001087983 */ /* 0x001ea20000300800 */
[----:B------:R-:W2:Y:S02]  /*46c10*/  LDL.LU R9, [R1+0x3c4] ;  /* 0x0003c40001097983 */ /* 0x000ea40000300800 */
[----:B-1----:R-:W2:Y:S02]  /*46c20*/  LDL.LU R10, [R1+0x3c8] ;  /* 0x0003c800010a7983 */ /* 0x002ea40000300800 */
[----:B------:R-:W2:Y:S02]  /*46c30*/  LDL.LU R11, [R1+0x3cc] ;  /* 0x0003cc00010b7983 */ /* 0x000ea40000300800 */
[----:B------:R-:W-:-:S02]  /*46c40*/  IMAD.MOV.U32 R16, RZ, RZ, R14 ;  /* 0x000000ffff107224 */ /* 0x000fc400078e000e */
[----:B------:R-:W-:Y:S01]  /*46c50*/  IMAD.MOV.U32 R5, RZ, RZ, R15 ;  /* 0x000000ffff057224 */ /* 0x000fe200078e000f */
[----:B--2---:R0:W-:Y:S01]  /*46c60*/  STL.64 [R1+0x4ab0], R10 ;  /* 0x004ab00a01007387 */ /* 0x0041e20000100a00 */
[----:B------:R-:W-:Y:S02]  /*46c70*/  STL.64 [R1+0x4aa8], R8 ;  /* 0x004aa80801007387 */ /* 0x000fe40000100a00 */
[----:B0-----:R-:W-:Y:S02]  /*46c80*/  IMAD.MOV.U32 R10, RZ, RZ, R20 ;  /* 0x000000ffff0a7224 */ /* 0x001fe400078e0014 */
[----:B------:R-:W-:Y:S01]  /*46c90*/  IMAD.MOV.U32 R11, RZ, RZ, R23 ;  /* 0x000000ffff0b7224 */ /* 0x000fe200078e0017 */
[----:B------:R-:W2:Y:S04]  /*46ca0*/  LDL.LU R20, [R1+0x4b98] ;  /* 0x004b980001147983 */ /* 0x000ea80000300800 */
[----:B------:R0:W-:Y:S01]  /*46cb0*/  STL.64 [R1+0x4ac8], R10 ;  /* 0x004ac80a01007387 */ /* 0x0001e20000100a00 */
[----:B------:R-:W3:Y:S02]  /*46cc0*/  LDL.LU R12, [R1+0x3d0] ;  /* 0x0003d000010c7983 */ /* 0x000ee40000300800 */
[----:B------:R-:W3:Y:S02]  /*46cd0*/  LDL.LU R13, [R1+0x3d4] ;  /* 0x0003d400010d7983 */ /* 0x000ee40000300800 */
[----:B------:R-:W3:Y:S01]  /*46ce0*/  LDL.LU R14, [R1+0x3d8] ;  /* 0x0003d800010e7983 */ /* 0x000ee20000300800 */
[----:B------:R-:W3:Y:S01]  /*46cf0*/  LDL.LU R15, [R1+0x3dc] ;  /* 0x0003dc00010f7983 */ /* 0x000ee20000300800 */
[----:B0-----:R-:W-:-:S02]  /*46d00*/  IMAD.MOV.U32 R10, RZ, RZ, R22 ;  /* 0x000000ffff0a7224 */ /* 0x001fc400078e0016 */
[----:B------:R-:W-:-:S05]  /*46d10*/  IMAD.MOV.U32 R11, RZ, RZ, R21 ;  /* 0x000000ffff0b7224 */ /* 0x000fca00078e0015 */
[----:B------:R4:W-:Y:S02]  /*46d20*/  STL.64 [R1+0x4ae0], R10 ;  /* 0x004ae00a01007387 */ /* 0x0009e40000100a00 */
[----:B----4-:R-:W-:Y:S02]  /*46d30*/  IMAD.MOV.U32 R11, RZ, RZ, R17 ;  /* 0x000000ffff0b7224 */ /* 0x010fe400078e0011 */
[----:B--2---:R-:W-:Y:S01]  /*46d40*/  IMAD.MOV.U32 R10, RZ, RZ, R20 ;  /* 0x000000ffff0a7224 */ /* 0x004fe200078e0014 */
[----:B---3--:R-:W-:Y:S01]  /*46d50*/  STL.64 [R1+0x4ac0], R14 ;  /* 0x004ac00e01007387 */ /* 0x008fe20000100a00 */
[----:B------:R0:W-:Y:S03]  /*46d60*/  STL.64 [R1+0x4ab8], R12 ;  /* 0x004ab80c01007387 */ /* 0x0001e60000100a00 */
[----:B0-----:R-:W2:Y:S01]  /*46d70*/  LDL.LU R12, [R1+0x3e0] ;  /* 0x0003e000010c7983 */ /* 0x001ea20000300800 */
[----:B------:R-:W2:Y:S02]  /*46d80*/  LDL.LU R13, [R1+0x3e4] ;  /* 0x0003e400010d7983 */ /* 0x000ea40000300800 */
[----:B------:R-:W3:Y:S02]  /*46d90*/  LDL.LU R14, [R1+0x3e8] ;  /* 0x0003e800010e7983 */ /* 0x000ee40000300800 */
[----:B------:R-:W3:Y:S01]  /*46da0*/  LDL.LU R15, [R1+0x3ec] ;  /* 0x0003ec00010f7983 */ /* 0x000ee20000300800 */
[----:B------:R-:W-:Y:S01]  /*46db0*/  STL.64 [R1+0x4b08], R10 ;  /* 0x004b080a01007387 */ /* 0x000fe20000100a00 */
[----:B------:R-:W4:Y:S02]  /*46dc0*/  LDL.LU R20, [R1+0x490] ;  /* 0x0004900001147983 */ /* 0x000f240000300800 */
[----:B------:R-:W4:Y:S02]  /*46dd0*/  LDL.LU R21, [R1+0x494] ;  /* 0x0004940001157983 */ /* 0x000f240000300800 */
[----:B------:R-:W2:Y:S01]  /*46de0*/  LDL.LU R22, [R1+0x498] ;  /* 0x0004980001167983 */ /* 0x000ea20000300800 */
[----:B------:R-:W2:Y:S04]  /*46df0*/  LDL.LU R23, [R1+0x49c] ;  /* 0x00049c0001177983 */ /* 0x000ea80000300800 */
[----:B--2---:R-:W-:Y:S01]  /*46e00*/  STL.64 [R1+0x4b18], R22 ;  /* 0x004b181601007387 */ /* 0x004fe20000100a00 */
[----:B----4-:R0:W-:Y:S03]  /*46e10*/  STL.64 [R1+0x4b10], R20 ;  /* 0x004b101401007387 */ /* 0x0101e60000100a00 */
[----:B0-----:R-:W2:Y:S01]  /*46e20*/  LDL.LU R20, [R1+0x7b0] ;  /* 0x0007b00001147983 */ /* 0x001ea20000300800 */
[----:B------:R-:W2:Y:S02]  /*46e30*/  LDL.LU R21, [R1+0x7b4] ;  /* 0x0007b40001157983 */ /* 0x000ea40000300800 */
[----:B------:R-:W4:Y:S02]  /*46e40*/  LDL.LU R22, [R1+0x7b8] ;  /* 0x0007b80001167983 */ /* 0x000f240000300800 */
[----:B------:R-:W4:Y:S02]  /*46e50*/  LDL.LU R23, [R1+0x7bc] ;  /* 0x0007bc0001177983 */ /* 0x000f240000300800 */
[----:B----4-:R0:W-:Y:S01]  /*46e60*/  STL.64 [R1+0x4b28], R22 ;  /* 0x004b281601007387 */ /* 0x0101e20000100a00 */
[----:B--2---:R-:W-:Y:S03]  /*46e70*/  STL.64 [R1+0x4b20], R20 ;  /* 0x004b201401007387 */ /* 0x004fe60000100a00 */
[----:B0-----:R-:W2:Y:S04]  /*46e80*/  LDL R22, [R1+0xf8] ;  /* 0x0000f80001167983 */ /* 0x001ea80000100800 */
[----:B------:R-:W2:Y:S04]  /*46e90*/  LDL R23, [R1+0xfc] ;  /* 0x0000fc0001177983 */ /* 0x000ea80000100800 */
[----:B--2---:R0:W-:Y:S04]  /*46ea0*/  STL.64 [R1+0x4b38], R22 ;  /* 0x004b381601007387 */ /* 0x0041e80000100a00 */
[----:B0-----:R-:W2:Y:S04]  /*46eb0*/  LDL.64 R22, [R1+0x108] ;  /* 0x0001080001167983 */ /* 0x001ea80000100a00 */
[----:B--2---:R0:W-:Y:S04]  /*46ec0*/  STL.64 [R1+0x4b50], R22 ;  /* 0x004b501601007387 */ /* 0x0041e80000100a00 */
[----:B0-----:R-:W2:Y:S04]  /*46ed0*/  LDL.64 R22, [R1+0x118] ;  /* 0x0001180001167983 */ /* 0x001ea80000100a00 */
[----:B--2---:R-:W-:Y:S01]  /*46ee0*/  STL.64 [R1+0x4b68], R22 ;  /* 0x004b681601007387 */ /* 0x004fe20000100a00 */
[----:B------:R-:W2:Y:S03]  /*46ef0*/  LDL.64 R10, [R1+0xe8] ;  /* 0x0000e800010a7983 */ /* 0x000ea60000100a00 */
[----:B--2---:R0:W-:Y:S01]  /*46f00*/  STL.64 [R1+0x4b30], R10 ;  /* 0x004b300a01007387 */ /* 0x0041e20000100a00 */
[----:B------:R-:W2:Y:S02]  /*46f10*/  LDL.LU R8, [R1+0x7c0] ;  /* 0x0007c00001087983 */ /* 0x000ea40000300800 */
[----:B------:R-:W2:Y:S01]  /*46f20*/  LDL.LU R9, [R1+0x7c4] ;  /* 0x0007c40001097983 */ /* 0x000ea20000300800 */
[----:B0-----:R-:W4:Y:S01]  /*46f30*/  LDL.LU R10, [R1+0x7c8] ;  /* 0x0007c800010a7983 */ /* 0x001f220000300800 */
[----:B------:R-:W4:Y:S02]  /*46f40*/  LDL.LU R11, [R1+0x7cc] ;  /* 0x0007cc00010b7983 */ /* 0x000f240000300800 */
[----:B------:R-:W2:Y:S02]  /*46f50*/  LDL.64 R22, [R1+0x128] ;  /* 0x0001280001167983 */ /* 0x000ea40000100a00 */
[----:B--2---:R0:W-:Y:S04]  /*46f60*/  STL.64 [R1+0x4b80], R22 ;  /* 0x004b801601007387 */ /* 0x0041e80000100a00 */
[----:B0-----:R-:W2:Y:S01]  /*46f70*/  LDL.64 R22, [R1+0x138] ;  /* 0x0001380001167983 */ /* 0x001ea20000100a00 */
[----:B----4-:R-:W-:Y:S02]  /*46f80*/  STL.64 [R1+0x4b48], R10 ;  /* 0x004b480a01007387 */ /* 0x010fe40000100a00 */
[----:B------:R0:W-:Y:S02]  /*46f90*/  STL.64 [R1+0x4b40], R8 ;  /* 0x004b400801007387 */ /* 0x0001e40000100a00 */
[----:B0-----:R-:W4:Y:S01]  /*46fa0*/  LDL.LU R8, [R1+0x7d0] ;  /* 0x0007d00001087983 */ /* 0x001f220000300800 */
[----:B------:R-:W4:Y:S02]  /*46fb0*/  LDL.LU R9, [R1+0x7d4] ;  /* 0x0007d40001097983 */ /* 0x000f240000300800 */
[----:B------:R-:W2:Y:S02]  /*46fc0*/  LDL.LU R10, [R1+0x7d8] ;  /* 0x0007d800010a7983 */ /* 0x000ea40000300800 */
[----:B------:R-:W2:Y:S02]  /*46fd0*/  LDL.LU R11, [R1+0x7dc] ;  /* 0x0007dc00010b7983 */ /* 0x000ea40000300800 */
[----:B--2---:R-:W-:Y:S01]  /*46fe0*/  STL.64 [R1+0x4b60], R10 ;  /* 0x004b600a01007387 */ /* 0x004fe20000100a00 */
[----:B----4-:R0:W-:Y:S03]  /*46ff0*/  STL.64 [R1+0x4b58], R8 ;  /* 0x004b580801007387 */ /* 0x0101e60000100a00 */
[----:B0-----:R-:W2:Y:S01]  /*47000*/  LDL.LU R8, [R1+0x7e0] ;  /* 0x0007e00001087983 */ /* 0x001ea20000300800 */
[----:B------:R-:W2:Y:S02]  /*47010*/  LDL.LU R9, [R1+0x7e4] ;  /* 0x0007e40001097983 */ /* 0x000ea40000300800 */
[----:B------:R-:W4:Y:S02]  /*47020*/  LDL.LU R10, [R1+0x7e8] ;  /* 0x0007e800010a7983 */ /* 0x000f240000300800 */
[----:B------:R-:W4:Y:S02]  /*47030*/  LDL.LU R11, [R1+0x7ec] ;  /* 0x0007ec00010b7983 */ /* 0x000f240000300800 */
[----:B----4-:R-:W-:Y:S01]  /*47040*/  STL.64 [R1+0x4b78], R10 ;  /* 0x004b780a01007387 */ /* 0x010fe20000100a00 */
[----:B--2---:R0:W-:Y:S03]  /*47050*/  STL.64 [R1+0x4b70], R8 ;  /* 0x004b700801007387 */ /* 0x0041e60000100a00 */
        /* <DEDUP_REMOVED lines=14> */
[----:B------:R-:W4:Y:S02]  /*47140*/  LDL.LU R14, [R1+0x3f8] ;  /* 0x0003f800010e7983 */ /* 0x000f240000300800 */
[----:B------:R-:W4:Y:S02]  /*47150*/  LDL.LU R15, [R1+0x3fc] ;  /* 0x0003fc00010f7983 */ /* 0x000f240000300800 */
[----:B------:R-:W-:-:S02]  /*47160*/  IMAD.MOV.U32 R28, RZ, RZ, R22 ;  /* 0x000000ffff1c7224 */ /* 0x000fc400078e0016 */
[----:B------:R-:W-:Y:S01]  /*47170*/  IMAD.MOV.U32 R29, RZ, RZ, R23 ;  /* 0x000000ffff1d7224 */ /* 0x000fe200078e0017 */
[C---:B--2---:R-:W-:Y:S01]  /*47180*/  HMMA.16816.F32.BF16 R8, R24.reuse, R22, R8 ;  /* 0x000000161808723c */ /* 0x044fe20000041808 */
[----:B----4-:R-:W-:Y:S01]  /*47190*/  STL.64 [R1+0x4af0], R14 ;  /* 0x004af00e01007387 */ /* 0x010fe20000100a00 */
[----:B---3--:R0:W-:Y:S03]  /*471a0*/  STL.64 [R1+0x4ae8], R12 ;  /* 0x004ae80c01007387 */ /* 0x0081e60000100a00 */
[----:B0-----:R-:W2:Y:S01]  /*471b0*/  LDL.LU R12, [R1+0x400] ;  /* 0x00040000010c7983 */ /* 0x001ea20000300800 */
[----:B------:R-:W2:Y:S02]  /*471c0*/  LDL.LU R13, [R1+0x404] ;  /* 0x00040400010d7983 */ /* 0x000ea40000300800 */
[----:B------:R-:W2:Y:S02]  /*471d0*/  LDL.LU R14, [R1+0x408] ;  /* 0x00040800010e7983 */ /* 0x000ea40000300800 */
[----:B------:R-:W2:Y:S01]  /*471e0*/  LDL.LU R15, [R1+0x40c] ;  /* 0x00040c00010f7983 */ /* 0x000ea20000300800 */
[----:B------:R-:W-:Y:S01]  /*471f0*/  STL [R1+0x4a78], R5 ;  /* 0x004a780501007387 */ /* 0x000fe20000100800 */
[----:B------:R-:W-:Y:S11]  /*47200*/  STL [R1+0x4a74], R16 ;  /* 0x004a741001007387 */ /* 0x000ff60000100800 */
[----:B------:R-:W-:Y:S02]  /*47210*/  STL.64 [R1+0x800], R8 ;  /* 0x0008000801007387 */ /* 0x000fe40000100a00 */
[----:B------:R0:W-:Y:S02]  /*47220*/  STL.64 [R1+0x808], R10 ;  /* 0x0008080a01007387 */ /* 0x0001e40000100a00 */
[----:B0-----:R-:W3:Y:S01]  /*47230*/  LDL.LU.64 R10, [R1+0x4b90] ;  /* 0x004b9000010a7983 */ /* 0x001ee20000300a00 */
[----:B------:R-:W3:Y:S02]  /*47240*/  LDL.LU.64 R8, [R1+0x4b88] ;  /* 0x004b880001087983 */ /* 0x000ee40000300a00 */
[----:B------:R-:W3:Y:S02]  /*47250*/  LDL.LU.64 R22, [R1+0x4b80] ;  /* 0x004b800001167983 */ /* 0x000ee40000300a00 */
[----:B------:R-:W-:Y:S01]  /*47260*/  STL [R1+0x4a80], R29 ;  /* 0x004a801d01007387 */ /* 0x000fe20000100800 */
[----:B------:R-:W-:Y:S01]  /*47270*/  STL [R1+0x4a7c], R28 ;  /* 0x004a7c1c01007387 */ /* 0x000fe20000100800 */
[----:B------:R-:W4:Y:S01]  /*47280*/  LDL R17, [R1+0x1bd0] ;  /* 0x001bd00001117983 */ /* 0x000f220000100800 */
        /* <DEDUP_REMOVED lines=27> */
[C---:B---3--:R-:W-:Y:S01]  /*47440*/  HMMA.16816.F32.BF16 R20, R24.reuse, R22, R8 ;  /* 0x000000161814723c */ /* 0x048fe20000041808 */
[----:B------:R-:W3:Y:S11]  /*47450*/  LDL.LU.64 R10, [R1+0x4b30] ;  /* 0x004b3000010a7983 */ /* 0x000ef60000300a00 */
[----:B------:R-:W-:Y:S11]  /*47460*/  @!UPT UIADD3 URZ, URZ, URZ, URZ ;  /* 0x0000003f3f3ff290 */ /* 0x000ff6000fffe03f */
        /* <DEDUP_REMOVED lines=9> */
[----:B0-----:R-:W3:Y:S01]  /*47500*/  LDL.LU.64 R22, [R1+0x4b18] ;  /* 0x004b180001167983 */ /* 0x001ee20000300a00 */
[----:B------:R-:W3:Y:S02]  /*47510*/  LDL.LU.64 R20, [R1+0x4b10] ;  /* 0x004b100001147983 */ /* 0x000ee40000300a00 */
[----:B------:R-:W-:Y:S02]  /*47520*/  IMAD.MOV.U32 R29, RZ, RZ, R10 ;  /* 0x000000ffff1d7224 */ /* 0x000fe400078e000a */
[----:B------:R-:W-:Y:S02]  /*47530*/  IMAD.MOV.U32 R28, RZ, RZ, R11 ;  /* 0x000000ffff1c7224 */ /* 0x000fe400078e000b */
[----:B------:R-:W2:Y:S01]  /*47540*/  LDL.LU.64 R10, [R1+0x4b08] ;  /* 0x004b0800010a7983 */ /* 0x000ea20000300a00 */
[----:B---3--:R-:W-:Y:S03]  /*47550*/  HMMA.16816.F32.BF16 R24, R24, R6, R20 ;  /* 0x000000061818723c */ /* 0x008fe60000041814 */
[----:B------:R-:W2:Y:S01]  /*47560*/  LDL.LU.64 R22, [R1+0x4b00] ;  /* 0x004b000001167983 */ /* 0x000ea20000300a00 */
        /* <DEDUP_REMOVED lines=8> */
[----:B------:R-:W-:Y:S01]  /*475f0*/  STL.64 [R1+0x4998], R6 ;  /* 0x0049980601007387 */ /* 0x000fe20000100a00 */
[C---:B--2---:R-:W-:Y:S03]  /*47600*/  HMMA.16816.F32.BF16 R8, R20.reuse, R10, R12 ;  /* 0x0000000a1408723c */ /* 0x044fe6000004180c */
[----:B------:R-:W2:Y:S01]  /*47610*/  LDL.LU.64 R14, [R1+0x4af0] ;  /* 0x004af000010e7983 */ /* 0x000ea20000300a00 */
[----:B------:R-:W2:Y:S11]  /*47620*/  LDL.LU.64 R12, [R1+0x4ae8] ;  /* 0x004ae800010c7983 */ /* 0x000eb60000300a00 */
[----:B------:R-:W-:Y:S08]  /*47630*/  @!UPT UIADD3 URZ, URZ, URZ, URZ ;  /* 0x0000003f3f3ff290 */ /* 0x000ff0000fffe03f */
        /* <DEDUP_REMOVED lines=17> */
[----:B------:R-:W3:Y:S01]  /*47750*/  LDL.LU.64 R8, [R1+0x4aa8] ;  /* 0x004aa80001087983 */ /* 0x000ee20000300a00 */
[C---:B--2---:R-:W-:Y:S11]  /*47760*/  HMMA.16816.F32.BF16 R12, R20.reuse, R18, R12 ;  /* 0x00000012140c723c */ /* 0x044ff6000004180c */
[----:B------:R-:W-:Y:S11]  /*47770*/  @!UPT UIADD3 URZ, URZ, URZ, URZ ;  /* 0x0000003f3f3ff290 */ /* 0x000ff6000fffe03f */
[----:B------:R-:W-:Y:S01]  /*47780*/  @!UPT UIADD3 URZ, URZ, URZ, URZ ;  /* 0x0000003f3f3ff290 */ /* 0x000fe2000fffe03f */
[----:B------:R-:W-:Y:S01]  /*47790*/  STL.64 [R1+0x3d0], R12 ;  /* 0x0003d00c01007387 */ /* 0x000fe20000100a00 */
[----:B------:R0:W-:Y:S03]  /*477a0*/  STL.64 [R1+0x3d8], R14 ;  /* 0x0003d80e01007387 */ /* 0x0001e60000100a00 */
[----:B0-----:R-:W3:Y:S01]  /*477b0*/  LDL.LU.64 R14, [R1+0x4aa0] ;  /* 0x004aa000010e7983 */ /* 0x001ee20000300a00 */
[----:B------:R-:W2:Y:S02]  /*477c0*/  LDL.LU.64 R12, [R1+0x4a98] ;  /* 0x004a9800010c7983 */ /* 0x000ea40000300a00 */
[----:B------:R-:W-:Y:S02]  /*477d0*/  STL.64 [R1+0x4948], R18 ;  /* 0x0049481201007387 */ /* 0x000fe40000100a00 */
[----:B----4-:R-:W-:Y:S01]  /*477e0*/  STL [R1+0x4940], R17 ;  /* 0x0049401101007387 */ /* 0x010fe20000100800 */
[C---:B---3--:R-:W-:Y:S11]  /*477f0*/  HMMA.16816.F32.BF16 R8, R20.reuse, R14, R8 ;  /* 0x0000000e1408723c */ /* 0x048ff60000041808 */
[----:B------:R-:W-:Y:S11]  /*47800*/  @!UPT UIADD3 URZ, URZ, URZ, URZ ;  /* 0x0000003f3f3ff290 */ /* 0x000ff6000fffe03f */
[----:B------:R-:W-:Y:S01]  /*47810*/  @!UPT UIADD3 URZ, URZ, URZ, URZ ;  /* 0x0000003f3f3ff290 */ /* 0x000fe2000fffe03f */
[----:B------:R-:W-:Y:S01]  /*47820*/  STL.64 [R1+0x3c0], R8 ;  /* 0x0003c00801007387 */ /* 0x000fe20000100a00 */
[----:B------:R0:W-:Y:S03]  /*47830*/  STL.64 [R1+0x3c8], R10 ;  /* 0x0003c80a01007387 */ /* 0x0001e60000100a00 */
[----:B0-----:R-:W3:Y:S01]  /*47840*/  LDL.LU.64 R10, [R1+0x4a90] ;  /* 0x004a9000010a7983 */ /* 0x001ee20000300a00 */
[----:B------:R-:W4:Y:S02]  /*47850*/  LDL.LU.64 R8, [R1+0x4a88] ;  /* 0x004a880001087983 */ /* 0x000f240000300a00 */
[----:B------:R-:W-:Y:S02]  /*47860*/  STL.64 [R1+0x4938], R14 ;  /* 0x0049380e01007387 */ /* 0x000fe40000100a00 */
[----:B--2---:R3:W-:Y:S02]  /*47870*/  STL.64 [R1+0x4930], R12 ;  /* 0x0049300c01007387 */ /* 0x0047e40000100a00 */
[----:B---3--:R-:W-:Y:S01]  /*47880*/  HMMA.16816.F32.BF16 R12, R20, R10, R24 ;  /* 0x0000000a140c723c */ /* 0x008fe20000041818 */
[----:B------:R-:W-:Y:S01]  /*47890*/  STL.64 [R1+0x4958], R10 ;  /* 0x0049580a01007387 */ /* 0x000fe20000100a00 */
[----:B----4-:R0:W-:Y:S11]  /*478a0*/  STL.64 [R1+0x4950], R8 ;  /* 0x0049500801007387 */ /* 0x0101f60000100a00 */
[----:B------:R-:W-:Y:S10]  /*478b0*/  @!UPT UIADD3 URZ, URZ, URZ, URZ ;  /* 0x0000003f3f3ff290 */ /* 0x000ff4000fffe03f */
[----:B------:R-:W-:Y:S01]  /*478c0*/  STL.64 [R1+0x3b0], R12 ;  /* 0x0003b00c01007387 */ /* 0x000fe20000100a00 */
[----:B------:R-:W-:Y:S02]  /*478d0*/  STL.64 [R1+0x3b8], R14 ;  /* 0x0003b80e01007387 */ /* 0x000fe40000100a00 */
[----:B0-----:R-:W2:Y:S02]  /*478e0*/  LDL.LU R8, [R1+0x360] ;  /* 0x0003600001087983 */ /* 0x001ea40000300800 */
[----:B------:R-:W2:Y:S01]  /*478f0*/  LDL.LU R9, [R1+0x364] ;  /* 0x0003640001097983 */ /* 0x000ea20000300800 */
[----:B------:R-:W3:Y:S01]  /*47900*/  LDL.LU R10, [R1+0x368] ;  /* 0x00036800010a7983 */ /* 0x000ee20000300800 */
[----:B------:R-:W3:Y:S03]  /*47910*/  LDL.LU R11, [R1+0x36c] ;  /* 0x00036c00010b7983 */ /* 0x000ee60000300800 */
[----:B---3--:R0:W-:Y:S01]  /*47920*/  STL.64 [R1+0x4968], R10 ;  /* 0x0049680a01007387 */ /* 0x0081e20000100a00 */
[----:B--2---:R-:W-:Y:S03]  /*47930*/  STL.64 [R1+0x4960], R8 ;  /* 0x0049600801007387 */ /* 0x004fe60000100a00 */
[----:B0-----:R-:W2:Y:S04]  /*47940*/  LDL.64 R10, [R1+0x18] ;  /* 0x00001800010a7983 */ /* 0x001ea80000100a00 */
[----:B--2---:R0:W-:Y:S04]  /*47950*/  STL.64 [R1+0x4970], R10 ;  /* 0x0049700a01007387 */ /* 0x0041e80000100a00 */
[----:B0-----:R-:W2:Y:S04]  /*47960*/  LDL.64 R10, [R1+0x28] ;  /* 0x00002800010a7983 */ /* 0x001ea80000100a00 */
[----:B--2---:R0:W-:Y:S01]  /*47970*/  STL.64 [R1+0x4990], R10 ;  /* 0x0049900a01007387 */ /* 0x0041e20000100a00 */
[----:B------:R-:W2:Y:S02]  /*47980*/  LDL.LU R8, [R1+0x3a0] ;  /* 0x0003a00001087983 */ /* 0x000ea40000300800 */
[----:B------:R-:W2:Y:S01]  /*47990*/  LDL.LU R9, [R1+0x3a4] ;  /* 0x0003a40001097983 */ /* 0x000ea20000300800 */
[----:B0-----:R-:W3:Y:S01]  /*479a0*/  LDL.LU R10, [R1+0x3a8] ;  /* 0x0003a800010a7983 */ /* 0x001ee20000300800 */
[----:B------:R-:W3:Y:S02]  /*479b0*/  LDL.LU R11, [R1+0x3ac] ;  /* 0x0003ac00010b7983 */ /* 0x000ee40000300800 */
[----:B------:R-:W-:-:S02]  /*479c0*/  IMAD.MOV.U32 R6, RZ, RZ, R29 ;  /* 0x000000ffff067224 */ /* 0x000fc400078e001d */
[----:B------:R-:W-:Y:S01]  /*479d0*/  IMAD.MOV.U32 R7, RZ, RZ, R28 ;  /* 0x000000ffff077224 */ /* 0x000fe200078e001c */
[----:B---3--:R-:W-:Y:S01]  /*479e0*/  STL.64 [R1+0x49a8], R10 ;  /* 0x0049a80a01007387 */ /* 0x008fe20000100a00 */
[----:B--2---:R-:W-:Y:S02]  /*479f0*/  STL.64 [R1+0x49a0], R8 ;  /* 0x0049a00801007387 */ /* 0x004fe40000100a00 */
[----:B------:R-:W2:Y:S02]  /*47a00*/  LDL.LU R29, [R1+0x4a80] ;  /* 0x004a8000011d7983 */ /* 0x000ea40000300800 */
[----:B------:R-:W3:Y:S01]  /*47a10*/  LDL.LU R28, [R1+0x4a7c] ;  /* 0x004a7c00011c7983 */ /* 0x000ee20000300800 */
[----:B------:R0:W-:Y:S04]  /*47a20*/  STL.64 [R1+0x49b0], R6 ;  /* 0x0049b00601007387 */ /* 0x0001e80000100a00 */
[----:B0-----:R-:W4:Y:S04]  /*47a30*/  LDL.64 R6, [R1+0xf8] ;  /* 0x0000f80001067983 */ /* 0x001f280000100a00 */
[----:B----4-:R0:W-:Y:S01]  /*47a40*/  STL.64 [R1+0x49c8], R6 ;  /* 0x0049c80601007387 */ /* 0x0101e20000100a00 */
[----:B------:R-:W4:Y:S02]  /*47a50*/  LDL.LU R8, [R1+0x6a0] ;  /* 0x0006a00001087983 */ /* 0x000f240000300800 */
[----:B------:R-:W4:Y:S02]  /*47a60*/  LDL.LU R9, [R1+0x6a4] ;  /* 0x0006a40001097983 */ /* 0x000f240000300800 */
[----:B------:R-:W2:Y:S01]  /*47a70*/  LDL.LU R10, [R1+0x6a8] ;  /* 0x0006a800010a7983 */ /* 0x000ea20000300800 */
[----:B------:R-:W2:Y:S01]  /*47a80*/  LDL.LU R11, [R1+0x6ac] ;  /* 0x0006ac00010b7983 */ /* 0x000ea20000300800 */
[----:B0-----:R-:W-:-:S02]  /*47a90*/  IMAD.MOV.U32 R6, RZ, RZ, R5 ;  /* 0x000000ffff067224 */ /* 0x001fc400078e0005 */
[----:B------:R-:W-:Y:S01]  /*47aa0*/  IMAD.MOV.U32 R7, RZ, RZ, R16 ;  /* 0x000000ffff077224 */ /* 0x000fe200078e0010 */
[----:B------:R-:W3:Y:S01]  /*47ab0*/  LDL.LU R5, [R1+0x4a78] ;  /* 0x004a780001057983 */ /* 0x000ee20000300800 */
[----:B------:R-:W3:Y:S03]  /*47ac0*/  LDL.LU R16, [R1+0x4a74] ;  /* 0x004a740001107983 */ /* 0x000ee60000300800 */
[----:B------:R-:W-:Y:S04]  /*47ad0*/  STL.64 [R1+0x49e0], R6 ;  /* 0x0049e00601007387 */ /* 0x000fe80000100a00 */
[----:B--2---:R-:W-:Y:S01]  /*47ae0*/  STL.64 [R1+0x49c0], R10 ;  /* 0x0049c00a01007387 */ /* 0x004fe20000100a00 */
[----:B----4-:R0:W-:Y:S03]  /*47af0*/  STL.64 [R1+0x49b8], R8 ;  /* 0x0049b80801007387 */ /* 0x0101e60000100a00 */
[----:B0-----:R-:W2:Y:S01]  /*47b00*/  LDL.LU R8, [R1+0x6b0] ;  /* 0x0006b00001087983 */ /* 0x001ea20000300800 */
[----:B------:R-:W2:Y:S02]  /*47b10*/  LDL.LU R9, [R1+0x6b4] ;  /* 0x0006b40001097983 */ /* 0x000ea40000300800 */
[----:B------:R-:W4:Y:S02]  /*47b20*/  LDL.LU R10, [R1+0x6b8] ;  /* 0x0006b800010a7983 */ /* 0x000f240000300800 */
[----:B------:R-:W4:Y:S02]  /*47b30*/  LDL.LU R11, [R1+0x6bc] ;  /* 0x0006bc00010b7983 */ /* 0x000f240000300800 */
[----:B------:R-:W-:-:S02]  /*47b40*/  IMAD.MOV.U32 R6, RZ, RZ, R3 ;  /* 0x000000ffff067224 */ /* 0x000fc400078e0003 */
[----:B------:R-:W-:Y:S01]  /*47b50*/  IMAD.MOV.U32 R7, RZ, RZ, R4 ;  /* 0x000000ffff077224 */ /* 0x000fe200078e0004 */
[----:B------:R-:W3:Y:S01]  /*47b60*/  LDL.LU R3, [R1+0x4a70] ;  /* 0x004a700001037983 */ /* 0x000ee20000300800 */
[----:B------:R-:W3:Y:S03]  /*47b70*/  LDL.LU R4, [R1+0x4a6c] ;  /* 0x004a6c0001047983 */ /* 0x000ee60000300800 */
[----:B------:R-:W-:Y:S04]  /*47b80*/  STL.64 [R1+0x49f8], R6 ;  /* 0x0049f80601007387 */ /* 0x000fe80000100a00 */
[----:B----4-:R-:W-:Y:S01]  /*47b90*/  STL.64 [R1+0x49d8], R10 ;  /* 0x0049d80a01007387 */ /* 0x010fe20000100a00 */
[----:B--2---:R0:W-:Y:S03]  /*47ba0*/  STL.64 [R1+0x49d0], R8 ;  /* 0x0049d00801007387 */ /* 0x0041e60000100a00 */
[----:B0-----:R-:W2:Y:S01]  /*47bb0*/  LDL.LU R8, [R1+0x6c0] ;  /* 0x0006c00001087983 */ /* 0x001ea20000300800 */
[----:B------:R-:W2:Y:S02]  /*47bc0*/  LDL.LU R9, [R1+0x6c4] ;  /* 0x0006c40001097983 */ /* 0x000ea40000300800 */
[----:B------:R-:W4:Y:S02]  /*47bd0*/  LDL.LU R10, [R1+0x6c8] ;  /* 0x0006c800010a7983 */ /* 0x000f240000300800 */
[----:B------:R-:W4:Y:S02]  /*47be0*/  LDL.LU R11, [R1+0x6cc] ;  /* 0x0006cc00010b7983 */ /* 0x000f240000300800 */
[----:B------:R-:W-:-:S02]  /*47bf0*/  IMAD.MOV.U32 R6, RZ, RZ, R0 ;  /* 0x000000ffff067224 */ /* 0x000fc400078e0000 */
[----:B------:R-:W-:Y:S01]  /*47c00*/  IMAD.MOV.U32 R7, RZ, RZ, R2 ;  /* 0x000000ffff077224 */ /* 0x000fe200078e0002 */
[----:B------:R-:W2:Y:S01]  /*47c10*/  LDL.LU R0, [R1+0x4a68] ;  /* 0x004a680001007983 */ /* 0x000ea20000300800 */
[----:B------:R-:W2:Y:S03]  /*47c20*/  LDL.LU R2, [R1+0x4a64] ;  /* 0x004a640001027983 */ /* 0x000ea60000300800 */
[----:B------:R0:W-:Y:S01]  /*47c30*/  STL.64 [R1+0x4a10], R6 ;  /* 0x004a100601007387 */ /* 0x0001e20000100a00 */
[----:B---3--:R-:W-:Y:S02]  /*47c40*/  IMAD.MOV.U32 R14, RZ, RZ, R4 ;  /* 0x000000ffff0e7224 */ /* 0x008fe400078e0004 */
[----:B------:R-:W-:Y:S02]  /*47c50*/  IMAD.MOV.U32 R15, RZ, RZ, R3 ;  /* 0x000000ffff0f7224 */ /* 0x000fe400078e0003 */
[----:B0-----:R-:W-:-:S02]  /*47c60*/  IMAD.MOV.U32 R6, RZ, RZ, R28 ;  /* 0x000000ffff067224 */ /* 0x001fc400078e001c */
[----:B------:R-:W-:Y:S01]  /*47c70*/  IMAD.MOV.U32 R7, RZ, RZ, R29 ;  /* 0x000000ffff077224 */ /* 0x000fe200078e001d */
[----:B------:R-:W3:Y:S04]  /*47c80*/  LDL.LU R28, [R1+0x4a60] ;  /* 0x004a6000011c7983 */ /* 0x000ee80000300800 */
[----:B------:R0:W-:Y:S02]  /*47c90*/  STL.64 [R1+0x4a28], R6 ;  /* 0x004a280601007387 */ /* 0x0001e40000100a00 */
[----:B0-----:R-:W-:Y:S02]  /*47ca0*/  IMAD.MOV.U32 R6, RZ, RZ, R16 ;  /* 0x000000ffff067224 */ /* 0x001fe400078e0010 */
[----:B------:R-:W-:Y:S01]  /*47cb0*/  IMAD.MOV.U32 R7, RZ, RZ, R5 ;  /* 0x000000ffff077224 */ /* 0x000fe200078e0005 */
[----:B----4-:R-:W-:Y:S01]  /*47cc0*/  STL.64 [R1+0x49f0], R10 ;  /* 0x0049f00a01007387 */ /* 0x010fe20000100a00 */
[----:B--2---:R0:W-:Y:S03]  /*47cd0*/  STL.64 [R1+0x49e8], R8 ;  /* 0x0049e80801007387 */ /* 0x0041e60000100a00 */
[----:B0-----:R-:W2:Y:S01]  /*47ce0*/  LDL.LU R8, [R1+0x6d0] ;  /* 0x0006d00001087983 */ /* 0x001ea20000300800 */
[----:B------:R-:W2:Y:S02]  /*47cf0*/  LDL.LU R9, [R1+0x6d4] ;  /* 0x0006d40001097983 */ /* 0x000ea40000300800 */
[----:B------:R-:W4:Y:S02]  /*47d00*/  LDL.LU R10, [R1+0x6d8] ;  /* 0x0006d800010a7983 */ /* 0x000f240000300800 */
[----:B------:R-:W4:Y:S01]  /*47d10*/  LDL.LU R11, [R1+0x6dc] ;  /* 0x0006dc00010b7983 */ /* 0x000f220000300800 */
[----:B------:R0:W-:Y:S01]  /*47d20*/  STL.64 [R1+0x4a40], R6 ;  /* 0x004a400601007387 */ /* 0x0001e20000100a00 */
[----:B------:R-:W-:Y:S02]  /*47d30*/  STL.64 [R1+0x4a48], R14 ;  /* 0x004a480e01007387 */ /* 0x000fe40000100a00 */
[----:B------:R-:W2:Y:S02]  /*47d40*/  LDL.LU R4, [R1+0x710] ;  /* 0x0007100001047983 */ /* 0x000ea40000300800 */
[----:B------:R-:W2:Y:S01]  /*47d50*/  LDL.LU R5, [R1+0x714] ;  /* 0x0007140001057983 */ /* 0x000ea20000300800 */
[----:B---3--:R-:W1:Y:S04]  /*47d60*/  LDSM.16.MT88.4 R24, [R28+0x26180] ;  /* 0x026180001c18783b */ /* 0x008e680000004200 */
[----:B0-----:R-:W3:Y:S01]  /*47d70*/  LDL.LU R6, [R1+0x718] ;  /* 0x0007180001067983 */ /* 0x001ee20000300800 */
[----:B------:R-:W3:Y:S03]  /*47d80*/  LDL.LU R7, [R1+0x71c] ;  /* 0x00071c0001077983 */ /* 0x000ee60000300800 */
[----:B---3--:R-:W-:Y:S01]  /*47d90*/  STL.64 [R1+0x4a58], R6 ;  /* 0x004a580601007387 */ /* 0x008fe20000100a00 */
[----:B--2---:R0:W-:Y:S03]  /*47da0*/  STL.64 [R1+0x4a50], R4 ;  /* 0x004a500401007387 */ /* 0x0041e60000100a00 */
[----:B0-----:R-:W2:Y:S01]  /*47db0*/  LDL.LU R4, [R1+0x720] ;  /* 0x0007200001047983 */ /* 0x001ea20000300800 */
[----:B------:R-:W2:Y:S02]  /*47dc0*/  LDL.LU R5, [R1+0x724] ;  /* 0x0007240001057983 */ /* 0x000ea40000300800 */
[----:B------:R-:W2:Y:S02]  /*47dd0*/  LDL.LU R6, [R1+0x728] ;  /* 0x0007280001067983 */ /* 0x000ea40000300800 */
[----:B------:R-:W2:Y:S01]  /*47de0*/  LDL.LU R7, [R1+0x72c] ;  /* 0x00072c0001077983 */ /* 0x000ea20000300800 */
[----:B----4-:R-:W-:Y:S01]  /*47df0*/  STL.64 [R1+0x4a08], R10 ;  /* 0x004a080a01007387 */ /* 0x010fe20000100a00 */
[----:B------:R0:W-:Y:S03]  /*47e00*/  STL.64 [R1+0x4a00], R8 ;  /* 0x004a000801007387 */ /* 0x0001e60000100a00 */
        /* <DEDUP_REMOVED lines=10> */
[----:B------:R-:W-:-:S02]  /*47eb0*/  IMAD.MOV.U32 R14, RZ, RZ, R2 ;  /* 0x000000ffff0e7224 */ /* 0x000fc400078e0002 */
[----:B------:R-:W-:Y:S01]  /*47ec0*/  IMAD.MOV.U32 R15, RZ, RZ, R0 ;  /* 0x000000ffff0f7224 */ /* 0x000fe200078e0000 */
[----:B----4-:R-:W-:Y:S01]  /*47ed0*/  STL.64 [R1+0x4a38], R10 ;  /* 0x004a380a01007387 */ /* 0x010fe20000100a00 */
[----:B---3--:R0:W-:Y:S03]  /*47ee0*/  STL.64 [R1+0x4a30], R8 ;  /* 0x004a300801007387 */ /* 0x0081e60000100a00 */
[----:B0-----:R-:W3:Y:S01]  /*47ef0*/  LDL.LU R8, [R1+0x700] ;  /* 0x0007000001087983 */ /* 0x001ee20000300800 */
[----:B------:R-:W3:Y:S02]  /*47f00*/  LDL.LU R9, [R1+0x704] ;  /* 0x0007040001097983 */ /* 0x000ee40000300800 */
[----:B------:R-:W3:Y:S02]  /*47f10*/  LDL.LU R10, [R1+0x708] ;  /* 0x00070800010a7983 */ /* 0x000ee40000300800 */
[----:B------:R-:W3:Y:S01]  /*47f20*/  LDL.LU R11, [R1+0x70c] ;  /* 0x00070c00010b7983 */ /* 0x000ee20000300800 */
[----:B------:R-:W4:Y:S01]  /*47f30*/  LDL.64 R18, [R1+0x8] ;  /* 0x0000080001127983 */ /* 0x000f220000100a00 */
[C---:B--2---:R-:W-:Y:S03]  /*47f40*/  HMMA.16816.F32.BF16 R12, R20.reuse, R14, R4 ;  /* 0x0000000e140c723c */ /* 0x044fe60000041804 */
[----:B----4-:R0:W-:Y:S01]  /*47f50*/  STL.64 [R1+0x4978], R18 ;  /* 0x0049781201007387 */ /* 0x0101e20000100a00 */
[----:B------:R-:W2:Y:S02]  /*47f60*/  LDL.LU R16, [R1+0x380] ;  /* 0x0003800001107983 */ /* 0x000ea40000300800 */
[----:B------:R-:W2:Y:S01]  /*47f70*/  LDL.LU R17, [R1+0x384] ;  /* 0x0003840001117983 */ /* 0x000ea20000300800 */
[----:B0-----:R-:W2:Y:S01]  /*47f80*/  LDL.LU R18, [R1+0x388] ;  /* 0x0003880001127983 */ /* 0x001ea20000300800 */
[----:B------:R-:W2:Y:S02]  /*47f90*/  LDL.LU R19, [R1+0x38c] ;  /* 0x00038c0001137983 */ /* 0x000ea40000300800 */
[----:B-1----:R0:W-:Y:S02]  /*47fa0*/  STL [R1+0x4864], R24 ;  /* 0x0048641801007387 */ /* 0x0021e40000100800 */
[----:B------:R1:W-:Y:S01]  /*47fb0*/  STL [R1+0x4860], R25 ;  /* 0x0048601901007387 */ /* 0x0003e20000100800 */
[----:B------:R4:W-:Y:S01]  /*47fc0*/  STL [R1+0x485c], R26 ;  /* 0x00485c1a01007387 */ /* 0x0009e20000100800 */
[----:B------:R3:W-:Y:S03]  /*47fd0*/  STL [R1+0x4858], R27 ;  /* 0x0048581b01007387 */ /* 0x0007e60000100800 */
[----:B0-----:R-:W2:Y:S01]  /*47fe0*/  LDL.LU R24, [R1+0x370] ;  /* 0x0003700001187983 */ /* 0x001ea20000300800 */
[----:B-1----:R-:W2:Y:S02]  /*47ff0*/  LDL.LU R25, [R1+0x374] ;  /* 0x0003740001197983 */ /* 0x002ea40000300800 */
[----:B----4-:R-:W4:Y:S02]  /*48000*/  LDL.LU R26, [R1+0x378] ;  /* 0x00037800011a7983 */ /* 0x010f240000300800 */
[----:B---3--:R-:W4:Y:S01]  /*48010*/  LDL.LU R27, [R1+0x37c] ;  /* 0x00037c00011b7983 */ /* 0x008f220000300800 */
[----:B------:R-:W-:Y:S01]  /*48020*/  STL [R1+0x4608], R28 ;  /* 0x0046081c01007387 */ /* 0x000fe20000100800 */
[----:B------:R-:W3:Y:S02]  /*48030*/  LDL.LU.64 R6, [R1+0x4a58] ;  /* 0x004a580001067983 */ /* 0x000ee40000300a00 */
[----:B------:R-:W3:Y:S02]  /*48040*/  LDL.LU.64 R4, [R1+0x4a50] ;  /* 0x004a500001047983 */ /* 0x000ee40000300a00 */
[----:B------:R-:W-:Y:S01]  /*48050*/  STL.64 [R1+0x720], R12 ;  /* 0x0007200c01007387 */ /* 0x000fe20000100a00 */
[----:B------:R0:W-:Y:S04]  /*48060*/  STL.64 [R1+0x728], R14 ;  /* 0x0007280e01007387 */ /* 0x0001e80000100a00 */
[----:B0-----:R-:W3:Y:S02]  /*48070*/  LDL.LU.64 R14, [R1+0x4a48] ;  /* 0x004a4800010e7983 */ /* 0x001ee40000300a00 */
[C---:B---3--:R-:W-:Y:S02]  /*48080*/  HMMA.16816.F32.BF16 R12, R20.reuse, R14, R4 ;  /* 0x0000000e140c723c */ /* 0x048fe40000041804 */
        /* <DEDUP_REMOVED lines=53> */
[----:B------:R-:W3:Y:S01]  /*483e0*/  LDL.LU.64 R10, [R1+0x49a8] ;  /* 0x0049a800010a7983 */ /* 0x000ee20000300a00 */
[----:B------:R-:W3:Y:S11]  /*483f0*/  LDL.LU.64 R8, [R1+0x49a0] ;  /* 0x0049a00001087983 */ /* 0x000ef60000300a00 */
[----:B------:R-:W-:Y:S10]  /*48400*/  @!UPT UIADD3 URZ, URZ, URZ, URZ ;  /* 0x0000003f3f3ff290 */ /* 0x000ff4000fffe03f */
[----:B------:R-:W-:Y:S01]  /*48410*/  STL.64 [R1+0x6a0], R4 ;  /* 0x0006a00401007387 */ /* 0x000fe20000100a00 */
[----:B------:R0:W-:Y:S03]  /*48420*/  STL.64 [R1+0x6a8], R6 ;  /* 0x0006a80601007387 */ /* 0x0001e60000100a00 */
[----:B0-----:R-:W3:Y:S02]  /*48430*/  LDL.LU.64 R6, [R1+0x4998] ;  /* 0x0049980001067983 */ /* 0x001ee40000300a00 */
[----:B---3--:R-:W-:Y:S02]  /*48440*/  HMMA.16816.F32.BF16 R20, R20, R6, R8 ;  /* 0x000000061414723c */ /* 0x008fe40000041808 */
[----:B------:R-:W2:Y:S01]  /*48450*/  LDL.LU.64 R10, [R1+0x4990] ;  /* 0x00499000010a7983 */ /* 0x000ea20000300a00 */
[----:B------:R-:W2:Y:S02]  /*48460*/  LDL.LU.64 R6, [R1+0x4988] ;  /* 0x0049880001067983 */ /* 0x000ea40000300a00 */
[----:B------:R-:W2:Y:S11]  /*48470*/  LDL.LU.64 R4, [R1+0x4980] ;  /* 0x0049800001047983 */ /* 0x000eb60000300a00 */
[----:B------:R-:W-:Y:S07]  /*48480*/  @!UPT UIADD3 URZ, URZ, URZ, URZ ;  /* 0x0000003f3f3ff290 */ /* 0x000fee000fffe03f */
[----:B------:R0:W-:Y:S01]  /*48490*/  STL.64 [R1+0x3a0], R20 ;  /* 0x0003a01401007387 */ /* 0x0001e20000100a00 */
[----:B------:R1:W-:Y:S03]  /*484a0*/  STL.64 [R1+0x3a8], R22 ;  /* 0x0003a81601007387 */ /* 0x0003e60000100a00 */
        /* <DEDUP_REMOVED lines=11> */
[----:B------:R-:W4:Y:S02]  /*48560*/  LDL.LU.64 R10, [R1+0x4970] ;  /* 0x00497000010a7983 */ /* 0x000f240000300a00 */
[----:B------:R-:W-:Y:S01]  /*48570*/  STL [R1+0x4868], R29 ;  /* 0x0048681d01007387 */ /* 0x000fe20000100800 */
[----:B----4-:R-:W-:Y:S11]  /*48580*/  HMMA.16816.F32.BF16 R24, R4, R10, R24 ;  /* 0x0000000a0418723c */ /* 0x010ff60000041818 */
[----:B------:R-:W-:Y:S11]  /*48590*/  @!UPT UIADD3 URZ, URZ, URZ, URZ ;  /* 0x0000003f3f3ff290 */ /* 0x000ff6000fffe03f */
[----:B------:R-:W-:Y:S01]  /*485a0*/  @!UPT UIADD3 URZ, URZ, URZ, URZ ;  /* 0x0000003f3f3ff290 */ /* 0x000fe2000fffe03f */
[----:B------:R-:W-:Y:S01]  /*485b0*/  STL.64 [R1+0x370], R24 ;  /* 0x0003701801007387 */ /* 0x000fe20000100a00 */
[----:B------:R0:W-:Y:S02]  /*485c0*/  STL.64 [R1+0x378], R26 ;  /* 0x0003781a01007387 */ /* 0x0001e40000100a00 */
[----:B0-----:R-:W-:Y:S02]  /*485d0*/  IMAD.MOV.U32 R26, RZ, RZ, R10 ;  /* 0x000000ffff1a7224 */ /* 0x001fe400078e000a */
[----:B------:R-:W-:Y:S02]  /*485e0*/  IMAD.MOV.U32 R27, RZ, RZ, R11 ;  /* 0x000000ffff1b7224 */ /* 0x000fe400078e000b */
[----:B------:R-:W4:Y:S01]  /*485f0*/  LDL.LU.64 R10, [R1+0x4968] ;  /* 0x00496800010a7983 */ /* 0x000f220000300a00 */
[----:B------:R-:W4:Y:S02]  /*48600*/  LDL.LU.64 R8, [R1+0x4960] ;  /* 0x0049600001087983 */ /* 0x000f240000300a00 */
[----:B--2---:R-:W-:-:S02]  /*48610*/  IMAD.MOV.U32 R24, RZ, RZ, R18 ;  /* 0x000000ffff187224 */ /* 0x004fc400078e0012 */
[----:B------:R-:W-:Y:S01]  /*48620*/  IMAD.MOV.U32 R25, RZ, RZ, R19 ;  /* 0x000000ffff197224 */ /* 0x000fe200078e0013 */
[C---:B----4-:R-:W-:Y:S11]  /*48630*/  HMMA.16816.F32.BF16 R8, R4.reuse, R18, R8 ;  /* 0x000000120408723c */ /* 0x050ff60000041808 */
[----:B------:R-:W-:Y:S11]  /*48640*/  @!UPT UIADD3 URZ, URZ, URZ, URZ ;  /* 0x0000003f3f3ff290 */ /* 0x000ff6000fffe03f */
[----:B------:R-:W-:Y:S01]  /*48650*/  @!UPT UIADD3 URZ, URZ, URZ, URZ ;  /* 0x0000003f3f3ff290 */ /* 0x000fe2000fffe03f */
[----:B------:R-:W-:Y:S01]  /*48660*/  STL.64 [R1+0x360], R8 ;  /* 0x0003600801007387 */ /* 0x000fe20000100a00 */
[----:B------:R0:W-:Y:S03]  /*48670*/  STL.64 [R1+0x368], R10 ;  /* 0x0003680a01007387 */ /* 0x0001e60000100a00 */
[----:B0-----:R-:W3:Y:S01]  /*48680*/  LDL.LU.64 R10, [R1+0x4958] ;  /* 0x00495800010a7983 */ /* 0x001ee20000300a00 */
[----:B------:R-:W2:Y:S02]  /*48690*/  LDL.LU.64 R8, [R1+0x4950] ;  /* 0x0049500001087983 */ /* 0x000ea40000300a00 */
[----:B------:R-:W4:Y:S02]  /*486a0*/  LDL.LU.64 R18, [R1+0x4948] ;  /* 0x0049480001127983 */ /* 0x000f240000300a00 */
[----:B------:R-:W2:Y:S01]  /*486b0*/  LDL.LU R17, [R1+0x4940] ;  /* 0x0049400001117983 */ /* 0x000ea20000300800 */
[----:B------:R-:W-:Y:S01]  /*486c0*/  STL.64 [R1+0x4878], R26 ;  /* 0x0048781a01007387 */ /* 0x000fe20000100a00 */
        /* <DEDUP_REMOVED lines=10> */
[----:B0-----:R-:W2:Y:S01]  /*48770*/  LDL.LU.64 R14, [R1+0x4938] ;  /* 0x00493800010e7983 */ /* 0x001ea20000300a00 */
[----:B------:R-:W4:Y:S01]  /*48780*/  LDL.LU.64 R12, [R1+0x4930] ;  /* 0x00493000010c7983 */ /* 0x000f220000300a00 */
[C---:B--2---:R-:W-:Y:S02]  /*48790*/  HMMA.16816.F32.BF16 R24, R4.reuse, R14, R24 ;  /* 0x0000000e0418723c */ /* 0x044fe40000041818 */
[----:B------:R-:W-:Y:S01]  /*487a0*/  STL.64 [R1+0x4800], R14 ;  /* 0x0048000e01007387 */ /* 0x000fe20000100a00 */
[----:B----4-:R3:W-:Y:S05]  /*487b0*/  STL.64 [R1+0x47f8], R12 ;  /* 0x0047f80c01007387 */ /* 0x0107ea0000100a00 */
[----:B---3--:R-:W-:Y:S01]  /*487c0*/  HMMA.16816.F32.BF16 R12, R4, R10, R20 ;  /* 0x0000000a040c723c */ /* 0x008fe20000041814 */
[----:B------:R-:W0:Y:S11]  /*487d0*/  LDSM.16.MT88.4 R20, [R17+0x26000] ;  /* 0x026000001114783b */ /* 0x000e360000004200 */
[----:B------:R-:W-:Y:S03]  /*487e0*/  @!UPT UIADD3 URZ, URZ, URZ, URZ ;  /* 0x0000003f3f3ff290 */ /* 0x000fe6000fffe03f */
[----:B------:R1:W-:Y:S01]  /*487f0*/  STL.64 [R1+0x340], R24 ;  /* 0x0003401801007387 */ /* 0x0003e20000100a00 */
[----:B------:R2:W-:Y:S03]  /*48800*/  STL.64 [R1+0x348], R26 ;  /* 0x0003481a01007387 */ /* 0x0005e60000100a00 */
[----:B-1----:R-:W3:Y:S04]  /*48810*/  LDL.LU R24, [R1+0x320] ;  /* 0x0003200001187983 */ /* 0x002ee80000300800 */
[----:B------:R-:W-:Y:S02]  /*48820*/  STL.64 [R1+0x330], R12 ;  /* 0x0003300c01007387 */ /* 0x000fe40000100a00 */
[----:B------:R-:W-:Y:S02]  /*48830*/  STL.64 [R1+0x338], R14 ;  /* 0x0003380e01007387 */ /* 0x000fe40000100a00 */
[----:B------:R-:W3:Y:S01]  /*48840*/  LDL.LU R25, [R1+0x324] ;  /* 0x0003240001197983 */ /* 0x000ee20000300800 */
[----:B--2---:R-:W2:Y:S01]  /*48850*/  LDL.LU R26, [R1+0x328] ;  /* 0x00032800011a7983 */ /* 0x004ea20000300800 */
[----:B------:R-:W2:Y:S03]  /*48860*/  LDL.LU R27, [R1+0x32c] ;  /* 0x00032c00011b7983 */ /* 0x000ea60000300800 */
[----:B--2---:R1:W-:Y:S01]  /*48870*/  STL.64 [R1+0x4888], R26 ;  /* 0x0048881a01007387 */ /* 0x0043e20000100a00 */
[----:B---3--:R-:W-:Y:S03]  /*48880*/  STL.64 [R1+0x4880], R24 ;  /* 0x0048801801007387 */ /* 0x008fe60000100a00 */
[----:B-1----:R-:W2:Y:S04]  /*48890*/  LDL.64 R26, [R1+0xe8] ;  /* 0x0000e800011a7983 */ /* 0x002ea80000100a00 */
[----:B--2---:R1:W-:Y:S02]  /*488a0*/  STL.64 [R1+0x4898], R26 ;  /* 0x0048981a01007387 */ /* 0x0043e40000100a00 */
[----:B-1----:R-:W-:-:S02]  /*488b0*/  IMAD.MOV.U32 R26, RZ, RZ, R2 ;  /* 0x000000ffff1a7224 */ /* 0x002fc400078e0002 */
[----:B------:R-:W-:-:S05]  /*488c0*/  IMAD.MOV.U32 R27, RZ, RZ, R0 ;  /* 0x000000ffff1b7224 */ /* 0x000fca00078e0000 */
[----:B------:R1:W-:Y:S04]  /*488d0*/  STL.64 [R1+0x48b0], R26 ;  /* 0x0048b01a01007387 */ /* 0x0003e80000100a00 */
[----:B-1----:R-:W2:Y:S04]  /*488e0*/  LDL.64 R26, [R1+0x108] ;  /* 0x00010800011a7983 */ /* 0x002ea80000100a00 */
[----:B--2---:R1:W-:Y:S04]  /*488f0*/  STL.64 [R1+0x48c8], R26 ;  /* 0x0048c81a01007387 */ /* 0x0043e80000100a00 */
[----:B-1----:R-:W2:Y:S04]  /*48900*/  LDL.64 R26, [R1+0x118] ;  /* 0x00011800011a7983 */ /* 0x002ea80000100a00 */
[----:B--2---:R-:W-:Y:S01]  /*48910*/  STL.64 [R1+0x48e0], R26 ;  /* 0x0048e01a01007387 */ /* 0x004fe20000100a00 */
[----:B------:R-:W-:Y:S02]  /*48920*/  STL.64 [R1+0x47f0], R10 ;  /* 0x0047f00a01007387 */ /* 0x000fe40000100a00 */
[----:B------:R-:W-:Y:S02]  /*48930*/  STL.64 [R1+0x47e8], R8 ;  /* 0x0047e80801007387 */ /* 0x000fe40000100a00 */
[----:B------:R-:W-:Y:S01]  /*48940*/  STL.64 [R1+0x4810], R18 ;  /* 0x0048101201007387 */ /* 0x000fe20000100a00 */
[----:B------:R-:W-:Y:S01]  /*48950*/  STL [R1+0x4808], R17 ;  /* 0x0048081101007387 */ /* 0x000fe20000100800 */
[----:B0-----:R0:W-:Y:S02]  /*48960*/  STL.64 [R1+0x4728], R22 ;  /* 0x0047281601007387 */ /* 0x0011e40000100a00 */
[----:B------:R1:W-:Y:S01]  /*48970*/  STL.64 [R1+0x4720], R20 ;  /* 0x0047201401007387 */ /* 0x0003e20000100a00 */
[----:B0-----:R-:W2:Y:S04]  /*48980*/  LDL.64 R22, [R1+0xd8] ;  /* 0x0000d80001167983 */ /* 0x001ea80000100a00 */
[----:B--2---:R0:W-:Y:S01]  /*48990*/  STL.64 [R1+0x4890], R22 ;  /* 0x0048901601007387 */ /* 0x0041e20000100a00 */
[----:B-1----:R-:W2:Y:S02]  /*489a0*/  LDL.LU R20, [R1+0x520] ;  /* 0x0005200001147983 */ /* 0x002ea40000300800 */
[----:B------:R-:W2:Y:S01]  /*489b0*/  LDL.LU R21, [R1+0x524] ;  /* 0x0005240001157983 */ /* 0x000ea20000300800 */
[----:B0-----:R-:W3:Y:S01]  /*489c0*/  LDL.LU R22, [R1+0x528] ;  /* 0x0005280001167983 */ /* 0x001ee20000300800 */
[----:B------:R-:W3:Y:S02]  /*489d0*/  LDL.LU R23, [R1+0x52c] ;  /* 0x00052c0001177983 */ /* 0x000ee40000300800 */
[----:B------:R-:W4:Y:S02]  /*489e0*/  LDL.LU R12, [R1+0x570] ;  /* 0x00057000010c7983 */ /* 0x000f240000300800 */
[----:B------:R-:W4:Y:S01]  /*489f0*/  LDL.LU R13, [R1+0x574] ;  /* 0x00057400010d7983 */ /* 0x000f220000300800 */
[----:B------:R-:W2:Y:S01]  /*48a00*/  LDL.LU R14, [R1+0x578] ;  /* 0x00057800010e7983 */ /* 0x000ea20000300800 */
[----:B------:R-:W2:Y:S02]  /*48a10*/  LDL.LU R15, [R1+0x57c] ;  /* 0x00057c00010f7983 */ /* 0x000ea40000300800 */
[----:B------:R-:W2:Y:S02]  /*48a20*/  LDL.LU R8, [R1+0x590] ;  /* 0x0005900001087983 */ /* 0x000ea40000300800 */
[----:B------:R-:W2:Y:S01]  /*48a30*/  LDL.LU R9, [R1+0x594] ;  /* 0x0005940001097983 */ /* 0x000ea20000300800 */
[----:B------:R-:W2:Y:S01]  /*48a40*/  LDL.LU R10, [R1+0x598] ;  /* 0x00059800010a7983 */ /* 0x000ea20000300800 */
[----:B------:R-:W2:Y:S02]  /*48a50*/  LDL.LU R11, [R1+0x59c] ;  /* 0x00059c00010b7983 */ /* 0x000ea40000300800 */
[----:B------:R-:W3:Y:S02]  /*48a60*/  LDL.LU R16, [R1+0x5a0] ;  /* 0x0005a00001107983 */ /* 0x000ee40000300800 */
[----:B------:R-:W3:Y:S01]  /*48a70*/  LDL.LU R17, [R1+0x5a4] ;  /* 0x0005a40001117983 */ /* 0x000ee20000300800 */
[----:B------:R-:W3:Y:S01]  /*48a80*/  LDL.LU R18, [R1+0x5a8] ;  /* 0x0005a80001127983 */ /* 0x000ee20000300800 */
[----:B------:R-:W3:Y:S03]  /*48a90*/  LDL.LU R19, [R1+0x5ac] ;  /* 0x0005ac0001137983 */ /* 0x000ee60000300800 */
[----:B--2---:R0:W-:Y:S01]  /*48aa0*/  STL.64 [R1+0x4928], R10 ;  /* 0x0049280a01007387 */ /* 0x0041e20000100a00 */
[----:B------:R-:W-:Y:S03]  /*48ab0*/  STL.64 [R1+0x4920], R8 ;  /* 0x0049200801007387 */ /* 0x000fe60000100a00 */
[----:B0-----:R-:W2:Y:S01]  /*48ac0*/  LDL.64 R10, [R1+0x38] ;  /* 0x00003800010a7983 */ /* 0x001ea20000100a00 */
[----:B------:R0:W-:Y:S02]  /*48ad0*/  STL.64 [R1+0x4908], R14 ;  /* 0x0049080e01007387 */ /* 0x0001e40000100a00 */
[----:B----4-:R-:W-:Y:S01]  /*48ae0*/  STL.64 [R1+0x4900], R12 ;  /* 0x0049000c01007387 */ /* 0x010fe20000100a00 */
[----:B0-----:R-:W4:Y:S04]  /*48af0*/  LDL.64 R14, [R1+0x148] ;  /* 0x00014800010e7983 */ /* 0x001f280000100a00 */
[----:B----4-:R0:W-:Y:S01]  /*48b00*/  STL.64 [R1+0x4918], R14 ;  /* 0x0049180e01007387 */ /* 0x0101e20000100a00 */
[----:B------:R-:W4:Y:S03]  /*48b10*/  LDL.64 R26, [R1+0x128] ;  /* 0x00012800011a7983 */ /* 0x000f260000100a00 */
[----:B0-----:R-:W2:Y:S04]  /*48b20*/  LDL.64 R14, [R1+0x158] ;  /* 0x00015800010e7983 */ /* 0x001ea80000100a00 */
[----:B----4-:R0:W-:Y:S04]  /*48b30*/  STL.64 [R1+0x48f8], R26 ;  /* 0x0048f81a01007387 */ /* 0x0101e80000100a00 */
[----:B0-----:R-:W4:Y:S04]  /*48b40*/  LDL.64 R26, [R1+0x138] ;  /* 0x00013800011a7983 */ /* 0x001f280000100a00 */
[----:B----4-:R0:W-:Y:S01]  /*48b50*/  STL.64 [R1+0x4910], R26 ;  /* 0x0049101a01007387 */ /* 0x0101e20000100a00 */
[----:B------:R-:W4:Y:S02]  /*48b60*/  LDL.LU R24, [R1+0x580] ;  /* 0x0005800001187983 */ /* 0x000f240000300800 */
[----:B------:R-:W4:Y:S01]  /*48b70*/  LDL.LU R25, [R1+0x584] ;  /* 0x0005840001197983 */ /* 0x000f220000300800 */
[----:B0-----:R-:W4:Y:S01]  /*48b80*/  LDL.LU R26, [R1+0x588] ;  /* 0x00058800011a7983 */ /* 0x001f220000300800 */
[----:B------:R-:W4:Y:S02]  /*48b90*/  LDL.LU R27, [R1+0x58c] ;  /* 0x00058c00011b7983 */ /* 0x000f240000300800 */
[----:B---3--:R-:W-:Y:S02]  /*48ba0*/  STL.64 [R1+0x48a8], R22 ;  /* 0x0048a81601007387 */ /* 0x008fe40000100a00 */
[----:B------:R0:W-:Y:S02]  /*48bb0*/  STL.64 [R1+0x48a0], R20 ;  /* 0x0048a01401007387 */ /* 0x0001e40000100a00 */
        /* <DEDUP_REMOVED lines=10> */
[----:B------:R-:W-:Y:S01]  /*48c60*/  HMMA.16816.F32.BF16 R16, R4, R10, R16 ;  /* 0x0000000a0410723c */ /* 0x000fe20000041810 */
[----:B---3--:R-:W-:Y:S01]  /*48c70*/  STL.64 [R1+0x48d8], R22 ;  /* 0x0048d81601007387 */ /* 0x008fe20000100a00 */
[----:B--2---:R0:W-:Y:S03]  /*48c80*/  STL.64 [R1+0x48d0], R20 ;  /* 0x0048d01401007387 */ /* 0x0041e60000100a00 */
[----:B0-----:R-:W2:Y:S01]  /*48c90*/  LDL.LU R20, [R1+0x550] ;  /* 0x0005500001147983 */ /* 0x001ea20000300800 */
[----:B------:R-:W2:Y:S02]  /*48ca0*/  LDL.LU R21, [R1+0x554] ;  /* 0x0005540001157983 */ /* 0x000ea40000300800 */
[----:B------:R-:W3:Y:S02]  /*48cb0*/  LDL.LU R22, [R1+0x558] ;  /* 0x0005580001167983 */ /* 0x000ee40000300800 */
[----:B------:R-:W3:Y:S02]  /*48cc0*/  LDL.LU R23, [R1+0x55c] ;  /* 0x00055c0001177983 */ /* 0x000ee40000300800 */
[----:B------:R-:W-:Y:S01]  /*48cd0*/  IMAD.MOV.U32 R3, RZ, RZ, R11 ;  /* 0x000000ffff037224 */ /* 0x000fe200078e000b */
[----:B---3--:R-:W-:Y:S01]  /*48ce0*/  STL.64 [R1+0x48f0], R22 ;  /* 0x0048f01601007387 */ /* 0x008fe20000100a00 */
[----:B--2---:R0:W-:Y:S03]  /*48cf0*/  STL.64 [R1+0x48e8], R20 ;  /* 0x0048e81401007387 */ /* 0x0041e60000100a00 */
[----:B0-----:R-:W2:Y:S01]  /*48d00*/  LDL.LU R20, [R1+0x560] ;  /* 0x0005600001147983 */ /* 0x001ea20000300800 */
[----:B------:R-:W2:Y:S02]  /*48d10*/  LDL.LU R21, [R1+0x564] ;  /* 0x0005640001157983 */ /* 0x000ea40000300800 */
[----:B------:R-:W2:Y:S02]  /*48d20*/  LDL.LU R22, [R1+0x568] ;  /* 0x0005680001167983 */ /* 0x000ea40000300800 */
[----:B------:R-:W2:Y:S01]  /*48d30*/  LDL.LU R23, [R1+0x56c] ;  /* 0x00056c0001177983 */ /* 0x000ea20000300800 */
[----:B------:R0:W-:Y:S01]  /*48d40*/  STL.64 [R1+0x5a0], R16 ;  /* 0x0005a01001007387 */ /* 0x0001e20000100a00 */
[----:B------:R-:W-:Y:S02]  /*48d50*/  STL.64 [R1+0x5a8], R18 ;  /* 0x0005a81201007387 */ /* 0x000fe40000100a00 */
[----:B0-----:R-:W-:-:S02]  /*48d60*/  IMAD.MOV.U32 R16, RZ, RZ, R10 ;  /* 0x000000ffff107224 */ /* 0x001fc400078e000a */
[----:B------:R-:W3:Y:S01]  /*48d70*/  LDL.LU.64 R10, [R1+0x4928] ;  /* 0x00492800010a7983 */ /* 0x000ee20000300a00 */
[----:B------:R-:W3:Y:S02]  /*48d80*/  LDL.LU.64 R8, [R1+0x4920] ;  /* 0x0049200001087983 */ /* 0x000ee40000300a00 */
[C---:B---3--:R-:W-:Y:S11]  /*48d90*/  HMMA.16816.F32.BF16 R8, R4.reuse, R14, R8 ;  /* 0x0000000e0408723c */ /* 0x048ff60000041808 */
        /* <DEDUP_REMOVED lines=13> */
[----:B0-----:R-:W3:Y:S01]  /*48e70*/  LDL.LU.64 R26, [R1+0x4910] ;  /* 0x00491000011a7983 */ /* 0x001ee20000300a00 */
[----:B------:R-:W3:Y:S02]  /*48e80*/  LDL.LU.64 R14, [R1+0x4908] ;  /* 0x00490800010e7983 */ /* 0x000ee40000300a00 */
        /* <DEDUP_REMOVED lines=8> */
[----:B------:R-:W2:Y:S02]  /*48f10*/  LDL.LU.64 R26, [R1+0x48f8] ;  /* 0x0048f800011a7983 */ /* 0x000ea40000300a00 */
[----:B--2---:R-:W-:Y:S01]  /*48f20*/  HMMA.16816.F32.BF16 R20, R4, R26, R20 ;  /* 0x0000001a0414723c */ /* 0x004fe20000041814 */
[----:B-1----:R-:W-:-:S02]  /*48f30*/  IMAD.MOV.U32 R15, RZ, RZ, R26 ;  /* 0x000000ffff0f7224 */ /* 0x002fc400078e001a */
        /* <DEDUP_REMOVED lines=44> */
[----:B------:R0:W-:Y:S02]  /*49200*/  STL.64 [R1+0x4738], R22 ;  /* 0x0047381601007387 */ /* 0x0001e40000100a00 */
[----:B------:R-:W4:Y:S11]  /*49210*/  LDL.LU R20, [R1+0xc0] ;  /* 0x0000c00001147983 */ /* 0x000f360000300800 */
[----:B------:R-:W-:Y:S06]  /*49220*/  @!UPT UIADD3 URZ, URZ, URZ, URZ ;  /* 0x0000003f3f3ff290 */ /* 0x000fec000fffe03f */
[----:B------:R-:W-:Y:S01]  /*49230*/  STL.64 [R1+0x320], R4 ;  /* 0x0003200401007387 */ /* 0x000fe20000100a00 */
[----:B------:R-:W-:Y:S02]  /*49240*/  STL.64 [R1+0x328], R6 ;  /* 0x0003280601007387 */ /* 0x000fe40000100a00 */
[----:B------:R-:W4:Y:S02]  /*49250*/  LDL.LU R21, [R1+0xc4] ;  /* 0x0000c40001157983 */ /* 0x000f240000300800 */
[----:B0-----:R-:W2:Y:S01]  /*49260*/  LDL.LU R22, [R1+0xc8] ;  /* 0x0000c80001167983 */ /* 0x001ea20000300800 */
[----:B------:R-:W2:Y:S04]  /*49270*/  LDL.LU R23, [R1+0xcc] ;  /* 0x0000cc0001177983 */ /* 0x000ea80000300800 */
[----:B--2---:R0:W-:Y:S01]  /*49280*/  STL.64 [R1+0x4748], R22 ;  /* 0x0047481601007387 */ /* 0x0041e20000100a00 */
[----:B----4-:R-:W-:Y:S02]  /*49290*/  STL.64 [R1+0x4740], R20 ;  /* 0x0047401401007387 */ /* 0x010fe40000100a00 */
[----:B0-----:R-:W-:-:S02]  /*492a0*/  IMAD.MOV.U32 R22, RZ, RZ, R29 ;  /* 0x000000ffff167224 */ /* 0x001fc400078e001d */
[----:B------:R-:W-:Y:S01]  /*492b0*/  IMAD.MOV.U32 R23, RZ, RZ, R19 ;  /* 0x000000ffff177224 */ /* 0x000fe200078e0013 */
[----:B------:R-:W2:Y:S04]  /*492c0*/  LDL.LU R29, [R1+0x4868] ;  /* 0x00486800011d7983 */ /* 0x000ea80000300800 */
[----:B------:R0:W-:Y:S02]  /*492d0*/  STL.64 [R1+0x4758], R22 ;  /* 0x0047581601007387 */ /* 0x0001e40000100a00 */
[----:B0-----:R-:W-:Y:S02]  /*492e0*/  IMAD.MOV.U32 R22, RZ, RZ, R18 ;  /* 0x000000ffff167224 */ /* 0x001fe400078e0012 */
[----:B------:R-:W-:-:S05]  /*492f0*/  IMAD.MOV.U32 R23, RZ, RZ, R17 ;  /* 0x000000ffff177224 */ /* 0x000fca00078e0011 */
[----:B------:R0:W-:Y:S02]  /*49300*/  STL.64 [R1+0x4770], R22 ;  /* 0x0047701601007387 */ /* 0x0001e40000100a00 */
[----:B0-----:R-:W-:Y:S02]  /*49310*/  IMAD.MOV.U32 R22, RZ, RZ, R15 ;  /* 0x000000ffff167224 */ /* 0x001fe400078e000f */
[----:B------:R-:W-:-:S05]  /*49320*/  IMAD.MOV.U32 R23, RZ, RZ, R14 ;  /* 0x000000ffff177224 */ /* 0x000fca00078e000e */
[----:B------:R-:W-:Y:S01]  /*49330*/  STL.64 [R1+0x4788], R22 ;  /* 0x0047881601007387 */ /* 0x000fe20000100a00 */
[----:B------:R-:W4:Y:S03]  /*49340*/  LDL.64 R6, [R1+0xf8] ;  /* 0x0000f80001067983 */ /* 0x000f260000100a00 */
[----:B----4-:R0:W-:Y:S01]  /*49350*/  STL.64 [R1+0x4750], R6 ;  /* 0x0047500601007387 */ /* 0x0101e20000100a00 */
[----:B------:R-:W4:Y:S02]  /*49360*/  LDL.LU R4, [R1+0x160] ;  /* 0x0001600001047983 */ /* 0x000f240000300800 */
[----:B------:R-:W4:Y:S01]  /*49370*/  LDL.LU R5, [R1+0x164] ;  /* 0x0001640001057983 */ /* 0x000f220000300800 */
[----:B0-----:R-:W2:Y:S01]  /*49380*/  LDL.LU R6, [R1+0x168] ;  /* 0x0001680001067983 */ /* 0x001ea20000300800 */
[----:B------:R-:W2:Y:S02]  /*49390*/  LDL.LU R7, [R1+0x16c] ;  /* 0x00016c0001077983 */ /* 0x000ea40000300800 */
[----:B------:R-:W-:-:S02]  /*493a0*/  IMAD.MOV.U32 R22, RZ, RZ, R13 ;  /* 0x000000ffff167224 */ /* 0x000fc400078e000d */
[----:B------:R-:W-:-:S05]  /*493b0*/  IMAD.MOV.U32 R23, RZ, RZ, R12 ;  /* 0x000000ffff177224 */ /* 0x000fca00078e000c */
        /* <DEDUP_REMOVED lines=8> */
[----:B------:R-:W-:-:S05]  /*49440*/  IMAD.MOV.U32 R23, RZ, RZ, R10 ;  /* 0x000000ffff177224 */ /* 0x000fca00078e000a */
        /* <DEDUP_REMOVED lines=9> */
[----:B------:R-:W2:Y:S01]  /*494e0*/  LDL.LU R8, [R1+0x1e0] ;  /* 0x0001e00001087983 */ /* 0x000ea20000300800 */
[----:B------:R-:W2:Y:S02]  /*494f0*/  LDL.LU R9, [R1+0x1e4] ;  /* 0x0001e40001097983 */ /* 0x000ea40000300800 */
[----:B------:R-:W2:Y:S02]  /*49500*/  LDL.LU R10, [R1+0x1e8] ;  /* 0x0001e800010a7983 */ /* 0x000ea40000300800 */
[----:B------:R-:W2:Y:S02]  /*49510*/  LDL.LU R11, [R1+0x1ec] ;  /* 0x0001ec00010b7983 */ /* 0x000ea40000300800 */
[----:B---3--:R-:W-:-:S02]  /*49520*/  IMAD.MOV.U32 R18, RZ, RZ, R24 ;  /* 0x000000ffff127224 */ /* 0x008fc400078e0018 */
[----:B------:R-:W-:Y:S01]  /*49530*/  IMAD.MOV.U32 R19, RZ, RZ, R25 ;  /* 0x000000ffff137224 */ /* 0x000fe200078e0019 */
[----:B--2---:R-:W-:Y:S01]  /*49540*/  STL.64 [R1+0x4820], R10 ;  /* 0x0048200a01007387 */ /* 0x004fe20000100a00 */
[----:B------:R0:W-:Y:S02]  /*49550*/  STL.64 [R1+0x4818], R8 ;  /* 0x0048180801007387 */ /* 0x0001e40000100a00 */
[----:B------:R-:W2:Y:S02]  /*49560*/  LDL.LU R24, [R1+0x4864] ;  /* 0x0048640001187983 */ /* 0x000ea40000300800 */
[----:B------:R-:W2:Y:S01]  /*49570*/  LDL.LU R25, [R1+0x4860] ;  /* 0x0048600001197983 */ /* 0x000ea20000300800 */
[----:B------:R1:W-:Y:S04]  /*49580*/  STL.64 [R1+0x4828], R18 ;  /* 0x0048281201007387 */ /* 0x0003e80000100a00 */
[----:B0-----:R-:W3:Y:S01]  /*49590*/  LDL.LU R8, [R1+0x200] ;  /* 0x0002000001087983 */ /* 0x001ee20000300800 */
[----:B------:R-:W3:Y:S02]  /*495a0*/  LDL.LU R9, [R1+0x204] ;  /* 0x0002040001097983 */ /* 0x000ee40000300800 */
[----:B------:R-:W2:Y:S02]  /*495b0*/  LDL.LU R10, [R1+0x208] ;  /* 0x00020800010a7983 */ /* 0x000ea40000300800 */
[----:B------:R-:W2:Y:S02]  /*495c0*/  LDL.LU R11, [R1+0x20c] ;  /* 0x00020c00010b7983 */ /* 0x000ea40000300800 */
[----:B-1----:R-:W-:-:S02]  /*495d0*/  IMAD.MOV.U32 R18, RZ, RZ, R26 ;  /* 0x000000ffff127224 */ /* 0x002fc400078e001a */
[----:B------:R-:W-:Y:S01]  /*495e0*/  IMAD.MOV.U32 R19, RZ, RZ, R27 ;  /* 0x000000ffff137224 */ /* 0x000fe200078e001b */
[----:B--2---:R-:W-:Y:S01]  /*495f0*/  STL.64 [R1+0x4838], R10 ;  /* 0x0048380a01007387 */ /* 0x004fe20000100a00 */
[----:B---3--:R0:W-:Y:S02]  /*49600*/  STL.64 [R1+0x4830], R8 ;  /* 0x0048300801007387 */ /* 0x0081e40000100a00 */
[----:B------:R-:W2:Y:S02]  /*49610*/  LDL.LU R26, [R1+0x485c] ;  /* 0x00485c00011a7983 */ /* 0x000ea40000300800 */
[----:B------:R-:W2:Y:S01]  /*49620*/  LDL.LU R27, [R1+0x4858] ;  /* 0x00485800011b7983 */ /* 0x000ea20000300800 */
[----:B------:R-:W-:Y:S04]  /*49630*/  STL.64 [R1+0x4840], R18 ;  /* 0x0048401201007387 */ /* 0x000fe80000100a00 */
        /* <DEDUP_REMOVED lines=27> */
[----:B------:R-:W-:-:S02]  /*497f0*/  IMAD.MOV.U32 R18, RZ, RZ, R29 ;  /* 0x000000ffff127224 */ /* 0x000fc400078e001d */
[----:B------:R-:W-:Y:S02]  /*49800*/  IMAD.MOV.U32 R19, RZ, RZ, R28 ;  /* 0x000000ffff137224 */ /* 0x000fe400078e001c */
[----:B------:R-:W-:-:S05]  /*49810*/  IMAD.MOV.U32 R22, RZ, RZ, R16 ;  /* 0x000000ffff167224 */ /* 0x000fca00078e0010 */
[C---:B------:R-:W-:Y:S01]  /*49820*/  HMMA.16816.F32.BF16 R16, R24.reuse, R18, R8 ;  /* 0x000000121810723c */ /* 0x040fe20000041808 */
        /* <DEDUP_REMOVED lines=12> */
[----:B------:R-:W4:Y:S01]  /*498f0*/  LDL.LU.64 R10, [R1+0x4850] ;  /* 0x00485000010a7983 */ /* 0x000f220000300a00 */
[----:B------:R-:W4:Y:S02]  /*49900*/  LDL.LU.64 R8, [R1+0x4848] ;  /* 0x0048480001087983 */ /* 0x000f240000300a00 */
        /* <DEDUP_REMOVED lines=16> */
[----:B0-----:R-:W3:Y:S01]  /*49a10*/  LDL.LU.64 R18, [R1+0x4810] ;  /* 0x0048100001127983 */ /* 0x001ee20000300a00 */
[----:B------:R-:W2:Y:S01]  /*49a20*/  LDL.LU R17, [R1+0x4808] ;  /* 0x0048080001117983 */ /* 0x000ea20000300800 */
[C---:B---3--:R-:W-:Y:S11]  /*49a30*/  HMMA.16816.F32.BF16 R12, R24.reuse, R18, R12 ;  /* 0x00000012180c723c */ /* 0x048ff6000004180c */
[----:B------:R-:W-:Y:S11]  /*49a40*/  @!UPT UIADD3 URZ, URZ, URZ, URZ ;  /* 0x0000003f3f3ff290 */ /* 0x000ff6000fffe03f */
[----:B------:R-:W-:Y:S01]  /*49a50*/  @!UPT UIADD3 URZ, URZ, URZ, URZ ;  /* 0x0000003f3f3ff290 */ /* 0x000fe2000fffe03f */
[----:B------:R-:W-:Y:S01]  /*49a60*/  STL.64 [R1+0x1f0], R12 ;  /* 0x0001f00c01007387 */ /* 0x000fe20000100a00 */
[----:B------:R0:W-:Y:S03]  /*49a70*/  STL.64 [R1+0x1f8], R14 ;  /* 0x0001f80e01007387 */ /* 0x0001e60000100a00 */
[----:B0-----:R-:W4:Y:S01]  /*49a80*/  LDL.LU.64 R14, [R1+0x4800] ;  /* 0x00480000010e7983 */ /* 0x001f220000300a00 */
[----:B------:R-:W3:Y:S02]  /*49a90*/  LDL.LU.64 R12, [R1+0x47f8] ;  /* 0x0047f800010c7983 */ /* 0x000ee40000300a00 */
[----:B------:R-:W-:Y:S01]  /*49aa0*/  STL.64 [R1+0x4708], R18 ;  /* 0x0047081201007387 */ /* 0x000fe20000100a00 */
[----:B----4-:R-:W-:Y:S11]  /*49ab0*/  HMMA.16816.F32.BF16 R8, R24, R14, R8 ;  /* 0x0000000e1808723c */ /* 0x010ff60000041808 */
[----:B------:R-:W-:Y:S11]  /*49ac0*/  @!UPT UIADD3 URZ, URZ, URZ, URZ ;  /* 0x0000003f3f3ff290 */ /* 0x000ff6000fffe03f */
[----:B------:R-:W-:Y:S01]  /*49ad0*/  @!UPT UIADD3 URZ, URZ, URZ, URZ ;  /* 0x0000003f3f3ff290 */ /* 0x000fe2000fffe03f */
[----:B------:R-:W-:Y:S01]  /*49ae0*/  STL.64 [R1+0x8e0], R8 ;  /* 0x0008e00801007387 */ /* 0x000fe20000100a00 */
[----:B------:R0:W-:Y:S03]  /*49af0*/  STL.64 [R1+0x8e8], R10 ;  /* 0x0008e80a01007387 */ /* 0x0001e60000100a00 */
[----:B0-----:R-:W4:Y:S01]  /*49b00*/  LDL.LU.64 R10, [R1+0x47f0] ;  /* 0x0047f000010a7983 */ /* 0x001f220000300a00 */
[----:B------:R-:W4:Y:S02]  /*49b10*/  LDL.LU.64 R8, [R1+0x47e8] ;  /* 0x0047e80001087983 */ /* 0x000f240000300a00 */
[----:B------:R-:W-:Y:S02]  /*49b20*/  STL.64 [R1+0x46e8], R14 ;  /* 0x0046e80e01007387 */ /* 0x000fe40000100a00 */
[----:B---3--:R0:W-:Y:S02]  /*49b30*/  STL.64 [R1+0x46e0], R12 ;  /* 0x0046e00c01007387 */ /* 0x0081e40000100a00 */
[----:B0-----:R-:W4:Y:S01]  /*49b40*/  LDL.LU R12, [R1+0x1d0] ;  /* 0x0001d000010c7983 */ /* 0x001f220000300800 */
[----:B------:R-:W4:Y:S02]  /*49b50*/  LDL.LU R13, [R1+0x1d4] ;  /* 0x0001d400010d7983 */ /* 0x000f240000300800 */
[----:B------:R-:W4:Y:S02]  /*49b60*/  LDL.LU R14, [R1+0x1d8] ;  /* 0x0001d800010e7983 */ /* 0x000f240000300800 */
[----:B------:R-:W4:Y:S02]  /*49b70*/  LDL.LU R15, [R1+0x1dc] ;  /* 0x0001dc00010f7983 */ /* 0x000f240000300800 */
[----:B------:R-:W-:-:S07]  /*49b80*/  IMAD.MOV.U32 R23, RZ, RZ, R3 ;  /* 0x000000ffff177224 */ /* 0x000fce00078e0003 */
[C---:B--2---:R-:W-:Y:S08]  /*49b90*/  HMMA.16816.F32.BF16 R20, R24.reuse, R22, R4 ;  /* 0x000000161814723c */ /* 0x044ff00000041804 */
[C---:B----4-:R-:W-:Y:S11]  /*49ba0*/  HMMA.16816.F32.BF16 R12, R24.reuse, R10, R12 ;  /* 0x0000000a180c723c */ /* 0x050ff6000004180c */
[----:B------:R-:W-:Y:S11]  /*49bb0*/  @!UPT UIADD3 URZ, URZ, URZ, URZ ;  /* 0x0000003f3f3ff290 */ /* 0x000ff6000fffe03f */
[----:B------:R-:W-:Y:S01]  /*49bc0*/  @!UPT UIADD3 URZ, URZ, URZ, URZ ;  /* 0x0000003f3f3ff290 */ /* 0x000fe2000fffe03f */
[----:B------:R-:W-:Y:S01]  /*49bd0*/  STL.64 [R1+0x8d0], R12 ;  /* 0x0008d00c01007387 */ /* 0x000fe20000100a00 */
[----:B------:R-:W-:Y:S02]  /*49be0*/  STL.64 [R1+0x8d8], R14 ;  /* 0x0008d80e01007387 */ /* 0x000fe40000100a00 */
[----:B------:R-:W-:Y:S02]  /*49bf0*/  STL.64 [R1+0x46d8], R10 ;  /* 0x0046d80a01007387 */ /* 0x000fe40000100a00 */
[----:B------:R0:W-:Y:S02]  /*49c00*/  STL.64 [R1+0x46d0], R8 ;  /* 0x0046d00801007387 */ /* 0x0001e40000100a00 */
[----:B0-----:R-:W2:Y:S01]  /*49c10*/  LDL.LU R8, [R1+0x510] ;  /* 0x0005100001087983 */ /* 0x001ea20000300800 */
[----:B------:R-:W2:Y:S02]  /*49c20*/  LDL.LU R9, [R1+0x514] ;  /* 0x0005140001097983 */ /* 0x000ea40000300800 */
[----:B------:R-:W2:Y:S02]  /*49c30*/  LDL.LU R10, [R1+0x518] ;  /* 0x00051800010a7983 */ /* 0x000ea40000300800 */
[----:B------:R-:W2:Y:S01]  /*49c40*/  LDL.LU R11, [R1+0x51c] ;  /* 0x00051c00010b7983 */ /* 0x000ea20000300800 */
[----:B------:R-:W3:Y:S01]  /*49c50*/  LDL.LU.64 R6, [R1+0x47e0] ;  /* 0x0047e00001067983 */ /* 0x000ee20000300a00 */
[----:B------:R-:W3:Y:S02]  /*49c60*/  LDL.LU.64 R4, [R1+0x47d8] ;  /* 0x0047d80001047983 */ /* 0x000ee40000300a00 */
[----:B------:R-:W-:Y:S02]  /*49c70*/  STL.64 [R1+0x950], R20 ;  /* 0x0009501401007387 */ /* 0x000fe40000100a00 */
[----:B------:R0:W-:Y:S02]  /*49c80*/  STL.64 [R1+0x958], R22 ;  /* 0x0009581601007387 */ /* 0x0001e40000100a00 */
        /* <DEDUP_REMOVED lines=37> */
[----:B------:R-:W3:Y:S11]  /*49ee0*/  LDL.LU.64 R6, [R1+0x4750] ;  /* 0x0047500001067983 */ /* 0x000ef60000300a00 */
[----:B------:R-:W-:Y:S10]  /*49ef0*/  @!UPT UIADD3 URZ, URZ, URZ, URZ ;  /* 0x0000003f3f3ff290 */ /* 0x000ff4000fffe03f */
[----:B------:R-:W-:Y:S01]  /*49f00*/  STL.64 [R1+0x8f0], R20 ;  /* 0x0008f01401007387 */ /* 0x000fe20000100a00 */
[----:B------:R0:W-:Y:S03]  /*49f10*/  STL.64 [R1+0x8f8], R22 ;  /* 0x0008f81601007387 */ /* 0x0001e60000100a00 */
        /* <DEDUP_REMOVED lines=8> */
[----:B------:R-:W4:Y:S02]  /*49fa0*/  LDL.64 R18, [R1+0x28] ;  /* 0x0000280001127983 */ /* 0x000f240000100a00 */
[----:B------:R-:W-:Y:S02]  /*49fb0*/  IMAD.MOV.U32 R3, RZ, RZ, R7 ;  /* 0x000000ffff037224 */ /* 0x000fe400078e0007 */
[----:B------:R0:W1:Y:S01]  /*49fc0*/  LDSM.16.MT88.4 R4, [R17+0x26080] ;  /* 0x026080001104783b */ /* 0x0000620000004200 */
[----:B------:R-:W-:-:S02]  /*49fd0*/  IMAD.MOV.U32 R14, RZ, RZ, R2 ;  /* 0x000000ffff0e7224 */ /* 0x000fc400078e0002 */
[----:B------:R-:W-:Y:S01]  /*49fe0*/  IMAD.MOV.U32 R15, RZ, RZ, R0 ;  /* 0x000000ffff0f7224 */ /* 0x000fe200078e0000 */
[----:B----4-:R4:W-:Y:S01]  /*49ff0*/  STL.64 [R1+0x4730], R18 ;  /* 0x0047301201007387 */ /* 0x0109e20000100a00 */
[----:B------:R-:W3:Y:S02]  /*4a000*/  LDL.LU R16, [R1+0xb0] ;  /* 0x0000b00001107983 */ /* 0x000ee40000300800 */
[----:B0-----:R-:W3:Y:S01]  /*4a010*/  LDL.LU R17, [R1+0xb4] ;  /* 0x0000b40001117983 */ /* 0x001ee20000300800 */
[----:B----4-:R-:W3:Y:S01]  /*4a020*/  LDL.LU R18, [R1+0xb8] ;  /* 0x0000b80001127983 */ /* 0x010ee20000300800 */
[----:B------:R-:W3:Y:S02]  /*4a030*/  LDL.LU R19, [R1+0xbc] ;  /* 0x0000bc0001137983 */ /* 0x000ee40000300800 */
[----:B-1----:R0:W-:Y:S02]  /*4a040*/  STL [R1+0x4618], R4 ;  /* 0x0046180401007387 */ /* 0x0021e40000100800 */
[----:B------:R1:W-:Y:S01]  /*4a050*/  STL [R1+0x4614], R5 ;  /* 0x0046140501007387 */ /* 0x0003e20000100800 */
[----:B------:R4:W-:Y:S01]  /*4a060*/  STL [R1+0x4610], R6 ;  /* 0x0046100601007387 */ /* 0x0009e20000100800 */
[----:B------:R2:W-:Y:S03]  /*4a070*/  STL [R1+0x460c], R7 ;  /* 0x00460c0701007387 */ /* 0x0005e60000100800 */
[----:B0-----:R-:W3:Y:S01]  /*4a080*/  LDL.LU R4, [R1+0x470] ;  /* 0x0004700001047983 */ /* 0x001ee20000300800 */
[----:B-1----:R-:W3:Y:S02]  /*4a090*/  LDL.LU R5, [R1+0x474] ;  /* 0x0004740001057983 */ /* 0x002ee40000300800 */
[----:B----4-:R-:W4:Y:S02]  /*4a0a0*/  LDL.LU R6, [R1+0x478] ;  /* 0x0004780001067983 */ /* 0x010f240000300800 */
[----:B--2---:R-:W4:Y:S01]  /*4a0b0*/  LDL.LU R7, [R1+0x47c] ;  /* 0x00047c0001077983 */ /* 0x004f220000300800 */
[C---:B------:R-:W-:Y:S01]  /*4a0c0*/  HMMA.16816.F32.BF16 R8, R24.reuse, R14, R8 ;  /* 0x0000000e1808723c */ /* 0x040fe20000041808 */
[----:B----4-:R-:W-:Y:S01]  /*4a0d0*/  STL.64 [R1+0x4718], R6 ;  /* 0x0047180601007387 */ /* 0x010fe20000100a00 */
[----:B---3--:R0:W-:Y:S03]  /*4a0e0*/  STL.64 [R1+0x4710], R4 ;  /* 0x0047100401007387 */ /* 0x0081e60000100a00 */
[----:B0-----:R-:W2:Y:S01]  /*4a0f0*/  LDL.LU R4, [R1+0x480] ;  /* 0x0004800001047983 */ /* 0x001ea20000300800 */
[----:B------:R-:W2:Y:S02]  /*4a100*/  LDL.LU R5, [R1+0x484] ;  /* 0x0004840001057983 */ /* 0x000ea40000300800 */
[----:B------:R-:W2:Y:S02]  /*4a110*/  LDL.LU R6, [R1+0x488] ;  /* 0x0004880001067983 */ /* 0x000ea40000300800 */
[----:B------:R-:W2:Y:S01]  /*4a120*/  LDL.LU R7, [R1+0x48c] ;  /* 0x00048c0001077983 */ /* 0x000ea20000300800 */
[----:B------:R-:W3:Y:S11]  /*4a130*/  LDL.LU R12, [R1+0x450] ;  /* 0x00045000010c7983 */ /* 0x000ef60000300800 */
[----:B------:R-:W-:Y:S01]  /*4a140*/  @!UPT UIADD3 URZ, URZ, URZ, URZ ;  /* 0x0000003f3f3ff290 */ /* 0x000fe2000fffe03f */
[----:B------:R-:W-:Y:S02]  /*4a150*/  STL.64 [R1+0x510], R8 ;  /* 0x0005100801007387 */ /* 0x000fe40000100a00 */
[----:B------:R-:W-:Y:S02]  /*4a160*/  STL.64 [R1+0x518], R10 ;  /* 0x0005180a01007387 */ /* 0x000fe40000100a00 */
[----:B------:R-:W3:Y:S01]  /*4a170*/  LDL.LU R13, [R1+0x454] ;  /* 0x00045400010d7983 */ /* 0x000ee20000300800 */
[----:B------:R-:W4:Y:S01]  /*4a180*/  LDL.LU R14, [R1+0x458] ;  /* 0x00045800010e7983 */ /* 0x000f220000300800 */
[----:B------:R-:W4:Y:S01]  /*4a190*/  LDL.LU R15, [R1+0x45c] ;  /* 0x00045c00010f7983 */ /* 0x000f220000300800 */
[----:B------:R-:W-:Y:S02]  /*4a1a0*/  HMMA.16816.F32.BF16 R24, R24, R22, R16 ;  /* 0x000000161818723c */ /* 0x000fe40000041810 */
[----:B----4-:R0:W-:Y:S01]  /*4a1b0*/  STL.64 [R1+0x46f8], R14 ;  /* 0x0046f80e01007387 */ /* 0x0101e20000100a00 */
[----:B---3--:R-:W-:Y:S03]  /*4a1c0*/  STL.64 [R1+0x46f0], R12 ;  /* 0x0046f00c01007387 */ /* 0x008fe60000100a00 */
[----:B0-----:R-:W3:Y:S01]  /*4a1d0*/  LDL.64 R14, [R1+0x8] ;  /* 0x00000800010e7983 */ /* 0x001ee20000100a00 */
[----:B------:R-:W-:-:S02]  /*4a1e0*/  IMAD.MOV.U32 R2, RZ, RZ, R22 ;  /* 0x000000ffff027224 */ /* 0x000fc400078e0016 */
[----:B------:R-:W-:Y:S01]  /*4a1f0*/  IMAD.MOV.U32 R0, RZ, RZ, R23 ;  /* 0x000000ffff007224 */ /* 0x000fe200078e0017 */
[----:B---3--:R0:W-:Y:S04]  /*4a200*/  STL.64 [R1+0x4700], R14 ;  /* 0x0047000e01007387 */ /* 0x0081e80000100a00 */
[----:B0-----:R-:W3:Y:S01]  /*4a210*/  LDL.64 R14, [R1+0x18] ;  /* 0x00001800010e7983 */ /* 0x001ee20000100a00 */
[----:B------:R-:W4:Y:S02]  /*4a220*/  LDL.LU R8, [R1+0x440] ;  /* 0x0004400001087983 */ /* 0x000f240000300800 */
[----:B------:R-:W4:Y:S02]  /*4a230*/  LDL.LU R9, [R1+0x444] ;  /* 0x0004440001097983 */ /* 0x000f240000300800 */
[----:B------:R-:W4:Y:S01]  /*4a240*/  LDL.LU R10, [R1+0x448] ;  /* 0x00044800010a7983 */ /* 0x000f220000300800 */
[----:B------:R-:W4:Y:S01]  /*4a250*/  LDL.LU R11, [R1+0x44c] ;  /* 0x00044c00010b7983 */ /* 0x000f220000300800 */
[----:B------:R-:W2:Y:S02]  /*4a260*/  LDL.LU.64 R18, [R1+0x4730] ;  /* 0x0047300001127983 */ /* 0x000ea40000300a00 */
[----:B------:R-:W-:Y:S02]  /*4a270*/  STL.64 [R1+0xb0], R24 ;  /* 0x0000b01801007387 */ /* 0x000fe40000100a00 */
[----:B------:R0:W-:Y:S01]  /*4a280*/  STL.64 [R1+0xb8], R26 ;  /* 0x0000b81a01007387 */ /* 0x0001e20000100a00 */
[----:B------:R-:W2:Y:S01]  /*4a290*/  LDL.LU.64 R22, [R1+0x4728] ;  /* 0x0047280001167983 */ /* 0x000ea20000300a00 */
[----:B------:R-:W2:Y:S03]  /*4a2a0*/  LDL.LU.64 R20, [R1+0x4720] ;  /* 0x0047200001147983 */ /* 0x000ea60000300a00 */
[----:B0-----:R-:W3:Y:S01]  /*4a2b0*/  LDL.64 R26, [R1+0x38] ;  /* 0x00003800011a7983 */ /* 0x001ee20000100a00 */
[C---:B--2---:R-:W-:Y:S03]  /*4a2c0*/  HMMA.16816.F32.BF16 R4, R20.reuse, R18, R4 ;  /* 0x000000121404723c */ /* 0x044fe60000041804 */
[----:B---3--:R0:W-:Y:S01]  /*4a2d0*/  STL.64 [R1+0x46c8], R26 ;  /* 0x0046c81a01007387 */ /* 0x0081e20000100a00 */
[----:B------:R-:W2:Y:S02]  /*4a2e0*/  LDL.LU R24, [R1+0x430] ;  /* 0x0004300001187983 */ /* 0x000ea40000300800 */
[----:B------:R-:W2:Y:S01]  /*4a2f0*/  LDL.LU R25, [R1+0x434] ;  /* 0x0004340001197983 */ /* 0x000ea20000300800 */
[----:B0-----:R-:W2:Y:S01]  /*4a300*/  LDL.LU R26, [R1+0x438] ;  /* 0x00043800011a7983 */ /* 0x001ea20000300800 */
[----:B------:R-:W2:Y:S11]  /*4a310*/  LDL.LU R27, [R1+0x43c] ;  /* 0x00043c00011b7983 */ /* 0x000eb60000300800 */
[----:B------:R-:W-:Y:S04]  /*4a320*/  @!UPT UIADD3 URZ, URZ, URZ, URZ ;  /* 0x0000003f3f3ff290 */ /* 0x000fe8000fffe03f */
[----:B------:R-:W-:Y:S02]  /*4a330*/  STL.64 [R1+0x480], R4 ;  /* 0x0004800401007387 */ /* 0x000fe40000100a00 */
[----:B------:R0:W-:Y:S02]  /*4a340*/  STL.64 [R1+0x488], R6 ;  /* 0x0004880601007387 */ /* 0x0001e40000100a00 */
[----:B0-----:R-:W3:Y:S01]  /*4a350*/  LDL.LU.64 R6, [R1+0x4718] ;  /* 0x0047180001067983 */ /* 0x001ee20000300a00 */
[----:B------:R-:W3:Y:S02]  /*4a360*/  LDL.LU.64 R4, [R1+0x4710] ;  /* 0x0047100001047983 */ /* 0x000ee40000300a00 */
[----:B------:R-:W-:Y:S02]  /*4a370*/  IMAD.MOV.U32 R17, RZ, RZ, R19 ;  /* 0x000000ffff117224 */ /* 0x000fe400078e0013 */
[----:B------:R-:W-:Y:S02]  /*4a380*/  IMAD.MOV.U32 R29, RZ, RZ, R18 ;  /* 0x000000ffff1d7224 */ /* 0x000fe400078e0012 */
[----:B------:R-:W2:Y:S01]  /*4a390*/  LDL.LU.64 R18, [R1+0x4708] ;  /* 0x0047080001127983 */ /* 0x000ea20000300a00 */
[----:B------:R-:W-:Y:S02]  /*4a3a0*/  STL [R1+0x4620], R17 ;  /* 0x0046201101007387 */ /* 0x000fe40000100800 */
[----:B------:R-:W-:Y:S02]  /*4a3b0*/  STL [R1+0x461c], R29 ;  /* 0x00461c1d01007387 */ /* 0x000fe40000100800 */
[----:B------:R-:W-:Y:S01]  /*4a3c0*/  IMAD.MOV.U32 R28, RZ, RZ, R15 ;  /* 0x000000ffff1c7224 */ /* 0x000fe200078e000f */
[C---:B---3--:R-:W-:Y:S11]  /*4a3d0*/  HMMA.16816.F32.BF16 R4, R20.reuse, R14, R4 ;  /* 0x0000000e1404723c */ /* 0x048ff60000041804 */
[----:B------:R-:W-:Y:S11]  /*4a3e0*/  @!UPT UIADD3 URZ, URZ, URZ, URZ ;  /* 0x0000003f3f3ff290 */ /* 0x000ff6000fffe03f */
[----:B------:R-:W-:Y:S01]  /*4a3f0*/  @!UPT UIADD3 URZ, URZ, URZ, URZ ;  /* 0x0000003f3f3ff290 */ /* 0x000fe2000fffe03f */
[----:B------:R-:W-:Y:S01]  /*4a400*/  STL.64 [R1+0x470], R4 ;  /* 0x0004700401007387 */ /* 0x000fe20000100a00 */
[----:B------:R0:W-:Y:S02]  /*4a410*/  STL.64 [R1+0x478], R6 ;  /* 0x0004780601007387 */ /* 0x0001e40000100a00 */
[----:B0-----:R-:W-:Y:S02]  /*4a420*/  IMAD.MOV.U32 R7, RZ, RZ, R14 ;  /* 0x000000ffff077224 */ /* 0x001fe400078e000e */
[----:B------:R-:W3:Y:S01]  /*4a430*/  LDL.LU.64 R14, [R1+0x4700] ;  /* 0x00470000010e7983 */ /* 0x000ee20000300a00 */
[----:B------:R0:W-:Y:S03]  /*4a440*/  STL [R1+0x4628], R28 ;  /* 0x0046281c01007387 */ /* 0x0001e60000100800 */
[----:B0-----:R-:W2:Y:S01]  /*4a450*/  LDL R28, [R1+0x1bd0] ;  /* 0x001bd000011c7983 */ /* 0x001ea20000100800 */
[----:B------:R0:W-:Y:S02]  /*4a460*/  STL [R1+0x4624], R7 ;  /* 0x0046240701007387 */ /* 0x0001e40000100800 */
[----:B------:R-:W3:Y:S02]  /*4a470*/  LDL.LU R4, [R1+0x460] ;  /* 0x0004600001047983 */ /* 0x000ee40000300800 */
[----:B------:R-:W3:Y:S01]  /*4a480*/  LDL.LU R5, [R1+0x464] ;  /* 0x0004640001057983 */ /* 0x000ee20000300800 */
[----:B------:R-:W3:Y:S04]  /*4a490*/  LDL.LU R6, [R1+0x468] ;  /* 0x0004680001067983 */ /* 0x000ee80000300800 */
[----:B0-----:R-:W3:Y:S02]  /*4a4a0*/  LDL.LU R7, [R1+0x46c] ;  /* 0x00046c0001077983 */ /* 0x001ee40000300800 */
[C---:B---3--:R-:W-:Y:S11]  /*4a4b0*/  HMMA.16816.F32.BF16 R4, R20.reuse, R14, R4 ;  /* 0x0000000e1404723c */ /* 0x048ff60000041804 */
[----:B------:R-:W-:Y:S11]  /*4a4c0*/  @!UPT UIADD3 URZ, URZ, URZ, URZ ;  /* 0x0000003f3f3ff290 */ /* 0x000ff6000fffe03f */
[----:B------:R-:W-:Y:S01]  /*4a4d0*/  @!UPT UIADD3 URZ, URZ, URZ, URZ ;  /* 0x0000003f3f3ff290 */ /* 0x000fe2000fffe03f */
[----:B------:R0:W-:Y:S01]  /*4a4e0*/  STL.64 [R1+0x460], R4 ;  /* 0x0004600401007387 */ /* 0x0001e20000100a00 */
[----:B------:R1:W-:Y:S02]  /*4a4f0*/  STL.64 [R1+0x468], R6 ;  /* 0x0004680601007387 */ /* 0x0003e40000100a00 */
[----:B0-----:R-:W-:Y:S02]  /*4a500*/  IMAD.MOV.U32 R5, RZ, RZ, R14 ;  /* 0x000000ffff057224 */ /* 0x001fe400078e000e */
[----:B-1----:R-:W-:Y:S02]  /*4a510*/  IMAD.MOV.U32 R6, RZ, RZ, R15 ;  /* 0x000000ffff067224 */ /* 0x002fe400078e000f */
[----:B------:R-:W2:Y:S01]  /*4a520*/  LDL.LU.64 R14, [R1+0x46f8] ;  /* 0x0046f800010e7983 */ /* 0x000ea20000300a00 */
[----:B------:R-:W2:Y:S02]  /*4a530*/  LDL.LU.64 R12, [R1+0x46f0] ;  /* 0x0046f000010c7983 */ /* 0x000ea40000300a00 */
[----:B------:R0:W-:Y:S02]  /*4a540*/  STL [R1+0x4694], R6 ;  /* 0x0046940601007387 */ /* 0x0001e40000100800 */
[----:B------:R-:W-:Y:S01]  /*4a550*/  STL [R1+0x4690], R5 ;  /* 0x0046900501007387 */ /* 0x000fe20000100800 */
[----:B0-----:R-:W3:Y:S01]  /*4a560*/  LDL.64 R6, [R1+0x158] ;  /* 0x0001580001067983 */ /* 0x001ee20000100a00 */
        /* <DEDUP_REMOVED lines=8> */
[----:B------:R-:W3:Y:S01]  /*4a5f0*/  LDL.LU R16, [R1+0x7a0] ;  /* 0x0007a00001107983 */ /* 0x000ee20000300800 */
[----:B------:R-:W3:Y:S04]  /*4a600*/  LDL.LU R17, [R1+0x7a4] ;  /* 0x0007a40001117983 */ /* 0x000ee80000300800 */
[----:B0-----:R-:W3:Y:S01]  /*4a610*/  LDL.LU R18, [R1+0x7a8] ;  /* 0x0007a80001127983 */ /* 0x001ee20000300800 */
[----:B------:R-:W3:Y:S01]  /*4a620*/  LDL.LU R19, [R1+0x7ac] ;  /* 0x0007ac0001137983 */ /* 0x000ee20000300800 */
        /* <DEDUP_REMOVED lines=19> */
[----:B------:R-:W-:Y:S02]  /*4a760*/  STL.64 [R1+0x45a0], R10 ;  /* 0x0045a00a01007387 */ /* 0x000fe40000100a00 */
[----:B---3--:R0:W-:Y:S01]  /*4a770*/  STL.64 [R1+0x4598], R8 ;  /* 0x0045980801007387 */ /* 0x0081e20000100a00 */
[----:B--2---:R-:W-:Y:S01]  /*4a780*/  HMMA.16816.F32.BF16 R12, R20, R26, R12 ;  /* 0x0000001a140c723c */ /* 0x004fe2000004180c */
[----:B0-----:R-:W-:Y:S02]  /*4a790*/  IMAD.MOV.U32 R9, RZ, RZ, R26 ;  /* 0x000000ffff097224 */ /* 0x001fe400078e001a */
[----:B------:R-:W-:-:S02]  /*4a7a0*/  IMAD.MOV.U32 R8, RZ, RZ, R27 ;  /* 0x000000ffff087224 */ /* 0x000fc400078e001b */
[----:B------:R-:W0:Y:S11]  /*4a7b0*/  LDSM.16.MT88.4 R24, [R28+0x26100] ;  /* 0x026100001c18783b */ /* 0x000e360000004200 */
[----:B------:R-:W-:Y:S07]  /*4a7c0*/  @!UPT UIADD3 URZ, URZ, URZ, URZ ;  /* 0x0000003f3f3ff290 */ /* 0x000fee000fffe03f */
[----:B------:R-:W-:Y:S01]  /*4a7d0*/  STL.64 [R1+0x420], R12 ;  /* 0x0004200c01007387 */ /* 0x000fe20000100a00 */
[----:B------:R-:W-:Y:S03]  /*4a7e0*/  STL.64 [R1+0x428], R14 ;  /* 0x0004280e01007387 */ /* 0x000fe60000100a00 */
[----:B0-----:R0:W-:Y:S01]  /*4a7f0*/  STL.64 [R1+0x44e0], R26 ;  /* 0x0044e01a01007387 */ /* 0x0011e20000100a00 */
[----:B------:R-:W-:Y:S03]  /*4a800*/  STL.64 [R1+0x44d8], R24 ;  /* 0x0044d81801007387 */ /* 0x000fe60000100a00 */
[----:B0-----:R-:W2:Y:S01]  /*4a810*/  LDL R26, [R1+0xf8] ;  /* 0x0000f800011a7983 */ /* 0x001ea20000100800 */
[----:B------:R-:W-:Y:S01]  /*4a820*/  HMMA.16816.F32.BF16 R12, R20, R6, R16 ;  /* 0x00000006140c723c */ /* 0x000fe20000041810 */
[----:B------:R-:W-:-:S05]  /*4a830*/  IMAD.MOV.U32 R27, RZ, RZ, R3 ;  /* 0x000000ffff1b7224 */ /* 0x000fca00078e0003 */
[----:B--2---:R0:W-:Y:S11]  /*4a840*/  STL.64 [R1+0x4668], R26 ;  /* 0x0046681a01007387 */ /* 0x0041f60000100a00 */
[----:B------:R-:W-:Y:S06]  /*4a850*/  @!UPT UIADD3 URZ, URZ, URZ, URZ ;  /* 0x0000003f3f3ff290 */ /* 0x000fec000fffe03f */
[----:B------:R-:W-:Y:S02]  /*4a860*/  STL.64 [R1+0x7a0], R12 ;  /* 0x0007a00c01007387 */ /* 0x000fe40000100a00 */
[----:B------:R-:W-:Y:S02]  /*4a870*/  STL.64 [R1+0x7a8], R14 ;  /* 0x0007a80e01007387 */ /* 0x000fe40000100a00 */
[----:B------:R-:W2:Y:S02]  /*4a880*/  LDL.64 R18, [R1+0x118] ;  /* 0x0001180001127983 */ /* 0x000ea40000100a00 */
[----:B--2---:R-:W-:Y:S01]  /*4a890*/  STL.64 [R1+0x4698], R18 ;  /* 0x0046981201007387 */ /* 0x004fe20000100a00 */
[----:B0-----:R-:W2:Y:S03]  /*4a8a0*/  LDL.64 R26, [R1+0x108] ;  /* 0x00010800011a7983 */ /* 0x001ea60000100a00 */
[----:B--2---:R0:W-:Y:S01]  /*4a8b0*/  STL.64 [R1+0x4688], R26 ;  /* 0x0046881a01007387 */ /* 0x0041e20000100a00 */
[----:B------:R-:W2:Y:S02]  /*4a8c0*/  LDL.LU R24, [R1+0x760] ;  /* 0x0007600001187983 */ /* 0x000ea40000300800 */
[----:B------:R-:W2:Y:S01]  /*4a8d0*/  LDL.LU R25, [R1+0x764] ;  /* 0x0007640001197983 */ /* 0x000ea20000300800 */
[----:B0-----:R-:W3:Y:S01]  /*4a8e0*/  LDL.LU R26, [R1+0x768] ;  /* 0x00076800011a7983 */ /* 0x001ee20000300800 */
[----:B------:R-:W3:Y:S02]  /*4a8f0*/  LDL.LU R27, [R1+0x76c] ;  /* 0x00076c00011b7983 */ /* 0x000ee40000300800 */
[----:B------:R-:W4:Y:S02]  /*4a900*/  LDL.LU R12, [R1+0x790] ;  /* 0x00079000010c7983 */ /* 0x000f240000300800 */
[----:B------:R-:W4:Y:S01]  /*4a910*/  LDL.LU R13, [R1+0x794] ;  /* 0x00079400010d7983 */ /* 0x000f220000300800 */
[----:B------:R-:W4:Y:S01]  /*4a920*/  LDL.LU R14, [R1+0x798] ;  /* 0x00079800010e7983 */ /* 0x000f220000300800 */
[----:B------:R-:W4:Y:S03]  /*4a930*/  LDL.LU R15, [R1+0x79c] ;  /* 0x00079c00010f7983 */ /* 0x000f260000300800 */
[----:B---3--:R0:W-:Y:S01]  /*4a940*/  STL.64 [R1+0x46a8], R26 ;  /* 0x0046a81a01007387 */ /* 0x0081e20000100a00 */
[----:B--2---:R-:W-:Y:S03]  /*4a950*/  STL.64 [R1+0x46a0], R24 ;  /* 0x0046a01801007387 */ /* 0x004fe60000100a00 */
[----:B0-----:R-:W2:Y:S04]  /*4a960*/  LDL.64 R26, [R1+0x138] ;  /* 0x00013800011a7983 */ /* 0x001ea80000100a00 */
[----:B--2---:R0:W-:Y:S04]  /*4a970*/  STL.64 [R1+0x46c0], R26 ;  /* 0x0046c01a01007387 */ /* 0x0041e80000100a00 */
[----:B0-----:R-:W4:Y:S01]  /*4a980*/  LDL.64 R26, [R1+0x148] ;  /* 0x00014800011a7983 */ /* 0x001f220000100a00 */
[----:B------:R-:W2:Y:S02]  /*4a990*/  LDL.LU R16, [R1+0x770] ;  /* 0x0007700001107983 */ /* 0x000ea40000300800 */
[----:B------:R-:W2:Y:S02]  /*4a9a0*/  LDL.LU R17, [R1+0x774] ;  /* 0x0007740001117983 */ /* 0x000ea40000300800 */
[----:B------:R-:W3:Y:S01]  /*4a9b0*/  LDL.LU R18, [R1+0x778] ;  /* 0x0007780001127983 */ /* 0x000ee20000300800 */
[----:B------:R-:W3:Y:S01]  /*4a9c0*/  LDL.LU R19, [R1+0x77c] ;  /* 0x00077c0001137983 */ /* 0x000ee20000300800 */
        /* <DEDUP_REMOVED lines=8> */
[----:B------:R-:W3:Y:S01]  /*4aa50*/  LDL.64 R6, [R1+0x128] ;  /* 0x0001280001067983 */ /* 0x000ee20000100a00 */
[----:B------:R-:W-:Y:S02]  /*4aa60*/  STL.64 [R1+0x4638], R10 ;  /* 0x0046380a01007387 */ /* 0x000fe40000100a00 */
[----:B------:R0:W-:Y:S02]  /*4aa70*/  STL.64 [R1+0x4630], R8 ;  /* 0x0046300801007387 */ /* 0x0001e40000100a00 */
[----:B0-----:R-:W2:Y:S01]  /*4aa80*/  LDL.LU R8, [R1+0x410] ;  /* 0x0004100001087983 */ /* 0x001ea20000300800 */
[----:B------:R-:W2:Y:S02]  /*4aa90*/  LDL.LU R9, [R1+0x414] ;  /* 0x0004140001097983 */ /* 0x000ea40000300800 */
[----:B------:R-:W2:Y:S02]  /*4aaa0*/  LDL.LU R10, [R1+0x418] ;  /* 0x00041800010a7983 */ /* 0x000ea40000300800 */
[----:B------:R-:W2:Y:S02]  /*4aab0*/  LDL.LU R11, [R1+0x41c] ;  /* 0x00041c00010b7983 */ /* 0x000ea40000300800 */
[----:B--2---:R0:W-:Y:S01]  /*4aac0*/  STL.64 [R1+0x4648], R10 ;  /* 0x0046480a01007387 */ /* 0x0041e20000100a00 */
[----:B------:R1:W-:Y:S03]  /*4aad0*/  STL.64 [R1+0x4640], R8 ;  /* 0x0046400801007387 */ /* 0x0003e60000100a00 */
[----:B0-----:R-:W2:Y:S01]  /*4aae0*/  LDL.64 R10, [R1+0xe8] ;  /* 0x0000e800010a7983 */ /* 0x001ea20000100a00 */
[----:B----4-:R-:W-:Y:S03]  /*4aaf0*/  HMMA.16816.F32.BF16 R12, R20, R26, R12 ;  /* 0x0000001a140c723c */ /* 0x010fe6000004180c */
[----:B--2---:R0:W-:Y:S01]  /*4ab00*/  STL.64 [R1+0x4660], R10 ;  /* 0x0046600a01007387 */ /* 0x0041e20000100a00 */
[----:B-1----:R-:W2:Y:S02]  /*4ab10*/  LDL.LU R8, [R1+0x740] ;  /* 0x0007400001087983 */ /* 0x002ea40000300800 */
[----:B------:R-:W2:Y:S01]  /*4ab20*/  LDL.LU R9, [R1+0x744] ;  /* 0x0007440001097983 */ /* 0x000ea20000300800 */
[----:B0-----:R-:W4:Y:S01]  /*4ab30*/  LDL.LU R10, [R1+0x748] ;  /* 0x00074800010a7983 */ /* 0x001f220000300800 */
[----:B------:R-:W4:Y:S03]  /*4ab40*/  LDL.LU R11, [R1+0x74c] ;  /* 0x00074c00010b7983 */ /* 0x000f260000300800 */
[----:B----4-:R-:W-:Y:S01]  /*4ab50*/  STL.64 [R1+0x4678], R10 ;  /* 0x0046780a01007387 */ /* 0x010fe20000100a00 */
[----:B--2---:R0:W-:Y:S03]  /*4ab60*/  STL.64 [R1+0x4670], R8 ;  /* 0x0046700801007387 */ /* 0x0041e60000100a00 */
[----:B0-----:R-:W2:Y:S01]  /*4ab70*/  LDL.LU R8, [R1+0x750] ;  /* 0x0007500001087983 */ /* 0x001ea20000300800 */
[----:B------:R-:W2:Y:S02]  /*4ab80*/  LDL.LU R9, [R1+0x754] ;  /* 0x0007540001097983 */ /* 0x000ea40000300800 */
[----:B------:R-:W2:Y:S02]  /*4ab90*/  LDL.LU R10, [R1+0x758] ;  /* 0x00075800010a7983 */ /* 0x000ea40000300800 */
[----:B------:R-:W2:Y:S03]  /*4aba0*/  LDL.LU R11, [R1+0x75c] ;  /* 0x00075c00010b7983 */ /* 0x000ea60000300800 */
[----:B------:R0:W-:Y:S01]  /*4abb0*/  STL.64 [R1+0x790], R12 ;  /* 0x0007900c01007387 */ /* 0x0001e20000100a00 */
[----:B------:R-:W-:Y:S02]  /*4abc0*/  STL.64 [R1+0x798], R14 ;  /* 0x0007980e01007387 */ /* 0x000fe40000100a00 */
[----:B0-----:R-:W-:-:S02]  /*4abd0*/  IMAD.MOV.U32 R13, RZ, RZ, R26 ;  /* 0x000000ffff0d7224 */ /* 0x001fc400078e001a */
[----:B------:R-:W-:Y:S02]  /*4abe0*/  IMAD.MOV.U32 R12, RZ, RZ, R27 ;  /* 0x000000ffff0c7224 */ /* 0x000fe400078e001b */
[----:B------:R-:W4:Y:S02]  /*4abf0*/  LDL.LU.64 R26, [R1+0x46c0] ;  /* 0x0046c000011a7983 */ /* 0x000f240000300a00 */
[C---:B----4-:R-:W-:Y:S11]  /*4ac00*/  HMMA.16816.F32.BF16 R16, R20.reuse, R26, R16 ;  /* 0x0000001a1410723c */ /* 0x050ff60000041810 */
        /* <DEDUP_REMOVED lines=8> */
[----:B------:R-:W4:Y:S01]  /*4ac90*/  LDL.LU.64 R26, [R1+0x46a8] ;  /* 0x0046a800011a7983 */ /* 0x000f220000300a00 */
[----:B------:R-:W4:Y:S02]  /*4aca0*/  LDL.LU.64 R24, [R1+0x46a0] ;  /* 0x0046a00001187983 */ /* 0x000f240000300a00 */
        /* <DEDUP_REMOVED lines=11> */
[----:B0-----:R-:W4:Y:S01]  /*4ad60*/  LDL.LU.64 R18, [R1+0x4698] ;  /* 0x0046980001127983 */ /* 0x001f220000300a00 */
[----:B------:R-:W-:Y:S02]  /*4ad70*/  IMAD.MOV.U32 R29, RZ, RZ, R6 ;  /* 0x000000ffff1d7224 */ /* 0x000fe400078e0006 */
[----:B------:R-:W3:Y:S02]  /*4ad80*/  LDL.LU R6, [R1+0x4694] ;  /* 0x0046940001067983 */ /* 0x000ee40000300800 */
[----:B------:R-:W2:Y:S01]  /*4ad90*/  LDL.LU R5, [R1+0x4690] ;  /* 0x0046900001057983 */ /* 0x000ea20000300800 */
[C---:B----4-:R-:W-:Y:S11]  /*4ada0*/  HMMA.16816.F32.BF16 R24, R20.reuse, R18, R24 ;  /* 0x000000121418723c */ /* 0x050ff60000041818 */
[----:B------:R-:W-:Y:S11]  /*4adb0*/  @!UPT UIADD3 URZ, URZ, URZ, URZ ;  /* 0x0000003f3f3ff290 */ /* 0x000ff6000fffe03f */
[----:B------:R-:W-:Y:S01]  /*4adc0*/  @!UPT UIADD3 URZ, URZ, URZ, URZ ;  /* 0x0000003f3f3ff290 */ /* 0x000fe2000fffe03f */
[----:B------:R-:W-:Y:S01]  /*4add0*/  STL.64 [R1+0x760], R24 ;  /* 0x0007601801007387 */ /* 0x000fe20000100a00 */
[----:B------:R0:W-:Y:S03]  /*4ade0*/  STL.64 [R1+0x768], R26 ;  /* 0x0007681a01007387 */ /* 0x0001e60000100a00 */
[----:B0-----:R-:W2:Y:S01]  /*4adf0*/  LDL.LU.64 R26, [R1+0x4688] ;  /* 0x00468800011a7983 */ /* 0x001ea20000300a00 */
[----:B------:R-:W-:Y:S02]  /*4ae00*/  IMAD.MOV.U32 R4, RZ, RZ, R7 ;  /* 0x000000ffff047224 */ /* 0x000fe400078e0007 */
[----:B------:R-:W-:Y:S02]  /*4ae10*/  IMAD.MOV.U32 R7, RZ, RZ, R18 ;  /* 0x000000ffff077224 */ /* 0x000fe400078e0012 */
[----:B------:R-:W-:Y:S02]  /*4ae20*/  IMAD.MOV.U32 R17, RZ, RZ, R19 ;  /* 0x000000ffff117224 */ /* 0x000fe400078e0013 */
[----:B------:R-:W4:Y:S01]  /*4ae30*/  LDL.LU.64 R18, [R1+0x4680] ;  /* 0x0046800001127983 */ /* 0x000f220000300a00 */
        /* <DEDUP_REMOVED lines=9> */
[----:B----4-:R-:W-:Y:S01]  /*4aed0*/  STL.64 [R1+0x45c0], R18 ;  /* 0x0045c01201007387 */ /* 0x010fe20000100a00 */
[----:B------:R-:W-:Y:S01]  /*4aee0*/  STL [R1+0x45b8], R16 ;  /* 0x0045b81001007387 */ /* 0x000fe20000100800 */
[C---:B--2---:R-:W-:Y:S11]  /*4aef0*/  HMMA.16816.F32.BF16 R8, R20.reuse, R26, R8 ;  /* 0x0000001a1408723c */ /* 0x044ff60000041808 */
[----:B------:R-:W-:Y:S11]  /*4af00*/  @!UPT UIADD3 URZ, URZ, URZ, URZ ;  /* 0x0000003f3f3ff290 */ /* 0x000ff6000fffe03f */
[----:B------:R-:W-:Y:S01]  /*4af10*/  @!UPT UIADD3 URZ, URZ, URZ, URZ ;  /* 0x0000003f3f3ff290 */ /* 0x000fe2000fffe03f */
[----:B------:R-:W-:Y:S01]  /*4af20*/  STL.64 [R1+0x740], R8 ;  /* 0x0007400801007387 */ /* 0x000fe20000100a00 */
[----:B------:R0:W-:Y:S03]  /*4af30*/  STL.64 [R1+0x748], R10 ;  /* 0x0007480a01007387 */ /* 0x0001e60000100a00 */
[----:B0-----:R-:W2:Y:S01]  /*4af40*/  LDL.LU.64 R10, [R1+0x4660] ;  /* 0x00466000010a7983 */ /* 0x001ea20000300a00 */
[----:B------:R0:W-:Y:S02]  /*4af50*/  STL.64 [R1+0x44f0], R26 ;  /* 0x0044f01a01007387 */ /* 0x0001e40000100a00 */
[----:B0-----:R-:W-:Y:S02]  /*4af60*/  IMAD.MOV.U32 R26, RZ, RZ, R2 ;  /* 0x000000ffff1a7224 */ /* 0x001fe400078e0002 */
[----:B------:R-:W-:Y:S01]  /*4af70*/  IMAD.MOV.U32 R27, RZ, RZ, R0 ;  /* 0x000000ffff1b7224 */ /* 0x000fe200078e0000 */
        /* <DEDUP_REMOVED lines=8> */
[----:B------:R-:W2:Y:S02]  /*4b000*/  LDL.LU.64 R10, [R1+0x4648] ;  /* 0x00464800010a7983 */ /* 0x000ea40000300a00 */
[----:B------:R-:W2:Y:S02]  /*4b010*/  LDL.LU.64 R8, [R1+0x4640] ;  /* 0x0046400001087983 */ /* 0x000ea40000300a00 */
[----:B--2---:R-:W-:Y:S01]  /*4b020*/  HMMA.16816.F32.BF16 R24, R20, R26, R8 ;  /* 0x0000001a1418723c */ /* 0x004fe20000041808 */
[----:B------:R-:W2:Y:S01]  /*4b030*/  LDL.LU.64 R10, [R1+0x4638] ;  /* 0x00463800010a7983 */ /* 0x000ea20000300a00 */
[----:B------:R-:W2:Y:S03]  /*4b040*/  LDL.LU.64 R8, [R1+0x4630] ;  /* 0x0046300001087983 */ /* 0x000ea60000300a00 */
[----:B------:R0:W1:Y:S04]  /*4b050*/  LDSM.16.MT88.4 R20, [R28+0x26180] ;  /* 0x026180001c14783b */ /* 0x0000680000004200 */
[----:B0-----:R-:W2:Y:S11]  /*4b060*/  LDL.LU R28, [R1+0x4628] ;  /* 0x00462800011c7983 */ /* 0x001eb60000300800 */
[----:B------:R-:W-:Y:S03]  /*4b070*/  @!UPT UIADD3 URZ, URZ, URZ, URZ ;  /* 0x0000003f3f3ff290 */ /* 0x000fe6000fffe03f */
[----:B------:R0:W-:Y:S01]  /*4b080*/  STL.64 [R1+0x410], R24 ;  /* 0x0004101801007387 */ /* 0x0001e20000100a00 */
[----:B------:R3:W-:Y:S03]  /*4b090*/  STL.64 [R1+0x418], R26 ;  /* 0x0004181a01007387 */ /* 0x0007e60000100a00 */
[----:B0-----:R-:W2:Y:S01]  /*4b0a0*/  LDL.LU R24, [R1+0x5d0] ;  /* 0x0005d00001187983 */ /* 0x001ea20000300800 */
[----:B------:R-:W2:Y:S02]  /*4b0b0*/  LDL.LU R25, [R1+0x5d4] ;  /* 0x0005d40001197983 */ /* 0x000ea40000300800 */
[----:B---3--:R-:W3:Y:S02]  /*4b0c0*/  LDL.LU R26, [R1+0x5d8] ;  /* 0x0005d800011a7983 */ /* 0x008ee40000300800 */
[----:B------:R-:W3:Y:S02]  /*4b0d0*/  LDL.LU R27, [R1+0x5dc] ;  /* 0x0005dc00011b7983 */ /* 0x000ee40000300800 */
[----:B---3--:R0:W-:Y:S01]  /*4b0e0*/  STL.64 [R1+0x4500], R26 ;  /* 0x0045001a01007387 */ /* 0x0081e20000100a00 */
[----:B--2---:R-:W-:Y:S02]  /*4b0f0*/  STL.64 [R1+0x44f8], R24 ;  /* 0x0044f81801007387 */ /* 0x004fe40000100a00 */
[----:B0-----:R-:W-:-:S02]  /*4b100*/  IMAD.MOV.U32 R26, RZ, RZ, R7 ;  /* 0x000000ffff1a7224 */ /* 0x001fc400078e0007 */
[----:B------:R-:W-:Y:S01]  /*4b110*/  IMAD.MOV.U32 R27, RZ, RZ, R17 ;  /* 0x000000ffff1b7224 */ /* 0x000fe200078e0011 */
[----:B------:R-:W2:Y:S01]  /*4b120*/  LDL.LU R7, [R1+0x4624] ;  /* 0x0046240001077983 */ /* 0x000ea20000300800 */
[----:B------:R-:W3:Y:S03]  /*4b130*/  LDL.LU R17, [R1+0x4620] ;  /* 0x0046200001117983 */ /* 0x000ee60000300800 */
[----:B------:R0:W-:Y:S02]  /*4b140*/  STL.64 [R1+0x4518], R26 ;  /* 0x0045181a01007387 */ /* 0x0001e40000100a00 */
[----:B0-----:R-:W-:Y:S02]  /*4b150*/  IMAD.MOV.U32 R26, RZ, RZ, R29 ;  /* 0x000000ffff1a7224 */ /* 0x001fe400078e001d */
[----:B------:R-:W-:Y:S01]  /*4b160*/  IMAD.MOV.U32 R27, RZ, RZ, R4 ;  /* 0x000000ffff1b7224 */ /* 0x000fe200078e0004 */
[----:B------:R-:W2:Y:S01]  /*4b170*/  LDL.LU R29, [R1+0x461c] ;  /* 0x00461c00011d7983 */ /* 0x000ea20000300800 */
[----:B------:R-:W2:Y:S03]  /*4b180*/  LDL.LU R4, [R1+0x4618] ;  /* 0x0046180001047983 */ /* 0x000ea60000300800 */
[----:B------:R-:W-:Y:S01]  /*4b190*/  STL.64 [R1+0x4530], R26 ;  /* 0x0045301a01007387 */ /* 0x000fe20000100a00 */
[----:B-1----:R0:W-:Y:S02]  /*4b1a0*/  STL.64 [R1+0x43e8], R22 ;  /* 0x0043e81601007387 */ /* 0x0021e40000100a00 */
[----:B------:R1:W-:Y:S01]  /*4b1b0*/  STL.64 [R1+0x43e0], R20 ;  /* 0x0043e01401007387 */ /* 0x0003e20000100a00 */
[----:B0-----:R-:W2:Y:S01]  /*4b1c0*/  LDL.LU.64 R22, [R1+0xd8] ;  /* 0x0000d80001167983 */ /* 0x001ea20000300a00 */
[----:B------:R-:W-:-:S02]  /*4b1d0*/  IMAD.MOV.U32 R26, RZ, RZ, R15 ;  /* 0x000000ffff1a7224 */ /* 0x000fc400078e000f */
[----:B------:R-:W-:Y:S01]  /*4b1e0*/  IMAD.MOV.U32 R27, RZ, RZ, R14 ;  /* 0x000000ffff1b7224 */ /* 0x000fe200078e000e */
[----:B--2---:R0:W-:Y:S01]  /*4b1f0*/  STL.64 [R1+0x44e8], R22 ;  /* 0x0044e81601007387 */ /* 0x0041e20000100a00 */
[----:B-1----:R-:W2:Y:S02]  /*4b200*/  LDL.LU R20, [R1+0x5c0] ;  /* 0x0005c00001147983 */ /* 0x002ea40000300800 */
[----:B------:R-:W2:Y:S01]  /*4b210*/  LDL.LU R21, [R1+0x5c4] ;  /* 0x0005c40001157983 */ /* 0x000ea20000300800 */
[----:B0-----:R-:W2:Y:S01]  /*4b220*/  LDL.LU R22, [R1+0x5c8] ;  /* 0x0005c80001167983 */ /* 0x001ea20000300800 */
[----:B------:R-:W2:Y:S02]  /*4b230*/  LDL.LU R23, [R1+0x5cc] ;  /* 0x0005cc0001177983 */ /* 0x000ea40000300800 */
[----:B------:R-:W-:Y:S01]  /*4b240*/  STL.64 [R1+0x4548], R26 ;  /* 0x0045481a01007387 */ /* 0x000fe20000100a00 */
[----:B--2---:R-:W-:Y:S01]  /*4b250*/  STL.64 [R1+0x4510], R22 ;  /* 0x0045101601007387 */ /* 0x004fe20000100a00 */
[----:B------:R0:W-:Y:S03]  /*4b260*/  STL.64 [R1+0x4508], R20 ;  /* 0x0045081401007387 */ /* 0x0001e60000100a00 */
[----:B0-----:R-:W2:Y:S01]  /*4b270*/  LDL.LU R20, [R1+0x5e0] ;  /* 0x0005e00001147983 */ /* 0x001ea20000300800 */
[----:B------:R-:W2:Y:S02]  /*4b280*/  LDL.LU R21, [R1+0x5e4] ;  /* 0x0005e40001157983 */ /* 0x000ea40000300800 */
[----:B------:R-:W2:Y:S02]  /*4b290*/  LDL.LU R22, [R1+0x5e8] ;  /* 0x0005e80001167983 */ /* 0x000ea40000300800 */
[----:B------:R-:W2:Y:S02]  /*4b2a0*/  LDL.LU R23, [R1+0x5ec] ;  /* 0x0005ec0001177983 */ /* 0x000ea40000300800 */
[----:B----4-:R-:W-:-:S02]  /*4b2b0*/  IMAD.MOV.U32 R26, RZ, RZ, R13 ;  /* 0x000000ffff1a7224 */ /* 0x010fc400078e000d */
[----:B------:R-:W-:-:S05]  /*4b2c0*/  IMAD.MOV.U32 R27, RZ, RZ, R12 ;  /* 0x000000ffff1b7224 */ /* 0x000fca00078e000c */
[----:B------:R-:W-:Y:S04]  /*4b2d0*/  STL.64 [R1+0x4560], R26 ;  /* 0x0045601a01007387 */ /* 0x000fe80000100a00 */
[----:B--2---:R-:W-:Y:S01]  /*4b2e0*/  STL.64 [R1+0x4528], R22 ;  /* 0x0045281601007387 */ /* 0x004fe20000100a00 */
[----:B------:R0:W-:Y:S03]  /*4b2f0*/  STL.64 [R1+0x4520], R20 ;  /* 0x0045201401007387 */ /* 0x0001e60000100a00 */
[----:B0-----:R-:W2:Y:S01]  /*4b300*/  LDL.LU R20, [R1+0x5f0] ;  /* 0x0005f00001147983 */ /* 0x001ea20000300800 */
[----:B------:R-:W2:Y:S02]  /*4b310*/  LDL.LU R21, [R1+0x5f4] ;  /* 0x0005f40001157983 */ /* 0x000ea40000300800 */
[----:B------:R-:W4:Y:S02]  /*4b320*/  LDL.LU R22, [R1+0x5f8] ;  /* 0x0005f80001167983 */ /* 0x000f240000300800 */
[----:B------:R-:W4:Y:S02]  /*4b330*/  LDL.LU R23, [R1+0x5fc] ;  /* 0x0005fc0001177983 */ /* 0x000f240000300800 */
[----:B------:R-:W-:-:S02]  /*4b340*/  IMAD.MOV.U32 R26, RZ, RZ, R11 ;  /* 0x000000ffff1a7224 */ /* 0x000fc400078e000b */
[----:B------:R-:W-:Y:S02]  /*4b350*/  IMAD.MOV.U32 R27, RZ, RZ, R10 ;  /* 0x000000ffff1b7224 */ /* 0x000fe400078e000a */
[----:B------:R-:W-:-:S03]  /*4b360*/  IMAD.MOV.U32 R18, RZ, RZ, R5 ;  /* 0x000000ffff127224 */ /* 0x000fc600078e0005 */
[----:B------:R-:W-:Y:S01]  /*4b370*/  STL.64 [R1+0x4578], R26 ;  /* 0x0045781a01007387 */ /* 0x000fe20000100a00 */
[----:B------:R-:W-:-:S03]  /*4b380*/  IMAD.MOV.U32 R19, RZ, RZ, R6 ;  /* 0x000000ffff137224 */ /* 0x000fc600078e0006 */
        /* <DEDUP_REMOVED lines=8> */
[----:B------:R0:W-:Y:S02]  /*4b410*/  STL.64 [R1+0x45d8], R18 ;  /* 0x0045d81201007387 */ /* 0x0001e40000100a00 */
[----:B------:R-:W2:Y:S01]  /*4b420*/  LDL.LU R12, [R1+0x660] ;  /* 0x00066000010c7983 */ /* 0x000ea20000300800 */
[----:B------:R-:W2:Y:S01]  /*4b430*/  LDL.LU R13, [R1+0x664] ;  /* 0x00066400010d7983 */ /* 0x000ea20000300800 */
[----:B------:R-:W2:Y:S02]  /*4b440*/  LDL.LU R14, [R1+0x668] ;  /* 0x00066800010e7983 */ /* 0x000ea40000300800 */
[----:B------:R-:W2:Y:S02]  /*4b450*/  LDL.LU R15, [R1+0x66c] ;  /* 0x00066c00010f7983 */ /* 0x000ea40000300800 */
[----:B0-----:R-:W-:-:S02]  /*4b460*/  IMAD.MOV.U32 R18, RZ, RZ, R7 ;  /* 0x000000ffff127224 */ /* 0x001fc400078e0007 */
        /* <DEDUP_REMOVED lines=16> */
[----:B------:R-:W-:-:S02]  /*4b570*/  IMAD.MOV.U32 R26, RZ, RZ, R9 ;  /* 0x000000ffff1a7224 */ /* 0x000fc400078e0009 */
        /* <DEDUP_REMOVED lines=11> */
[----:B------:R0:W-:Y:S01]  /*4b630*/  STL.64 [R1+0x4590], R26 ;  /* 0x0045901a01007387 */ /* 0x0001e20000100a00 */
[----:B------:R-:W2:Y:S02]  /*4b640*/  LDL.LU R24, [R1+0x640] ;  /* 0x0006400001187983 */ /* 0x000ea40000300800 */
[----:B------:R-:W2:Y:S01]  /*4b650*/  LDL.LU R25, [R1+0x644] ;  /* 0x0006440001197983 */ /* 0x000ea20000300800 */
[----:B0-----:R-:W2:Y:S01]  /*4b660*/  LDL.LU R26, [R1+0x648] ;  /* 0x00064800011a7983 */ /* 0x001ea20000300800 */
[----:B------:R-:W2:Y:S02]  /*4b670*/  LDL.LU R27, [R1+0x64c] ;  /* 0x00064c00011b7983 */ /* 0x000ea40000300800 */
[----:B----4-:R-:W-:Y:S02]  /*4b680*/  STL.64 [R1+0x4558], R22 ;  /* 0x0045581601007387 */ /* 0x010fe40000100a00 */
[----:B------:R0:W-:Y:S02]  /*4b690*/  STL.64 [R1+0x4550], R20 ;  /* 0x0045501401007387 */ /* 0x0001e40000100a00 */
[----:B0-----:R-:W4:Y:S01]  /*4b6a0*/  LDL.LU R20, [R1+0x610] ;  /* 0x0006100001147983 */ /* 0x001f220000300800 */
[----:B------:R-:W4:Y:S02]  /*4b6b0*/  LDL.LU R21, [R1+0x614] ;  /* 0x0006140001157983 */ /* 0x000f240000300800 */
[----:B------:R-:W2:Y:S02]  /*4b6c0*/  LDL.LU R22, [R1+0x618] ;  /* 0x0006180001167983 */ /* 0x000ea40000300800 */
[----:B------:R-:W2:Y:S02]  /*4b6d0*/  LDL.LU R23, [R1+0x61c] ;  /* 0x00061c0001177983 */ /* 0x000ea40000300800 */
[----:B------:R-:W-:-:S02]  /*4b6e0*/  IMAD.MOV.U32 R18, RZ, RZ, R29 ;  /* 0x000000ffff127224 */ /* 0x000fc400078e001d */
[----:B---3--:R-:W-:Y:S01]  /*4b6f0*/  IMAD.MOV.U32 R19, RZ, RZ, R17 ;  /* 0x000000ffff137224 */ /* 0x008fe200078e0011 */
[----:B--2---:R-:W-:Y:S01]  /*4b700*/  STL.64 [R1+0x4570], R22 ;  /* 0x0045701601007387 */ /* 0x004fe20000100a00 */
[----:B----4-:R0:W-:Y:S03]  /*4b710*/  STL.64 [R1+0x4568], R20 ;  /* 0x0045681401007387 */ /* 0x0101e60000100a00 */
[----:B0-----:R-:W2:Y:S01]  /*4b720*/  LDL.LU R20, [R1+0x620] ;  /* 0x0006200001147983 */ /* 0x001ea20000300800 */
[----:B------:R-:W2:Y:S02]  /*4b730*/  LDL.LU R21, [R1+0x624] ;  /* 0x0006240001157983 */ /* 0x000ea40000300800 */
[----:B------:R-:W3:Y:S02]  /*4b740*/  LDL.LU R22, [R1+0x628] ;  /* 0x0006280001167983 */ /* 0x000ee40000300800 */
[----:B------:R-:W3:Y:S01]  /*4b750*/  LDL.LU R23, [R1+0x62c] ;  /* 0x00062c0001177983 */ /* 0x000ee20000300800 */
[C---:B------:R-:W-:Y:S01]  /*4b760*/  HMMA.16816.F32.BF16 R16, R4.reuse, R18, R12 ;  /* 0x000000120410723c */ /* 0x040fe2000004180c */
[----:B---3--:R-:W-:Y:S01]  /*4b770*/  STL.64 [R1+0x4588], R22 ;  /* 0x0045881601007387 */ /* 0x008fe20000100a00 */
[----:B--2---:R0:W-:Y:S03]  /*4b780*/  STL.64 [R1+0x4580], R20 ;  /* 0x0045801401007387 */ /* 0x0041e60000100a00 */
[----:B0-----:R-:W2:Y:S01]  /*4b790*/  LDL.LU R20, [R1+0x630] ;  /* 0x0006300001147983 */ /* 0x001ea20000300800 */
[----:B------:R-:W2:Y:S02]  /*4b7a0*/  LDL.LU R21, [R1+0x634] ;  /* 0x0006340001157983 */ /* 0x000ea40000300800 */
[----:B------:R-:W2:Y:S02]  /*4b7b0*/  LDL.LU R22, [R1+0x638] ;  /* 0x0006380001167983 */ /* 0x000ea40000300800 */
[----:B------:R-:W2:Y:S01]  /*4b7c0*/  LDL.LU R23, [R1+0x63c] ;  /* 0x00063c0001177983 */ /* 0x000ea20000300800 */
[----:B------:R-:W3:Y:S01]  /*4b7d0*/  LDL.LU.64 R14, [R1+0x4600] ;  /* 0x00460000010e7983 */ /* 0x000ee20000300a00 */
[----:B------:R-:W3:Y:S11]  /*4b7e0*/  LDL.LU.64 R12, [R1+0x45f8] ;  /* 0x0045f800010c7983 */ /* 0x000ef60000300a00 */
        /* <DEDUP_REMOVED lines=16> */
[----:B0-----:R-:W3:Y:S01]  /*4b8f0*/  LDL.LU.64 R18, [R1+0x45c0] ;  /* 0x0045c00001127983 */ /* 0x001ee20000300a00 */
[----:B------:R-:W4:Y:S01]  /*4b900*/  LDL.LU R16, [R1+0x45b8] ;  /* 0x0045b80001107983 */ /* 0x000f220000300800 */
[C---:B---3--:R-:W-:Y:S11]  /*4b910*/  HMMA.16816.F32.BF16 R12, R4.reuse, R18, R12 ;  /* 0x00000012040c723c */ /* 0x048ff6000004180c */
[----:B------:R-:W-:Y:S11]  /*4b920*/  @!UPT UIADD3 URZ, URZ, URZ, URZ ;  /* 0x0000003f3f3ff290 */ /* 0x000ff6000fffe03f */
[----:B------:R-:W-:Y:S01]  /*4b930*/  @!UPT UIADD3 URZ, URZ, URZ, URZ ;  /* 0x0000003f3f3ff290 */ /* 0x000fe2000fffe03f */
[----:B------:R-:W-:Y:S01]  /*4b940*/  STL.64 [R1+0x660], R12 ;  /* 0x0006600c01007387 */ /* 0x000fe20000100a00 */
[----:B------:R0:W-:Y:S03]  /*4b950*/  STL.64 [R1+0x668], R14 ;  /* 0x0006680e01007387 */ /* 0x0001e60000100a00 */
[----:B0-----:R-:W3:Y:S01]  /*4b960*/  LDL.LU.64 R14, [R1+0x45b0] ;  /* 0x0045b000010e7983 */ /* 0x001ee20000300a00 */
[----:B------:R-:W2:Y:S02]  /*4b970*/  LDL.LU.64 R12, [R1+0x45a8] ;  /* 0x0045a800010c7983 */ /* 0x000ea40000300a00 */
[----:B------:R-:W-:Y:S01]  /*4b980*/  STL.64 [R1+0x44a0], R18 ;  /* 0x0044a01201007387 */ /* 0x000fe20000100a00 */
        /* <DEDUP_REMOVED lines=18> */
[----:B0-----:R-:W3:Y:S01]  /*4bab0*/  LDL.LU.64 R26, [R1+0x4590] ;  /* 0x00459000011a7983 */ /* 0x001ee20000300a00 */
[----:B------:R-:W-:Y:S02]  /*4bac0*/  STL.64 [R1+0x4488], R10 ;  /* 0x0044880a01007387 */ /* 0x000fe40000100a00 */
[----:B----4-:R-:W-:Y:S01]  /*4bad0*/  STL.64 [R1+0x4480], R8 ;  /* 0x0044800801007387 */ /* 0x010fe20000100a00 */
        /* <DEDUP_REMOVED lines=43> */
[----:B------:R-:W-:Y:S02]  /*4bd90*/  IMAD.MOV.U32 R18, RZ, RZ, R16 ;  /* 0x000000ffff127224 */ /* 0x000fe400078e0010 */
[----:B------:R-:W-:-:S07]  /*4bda0*/  IMAD.MOV.U32 R19, RZ, RZ, R3 ;  /* 0x000000ffff137224 */ /* 0x000fce00078e0003 */
[C---:B----4-:R-:W-:Y:S01]  /*4bdb0*/  HMMA.16816.F32.BF16 R16, R4.reuse, R18, R24 ;  /* 0x000000120410723c */ /* 0x050fe20000041818 */
[----:B------:R-:W3:Y:S11]  /*4bdc0*/  LDL.LU.64 R26, [R1+0x44f0] ;  /* 0x0044f000011a7983 */ /* 0x000ef60000300a00 */
[----:B------:R-:W-:Y:S11]  /*4bdd0*/  @!UPT UIADD3 URZ, URZ, URZ, URZ ;  /* 0x0000003f3f3ff290 */ /* 0x000ff6000fffe03f */
[----:B------:R-:W-:Y:S01]  /*4bde0*/  STL.64 [R1+0x5d0], R16 ;  /* 0x0005d01001007387 */ /* 0x000fe20000100a00 */
[----:B------:R0:W-:Y:S03]  /*4bdf0*/  STL.64 [R1+0x5d8], R18 ;  /* 0x0005d81201007387 */ /* 0x0001e60000100a00 */
[----:B0-----:R-:W4:Y:S01]  /*4be00*/  LDL.LU.64 R18, [R1+0x8] ;  /* 0x0000080001127983 */ /* 0x001f220000300a00 */
[----:B------:R-:W-:Y:S02]  /*4be10*/  IMAD.MOV.U32 R10, RZ, RZ, R2 ;  /* 0x000000ffff0a7224 */ /* 0x000fe400078e0002 */
[----:B------:R-:W-:Y:S01]  /*4be20*/  IMAD.MOV.U32 R11, RZ, RZ, R0 ;  /* 0x000000ffff0b7224 */ /* 0x000fe200078e0000 */
[----:B----4-:R0:W-:Y:S01]  /*4be30*/  STL.64 [R1+0x44b8], R18 ;  /* 0x0044b81201007387 */ /* 0x0101e20000100a00 */
[----:B------:R-:W4:Y:S02]  /*4be40*/  LDL.LU R16, [R1+0x5b0] ;  /* 0x0005b00001107983 */ /* 0x000f240000300800 */
[----:B------:R-:W4:Y:S01]  /*4be50*/  LDL.LU R17, [R1+0x5b4] ;  /* 0x0005b40001117983 */ /* 0x000f220000300800 */
[----:B0-----:R-:W4:Y:S01]  /*4be60*/  LDL.LU R18, [R1+0x5b8] ;  /* 0x0005b80001127983 */ /* 0x001f220000300800 */
[----:B------:R-:W4:Y:S01]  /*4be70*/  LDL.LU R19, [R1+0x5bc] ;  /* 0x0005bc0001137983 */ /* 0x000f220000300800 */
[C---:B---3--:R-:W-:Y:S01]  /*4be80*/  HMMA.16816.F32.BF16 R24, R4.reuse, R26, R20 ;  /* 0x0000001a0418723c */ /* 0x048fe20000041814 */
[----:B------:R-:W2:Y:S11]  /*4be90*/  LDL.LU.64 R22, [R1+0x44e8] ;  /* 0x0044e80001167983 */ /* 0x000eb60000300a00 */
[----:B------:R-:W-:Y:S11]  /*4bea0*/  @!UPT UIADD3 URZ, URZ, URZ, URZ ;  /* 0x0000003f3f3ff290 */ /* 0x000ff6000fffe03f */
[----:B------:R-:W-:Y:S01]  /*4beb0*/  STL.64 [R1+0x5c0], R24 ;  /* 0x0005c01801007387 */ /* 0x000fe20000100a00 */
[----:B------:R0:W-:Y:S03]  /*4bec0*/  STL.64 [R1+0x5c8], R26 ;  /* 0x0005c81a01007387 */ /* 0x0001e60000100a00 */
[----:B0-----:R-:W3:Y:S01]  /*4bed0*/  LDL.LU.64 R26, [R1+0x44e0] ;  /* 0x0044e000011a7983 */ /* 0x001ee20000300a00 */
[----:B------:R-:W3:Y:S01]  /*4bee0*/  LDL.LU.64 R24, [R1+0x44d8] ;  /* 0x0044d80001187983 */ /* 0x000ee20000300a00 */
[C---:B----4-:R-:W-:Y:S02]  /*4bef0*/  HMMA.16816.F32.BF16 R8, R4.reuse, R10, R16 ;  /* 0x0000000a0408723c */ /* 0x050fe40000041810 */
[----:B------:R-:W4:Y:S06]  /*4bf00*/  LDL.LU.64 R18, [R1+0x18] ;  /* 0x0000180001127983 */ /* 0x000f2c0000300a00 */
[----:B--2---:R-:W-:Y:S11]  /*4bf10*/  HMMA.16816.F32.BF16 R4, R4, R22, R12 ;  /* 0x000000160404723c */ /* 0x004ff6000004180c */
[----:B------:R-:W-:Y:S04]  /*4bf20*/  @!UPT UIADD3 URZ, URZ, URZ, URZ ;  /* 0x0000003f3f3ff290 */ /* 0x000fe8000fffe03f */
[----:B------:R-:W-:Y:S01]  /*4bf30*/  STL.64 [R1+0x5b0], R8 ;  /* 0x0005b00801007387 */ /* 0x000fe20000100a00 */
[----:B------:R-:W-:Y:S03]  /*4bf40*/  STL.64 [R1+0x5b8], R10 ;  /* 0x0005b80a01007387 */ /* 0x000fe60000100a00 */
[----:B----4-:R0:W-:Y:S04]  /*4bf50*/  STL.64 [R1+0x44d0], R18 ;  /* 0x0044d01201007387 */ /* 0x0101e80000100a00 */
[----:B------:R-:W-:Y:S02]  /*4bf60*/  STL.64 [R1+0x390], R4 ;  /* 0x0003900401007387 */ /* 0x000fe40000100a00 */
[----:B------:R-:W-:Y:S01]  /*4bf70*/  STL.64 [R1+0x398], R6 ;  /* 0x0003980601007387 */ /* 0x000fe20000100a00 */
[----:B0-----:R-:W2:Y:S01]  /*4bf80*/  LDL.LU.64 R18, [R1+0x28] ;  /* 0x0000280001127983 */ /* 0x001ea20000300a00 */
        /* <DEDUP_REMOVED lines=20> */
[----:B------:R-:W2:Y:S01]  /*4c0d0*/  LDL.LU R4, [R1+0x2a0] ;  /* 0x0002a00001047983 */ /* 0x000ea20000300800 */
[----:B------:R-:W2:Y:S02]  /*4c0e0*/  LDL.LU R5, [R1+0x2a4] ;  /* 0x0002a40001057983 */ /* 0x000ea40000300800 */
[----:B------:R-:W2:Y:S02]  /*4c0f0*/  LDL.LU R6, [R1+0x2a8] ;  /* 0x0002a80001067983 */ /* 0x000ea40000300800 */
[----:B------:R-:W2:Y:S02]  /*4c100*/  LDL.LU R7, [R1+0x2ac] ;  /* 0x0002ac0001077983 */ /* 0x000ea40000300800 */
[----:B--2---:R0:W-:Y:S01]  /*4c110*/  STL.64 [R1+0x4468], R6 ;  /* 0x0044680601007387 */ /* 0x0041e20000100a00 */
[----:B------:R1:W-:Y:S03]  /*4c120*/  STL.64 [R1+0x4460], R4 ;  /* 0x0044600401007387 */ /* 0x0003e60000100a00 */
[----:B0-----:R-:W2:Y:S04]  /*4c130*/  LDL.LU.64 R6, [R1+0x38] ;  /* 0x0000380001067983 */ /* 0x001ea80000300a00 */
[----:B--2---:R0:W-:Y:S01]  /*4c140*/  STL.64 [R1+0x4478], R6 ;  /* 0x0044780601007387 */ /* 0x0041e20000100a00 */
[----:B-1----:R-:W2:Y:S02]  /*4c150*/  LDL.LU R4, [R1+0x2c0] ;  /* 0x0002c00001047983 */ /* 0x002ea40000300800 */
[----:B------:R-:W2:Y:S01]  /*4c160*/  LDL.LU R5, [R1+0x2c4] ;  /* 0x0002c40001057983 */ /* 0x000ea20000300800 */
[----:B0-----:R-:W2:Y:S01]  /*4c170*/  LDL.LU R6, [R1+0x2c8] ;  /* 0x0002c80001067983 */ /* 0x001ea20000300800 */
[----:B------:R-:W2:Y:S02]  /*4c180*/  LDL.LU R7, [R1+0x2cc] ;  /* 0x0002cc0001077983 */ /* 0x000ea40000300800 */
[----:B------:R0:W-:Y:S02]  /*4c190*/  STL.64 [R1+0x43f8], R22 ;  /* 0x0043f81601007387 */ /* 0x0001e40000100a00 */
[----:B------:R-:W3:Y:S01]  /*4c1a0*/  LDL.LU R20, [R1+0x310] ;  /* 0x0003100001147983 */ /* 0x000ee20000300800 */
[----:B------:R-:W3:Y:S04]  /*4c1b0*/  LDL.LU R21, [R1+0x314] ;  /* 0x0003140001157983 */ /* 0x000ee80000300800 */
[----:B0-----:R-:W3:Y:S01]  /*4c1c0*/  LDL.LU R22, [R1+0x318] ;  /* 0x0003180001167983 */ /* 0x001ee20000300800 */
[----:B------:R-:W3:Y:S02]  /*4c1d0*/  LDL.LU R23, [R1+0x31c] ;  /* 0x00031c0001177983 */ /* 0x000ee40000300800 */
[----:B------:R-:W-:Y:S01]  /*4c1e0*/  IMAD.MOV.U32 R0, RZ, RZ, R19 ;  /* 0x000000ffff007224 */ /* 0x000fe200078e0013 */
        /* <DEDUP_REMOVED lines=25> */
[----:B------:R0:W-:Y:S01]  /*4c380*/  STL.64 [R1+0x4458], R22 ;  /* 0x0044581601007387 */ /* 0x0001e20000100a00 */
[----:B------:R1:W-:Y:S04]  /*4c390*/  STL.64 [R1+0x4450], R20 ;  /* 0x0044501401007387 */ /* 0x0003e80000100a00 */
[----:B0-----:R-:W2:Y:S01]  /*4c3a0*/  LDL.LU.64 R22, [R1+0x158] ;  /* 0x0001580001167983 */ /* 0x001ea20000300a00 */
[C---:B----4-:R-:W-:Y:S03]  /*4c3b0*/  HMMA.16816.F32.BF16 R12, R24.reuse, R18, R12 ;  /* 0x00000012180c723c */ /* 0x050fe6000004180c */
[----:B--2---:R0:W-:Y:S01]  /*4c3c0*/  STL.64 [R1+0x4470], R22 ;  /* 0x0044701601007387 */ /* 0x0041e20000100a00 */
[----:B-1----:R-:W2:Y:S02]  /*4c3d0*/  LDL.LU R20, [R1+0x2b0] ;  /* 0x0002b00001147983 */ /* 0x002ea40000300800 */
[----:B------:R-:W2:Y:S01]  /*4c3e0*/  LDL.LU R21, [R1+0x2b4] ;  /* 0x0002b40001157983 */ /* 0x000ea20000300800 */
[----:B0-----:R-:W2:Y:S01]  /*4c3f0*/  LDL.LU R22, [R1+0x2b8] ;  /* 0x0002b80001167983 */ /* 0x001ea20000300800 */
[----:B------:R-:W2:Y:S11]  /*4c400*/  LDL.LU R23, [R1+0x2bc] ;  /* 0x0002bc0001177983 */ /* 0x000eb60000300800 */
[----:B------:R-:W-:Y:S04]  /*4c410*/  @!UPT UIADD3 URZ, URZ, URZ, URZ ;  /* 0x0000003f3f3ff290 */ /* 0x000fe8000fffe03f */
[----:B------:R-:W-:Y:S02]  /*4c420*/  STL.64 [R1+0x2e0], R12 ;  /* 0x0002e00c01007387 */ /* 0x000fe40000100a00 */
[----:B------:R0:W-:Y:S02]  /*4c430*/  STL.64 [R1+0x2e8], R14 ;  /* 0x0002e80e01007387 */ /* 0x0001e40000100a00 */
[----:B0-----:R-:W3:Y:S01]  /*4c440*/  LDL.LU.64 R14, [R1+0x4498] ;  /* 0x00449800010e7983 */ /* 0x001ee20000300a00 */
[----:B------:R-:W4:Y:S01]  /*4c450*/  LDL.LU.64 R12, [R1+0x4490] ;  /* 0x00449000010c7983 */ /* 0x000f220000300a00 */
[C---:B---3--:R-:W-:Y:S11]  /*4c460*/  HMMA.16816.F32.BF16 R8, R24.reuse, R14, R8 ;  /* 0x0000000e1808723c */ /* 0x048ff60000041808 */
[----:B------:R-:W-:Y:S11]  /*4c470*/  @!UPT UIADD3 URZ, URZ, URZ, URZ ;  /* 0x0000003f3f3ff290 */ /* 0x000ff6000fffe03f */
[----:B------:R-:W-:Y:S01]  /*4c480*/  @!UPT UIADD3 URZ, URZ, URZ, URZ ;  /* 0x0000003f3f3ff290 */ /* 0x000fe2000fffe03f */
[----:B------:R-:W-:Y:S01]  /*4c490*/  STL.64 [R1+0x2d0], R8 ;  /* 0x0002d00801007387 */ /* 0x000fe20000100a00 */
[----:B------:R0:W-:Y:S03]  /*4c4a0*/  STL.64 [R1+0x2d8], R10 ;  /* 0x0002d80a01007387 */ /* 0x0001e60000100a00 */
[----:B0-----:R-:W3:Y:S01]  /*4c4b0*/  LDL.LU.64 R10, [R1+0x4488] ;  /* 0x00448800010a7983 */ /* 0x001ee20000300a00 */
[----:B------:R-:W2:Y:S02]  /*4c4c0*/  LDL.LU.64 R8, [R1+0x4480] ;  /* 0x0044800001087983 */ /* 0x000ea40000300a00 */
[----:B------:R0:W-:Y:S02]  /*4c4d0*/  STL.64 [R1+0x4380], R14 ;  /* 0x0043800e01007387 */ /* 0x0001e40000100a00 */
[----:B----4-:R-:W-:Y:S01]  /*4c4e0*/  STL.64 [R1+0x4378], R12 ;  /* 0x0043780c01007387 */ /* 0x010fe20000100a00 */
[----:B0-----:R-:W4:Y:S01]  /*4c4f0*/  LDL.LU.64 R14, [R1+0x138] ;  /* 0x00013800010e7983 */ /* 0x001f220000300a00 */
[C---:B---3--:R-:W-:Y:S11]  /*4c500*/  HMMA.16816.F32.BF16 R4, R24.reuse, R10, R4 ;  /* 0x0000000a1804723c */ /* 0x048ff60000041804 */
[----:B------:R-:W-:Y:S11]  /*4c510*/  @!UPT UIADD3 URZ, URZ, URZ, URZ ;  /* 0x0000003f3f3ff290 */ /* 0x000ff6000fffe03f */
[----:B------:R-:W-:Y:S01]  /*4c520*/  @!UPT UIADD3 URZ, URZ, URZ, URZ ;  /* 0x0000003f3f3ff290 */ /* 0x000fe2000fffe03f */
[----:B------:R-:W-:Y:S01]  /*4c530*/  STL.64 [R1+0x2c0], R4 ;  /* 0x0002c00401007387 */ /* 0x000fe20000100a00 */
[----:B------:R0:W-:Y:S03]  /*4c540*/  STL.64 [R1+0x2c8], R6 ;  /* 0x0002c80601007387 */ /* 0x0001e60000100a00 */
[----:B0-----:R-:W3:Y:S01]  /*4c550*/  LDL.LU.64 R6, [R1+0x4478] ;  /* 0x0044780001067983 */ /* 0x001ee20000300a00 */
[----:B------:R-:W-:Y:S02]  /*4c560*/  STL.64 [R1+0x4370], R10 ;  /* 0x0043700a01007387 */ /* 0x000fe40000100a00 */
[----:B--2---:R0:W-:Y:S02]  /*4c570*/  STL.64 [R1+0x4368], R8 ;  /* 0x0043680801007387 */ /* 0x0041e40000100a00 */
[----:B0-----:R-:W4:Y:S01]  /*4c580*/  LDL.LU R8, [R1+0x280] ;  /* 0x0002800001087983 */ /* 0x001f220000300800 */
[----:B------:R-:W4:Y:S02]  /*4c590*/  LDL.LU R9, [R1+0x284] ;  /* 0x0002840001097983 */ /* 0x000f240000300800 */
[----:B------:R-:W4:Y:S02]  /*4c5a0*/  LDL.LU R10, [R1+0x288] ;  /* 0x00028800010a7983 */ /* 0x000f240000300800 */
[----:B------:R-:W4:Y:S01]  /*4c5b0*/  LDL.LU R11, [R1+0x28c] ;  /* 0x00028c00010b7983 */ /* 0x000f220000300800 */
[----:B---3--:R-:W-:Y:S01]  /*4c5c0*/  HMMA.16816.F32.BF16 R20, R24, R6, R20 ;  /* 0x000000061814723c */ /* 0x008fe20000041814 */
        /* <DEDUP_REMOVED lines=8> */
[----:B------:R0:W-:Y:S01]  /*4c650*/  STL.64 [R1+0x4390], R18 ;  /* 0x0043901201007387 */ /* 0x0001e20000100a00 */
[----:B------:R-:W-:Y:S04]  /*4c660*/  STL.64 [R1+0x4388], R16 ;  /* 0x0043881001007387 */ /* 0x000fe80000100a00 */
[----:B0-----:R-:W3:Y:S01]  /*4c670*/  LDL.LU.64 R18, [R1+0x148] ;  /* 0x0001480001127983 */ /* 0x001ee20000300a00 */
[C---:B--2---:R-:W-:Y:S11]  /*4c680*/  HMMA.16816.F32.BF16 R4, R24.reuse, R22, R4 ;  /* 0x000000161804723c */ /* 0x044ff60000041804 */
[----:B------:R-:W-:Y:S11]  /*4c690*/  @!UPT UIADD3 URZ, URZ, URZ, URZ ;  /* 0x0000003f3f3ff290 */ /* 0x000ff6000fffe03f */
[----:B------:R-:W-:Y:S01]  /*4c6a0*/  @!UPT UIADD3 URZ, URZ, URZ, URZ ;  /* 0x0000003f3f3ff290 */ /* 0x000fe2000fffe03f */
[----:B------:R0:W-:Y:S01]  /*4c6b0*/  STL.64 [R1+0x2a0], R4 ;  /* 0x0002a00401007387 */ /* 0x0001e20000100a00 */
[----:B------:R-:W-:Y:S02]  /*4c6c0*/  STL.64 [R1+0x2a8], R6 ;  /* 0x0002a80601007387 */ /* 0x000fe40000100a00 */
[----:B0-----:R-:W-:Y:S02]  /*4c6d0*/  IMAD.MOV.U32 R4, RZ, RZ, R23 ;  /* 0x000000ffff047224 */ /* 0x001fe400078e0017 */
[----:B------:R-:W-:Y:S02]  /*4c6e0*/  IMAD.MOV.U32 R5, RZ, RZ, R22 ;  /* 0x000000ffff057224 */ /* 0x000fe400078e0016 */
[----:B------:R-:W2:Y:S01]  /*4c6f0*/  LDL.LU.64 R22, [R1+0x4458] ;  /* 0x0044580001167983 */ /* 0x000ea20000300a00 */
[----:B------:R-:W2:Y:S02]  /*4c700*/  LDL.LU.64 R20, [R1+0x4450] ;  /* 0x0044500001147983 */ /* 0x000ea40000300a00 */
[----:B------:R0:W-:Y:S02]  /*4c710*/  STL [R1+0x4340], R4 ;  /* 0x0043400401007387 */ /* 0x0001e40000100800 */
[----:B------:R1:W-:Y:S01]  /*4c720*/  STL [R1+0x433c], R5 ;  /* 0x00433c0501007387 */ /* 0x0003e20000100800 */
[----:B0-----:R-:W3:Y:S01]  /*4c730*/  LDL.LU R4, [R1+0x290] ;  /* 0x0002900001047983 */ /* 0x001ee20000300800 */
[----:B-1----:R-:W3:Y:S02]  /*4c740*/  LDL.LU R5, [R1+0x294] ;  /* 0x0002940001057983 */ /* 0x002ee40000300800 */
[----:B------:R-:W3:Y:S02]  /*4c750*/  LDL.LU R6, [R1+0x298] ;  /* 0x0002980001067983 */ /* 0x000ee40000300800 */
[----:B------:R-:W3:Y:S02]  /*4c760*/  LDL.LU R7, [R1+0x29c] ;  /* 0x00029c0001077983 */ /* 0x000ee40000300800 */
[----:B---3--:R-:W-:Y:S11]  /*4c770*/  HMMA.16816.F32.BF16 R4, R24, R18, R4 ;  /* 0x000000121804723c */ /* 0x008ff60000041804 */
[----:B------:R-:W-:Y:S11]  /*4c780*/  @!UPT UIADD3 URZ, URZ, URZ, URZ ;  /* 0x0000003f3f3ff290 */ /* 0x000ff6000fffe03f */
[----:B------:R-:W-:Y:S01]  /*4c790*/  @!UPT UIADD3 URZ, URZ, URZ, URZ ;  /* 0x0000003f3f3ff290 */ /* 0x000fe2000fffe03f */
[----:B------:R-:W-:Y:S01]  /*4c7a0*/  STL.64 [R1+0x290], R4 ;  /* 0x0002900401007387 */ /* 0x000fe20000100a00 */
[----:B------:R0:W-:Y:S02]  /*4c7b0*/  STL.64 [R1+0x298], R6 ;  /* 0x0002980601007387 */ /* 0x0001e40000100a00 */
[----:B0-----:R-:W-:Y:S02]  /*4c7c0*/  IMAD.MOV.U32 R6, RZ, RZ, R19 ;  /* 0x000000ffff067224 */ /* 0x001fe400078e0013 */
[----:B------:R-:W-:-:S03]  /*4c7d0*/  IMAD.MOV.U32 R7, RZ, RZ, R18 ;  /* 0x000000ffff077224 */ /* 0x000fc600078e0012 */
[----:B------:R-:W-:Y:S02]  /*4c7e0*/  STL [R1+0x4348], R6 ;  /* 0x0043480601007387 */ /* 0x000fe40000100800 */
[----:B------:R4:W-:Y:S02]  /*4c7f0*/  STL [R1+0x4344], R7 ;  /* 0x0043440701007387 */ /* 0x0009e40000100800 */
[----:B----4-:R-:W-:Y:S11]  /*4c800*/  HMMA.16816.F32.BF16 R4, R24, R14, R8 ;  /* 0x0000000e1804723c */ /* 0x010ff60000041808 */
[----:B------:R-:W-:Y:S11]  /*4c810*/  @!UPT UIADD3 URZ, URZ, URZ, URZ ;  /* 0x0000003f3f3ff290 */ /* 0x000ff6000fffe03f */
[----:B------:R-:W-:Y:S01]  /*4c820*/  @!UPT UIADD3 URZ, URZ, URZ, URZ ;  /* 0x0000003f3f3ff290 */ /* 0x000fe2000fffe03f */
[----:B------:R-:W-:Y:S01]  /*4c830*/  STL.64 [R1+0x280], R4 ;  /* 0x0002800401007387 */ /* 0x000fe20000100a00 */
[----:B------:R-:W-:Y:S02]  /*4c840*/  STL.64 [R1+0x288], R6 ;  /* 0x0002880601007387 */ /* 0x000fe40000100a00 */
[----:B------:R-:W3:Y:S02]  /*4c850*/  LDL.LU R8, [R1+0x50] ;  /* 0x0000500001087983 */ /* 0x000ee40000300800 */
[----:B------:R-:W3:Y:S01]  /*4c860*/  LDL.LU R9, [R1+0x54] ;  /* 0x0000540001097983 */ /* 0x000ee20000300800 */
[----:B------:R-:W4:Y:S01]  /*4c870*/  LDL.LU R10, [R1+0x58] ;  /* 0x00005800010a7983 */ /* 0x000f220000300800 */
[----:B------:R-:W4:Y:S02]  /*4c880*/  LDL.LU R11, [R1+0x5c] ;  /* 0x00005c00010b7983 */ /* 0x000f240000300800 */
[----:B------:R-:W-:Y:S02]  /*4c890*/  IMAD.MOV.U32 R2, RZ, RZ, R14 ;  /* 0x000000ffff027224 */ /* 0x000fe400078e000e */
[----:B------:R-:W-:Y:S01]  /*4c8a0*/  IMAD.MOV.U32 R29, RZ, RZ, R15 ;  /* 0x000000ffff1d7224 */ /* 0x000fe200078e000f */
[----:B----4-:R-:W-:Y:S01]  /*4c8b0*/  STL.64 [R1+0x43a0], R10 ;  /* 0x0043a00a01007387 */ /* 0x010fe20000100a00 */
[----:B---3--:R0:W-:Y:S02]  /*4c8c0*/  STL.64 [R1+0x4398], R8 ;  /* 0x0043980801007387 */ /* 0x0081e40000100a00 */
[----:B------:R-:W3:Y:S02]  /*4c8d0*/  LDL.LU R12, [R1+0x60] ;  /* 0x00006000010c7983 */ /* 0x000ee40000300800 */
[----:B------:R-:W3:Y:S01]  /*4c8e0*/  LDL.LU R13, [R1+0x64] ;  /* 0x00006400010d7983 */ /* 0x000ee20000300800 */
[----:B------:R-:W4:Y:S01]  /*4c8f0*/  LDL.LU R14, [R1+0x68] ;  /* 0x00006800010e7983 */ /* 0x000f220000300800 */
[----:B------:R-:W4:Y:S02]  /*4c900*/  LDL.LU R15, [R1+0x6c] ;  /* 0x00006c00010f7983 */ /* 0x000f240000300800 */
[----:B------:R-:W-:-:S02]  /*4c910*/  IMAD.MOV.U32 R18, RZ, RZ, R3 ;  /* 0x000000ffff127224 */ /* 0x000fc400078e0003 */
[----:B--2---:R-:W-:Y:S01]  /*4c920*/  IMAD.MOV.U32 R19, RZ, RZ, R23 ;  /* 0x000000ffff137224 */ /* 0x004fe200078e0017 */
[----:B----4-:R1:W-:Y:S01]  /*4c930*/  STL.64 [R1+0x43b0], R14 ;  /* 0x0043b00e01007387 */ /* 0x0103e20000100a00 */
[----:B---3--:R-:W-:Y:S02]  /*4c940*/  STL.64 [R1+0x43a8], R12 ;  /* 0x0043a80c01007387 */ /* 0x008fe40000100a00 */
[----:B------:R-:W2:Y:S02]  /*4c950*/  LDL.LU R3, [R1+0x4448] ;  /* 0x0044480001037983 */ /* 0x000ea40000300800 */
[----:B------:R-:W-:Y:S01]  /*4c960*/  STL.64 [R1+0x43b8], R18 ;  /* 0x0043b81201007387 */ /* 0x000fe20000100a00 */
[----:B0-----:R-:W3:Y:S01]  /*4c970*/  LDL.LU R8, [R1+0x70] ;  /* 0x0000700001087983 */ /* 0x001ee20000300800 */
[----:B------:R-:W3:Y:S02]  /*4c980*/  LDL.LU R9, [R1+0x74] ;  /* 0x0000740001097983 */ /* 0x000ee40000300800 */
[----:B------:R-:W4:Y:S02]  /*4c990*/  LDL.LU R10, [R1+0x78] ;  /* 0x00007800010a7983 */ /* 0x000f240000300800 */
[----:B------:R-:W4:Y:S02]  /*4c9a0*/  LDL.LU R11, [R1+0x7c] ;  /* 0x00007c00010b7983 */ /* 0x000f240000300800 */
[----:B-1----:R-:W-:-:S02]  /*4c9b0*/  IMAD.MOV.U32 R14, RZ, RZ, R22 ;  /* 0x000000ffff0e7224 */ /* 0x002fc400078e0016 */
[----:B------:R-:W-:Y:S01]  /*4c9c0*/  IMAD.MOV.U32 R15, RZ, RZ, R21 ;  /* 0x000000ffff0f7224 */ /* 0x000fe200078e0015 */
[----:B----4-:R0:W-:Y:S01]  /*4c9d0*/  STL.64 [R1+0x43c8], R10 ;  /* 0x0043c80a01007387 */ /* 0x0101e20000100a00 */
[----:B---3--:R1:W-:Y:S03]  /*4c9e0*/  STL.64 [R1+0x43c0], R8 ;  /* 0x0043c00801007387 */ /* 0x0083e60000100a00 */
[----:B------:R-:W-:Y:S02]  /*4c9f0*/  STL.64 [R1+0x43d0], R14 ;  /* 0x0043d00e01007387 */ /* 0x000fe40000100a00 */
[----:B------:R-:W3:Y:S02]  /*4ca00*/  LDL.LU.64 R22, [R1+0xe8] ;  /* 0x0000e80001167983 */ /* 0x000ee40000300a00 */
[----:B0-----:R-:W-:Y:S02]  /*4ca10*/  IMAD.MOV.U32 R10, RZ, RZ, R20 ;  /* 0x000000ffff0a7224 */ /* 0x001fe400078e0014 */
[----:B------:R-:W-:Y:S01]  /*4ca20*/  IMAD.MOV.U32 R11, RZ, RZ, R0 ;  /* 0x000000ffff0b7224 */ /* 0x000fe200078e0000 */
[----:B---3--:R-:W-:Y:S04]  /*4ca30*/  STL.64 [R1+0x4410], R22 ;  /* 0x0044101601007387 */ /* 0x008fe80000100a00 */
[----:B------:R0:W-:Y:S02]  /*4ca40*/  STL.64 [R1+0x43f0], R10 ;  /* 0x0043f00a01007387 */ /* 0x0001e40000100a00 */
[----:B-1----:R-:W3:Y:S02]  /*4ca50*/  LDL.LU R8, [R1+0xa0] ;  /* 0x0000a00001087983 */ /* 0x002ee40000300800 */
[----:B------:R-:W3:Y:S01]  /*4ca60*/  LDL.LU R9, [R1+0xa4] ;  /* 0x0000a40001097983 */ /* 0x000ee20000300800 */
[----:B0-----:R-:W4:Y:S01]  /*4ca70*/  LDL.LU R10, [R1+0xa8] ;  /* 0x0000a800010a7983 */ /* 0x001f220000300800 */
[----:B------:R-:W4:Y:S02]  /*4ca80*/  LDL.LU R11, [R1+0xac] ;  /* 0x0000ac00010b7983 */ /* 0x000f240000300800 */
[----:B------:R-:W2:Y:S02]  /*4ca90*/  LDL.LU R4, [R1+0x270] ;  /* 0x0002700001047983 */ /* 0x000ea40000300800 */
[----:B------:R-:W2:Y:S01]  /*4caa0*/  LDL.LU R5, [R1+0x274] ;  /* 0x0002740001057983 */ /* 0x000ea20000300800 */
[----:B------:R-:W2:Y:S01]  /*4cab0*/  LDL.LU R6, [R1+0x278] ;  /* 0x0002780001067983 */ /* 0x000ea20000300800 */
[----:B------:R-:W2:Y:S02]  /*4cac0*/  LDL.LU R7, [R1+0x27c] ;  /* 0x00027c0001077983 */ /* 0x000ea40000300800 */
[----:B------:R-:W2:Y:S02]  /*4cad0*/  LDL.LU.64 R22, [R1+0xf8] ;  /* 0x0000f80001167983 */ /* 0x000ea40000300a00 */
[----:B--2---:R0:W-:Y:S01]  /*4cae0*/  STL.64 [R1+0x4428], R22 ;  /* 0x0044281601007387 */ /* 0x0041e20000100a00 */
[----:B------:R-:W2:Y:S02]  /*4caf0*/  LDL.LU R20, [R1+0x250] ;  /* 0x0002500001147983 */ /* 0x000ea40000300800 */
[----:B------:R-:W2:Y:S01]  /*4cb00*/  LDL.LU R21, [R1+0x254] ;  /* 0x0002540001157983 */ /* 0x000ea20000300800 */
[----:B0-----:R-:W2:Y:S01]  /*4cb10*/  LDL.LU R22, [R1+0x258] ;  /* 0x0002580001167983 */ /* 0x001ea20000300800 */
[----:B------:R-:W2:Y:S03]  /*4cb20*/  LDL.LU R23, [R1+0x25c] ;  /* 0x00025c0001177983 */ /* 0x000ea60000300800 */
[----:B--2---:R0:W-:Y:S01]  /*4cb30*/  STL.64 [R1+0x4438], R22 ;  /* 0x0044381601007387 */ /* 0x0041e20000100a00 */
[----:B------:R-:W-:Y:S03]  /*4cb40*/  STL.64 [R1+0x4430], R20 ;  /* 0x0044301401007387 */ /* 0x000fe60000100a00 */
[----:B0-----:R-:W2:Y:S04]  /*4cb50*/  LDL.LU.64 R22, [R1+0x118] ;  /* 0x0001180001167983 */ /* 0x001ea80000300a00 */
[----:B--2---:R0:W-:Y:S04]  /*4cb60*/  STL.64 [R1+0x4440], R22 ;  /* 0x0044401601007387 */ /* 0x0041e80000100a00 */
[----:B0-----:R-:W2:Y:S01]  /*4cb70*/  LDL.LU.64 R22, [R1+0x128] ;  /* 0x0001280001167983 */ /* 0x001ea20000300a00 */
[----:B----4-:R-:W-:Y:S02]  /*4cb80*/  STL.64 [R1+0x4408], R10 ;  /* 0x0044080a01007387 */ /* 0x010fe40000100a00 */
[----:B---3--:R0:W-:Y:S02]  /*4cb90*/  STL.64 [R1+0x4400], R8 ;  /* 0x0044000801007387 */ /* 0x0081e40000100a00 */
[----:B0-----:R-:W3:Y:S01]  /*4cba0*/  LDL.LU R8, [R1+0x230] ;  /* 0x0002300001087983 */ /* 0x001ee20000300800 */
[----:B------:R-:W3:Y:S02]  /*4cbb0*/  LDL.LU R9, [R1+0x234] ;  /* 0x0002340001097983 */ /* 0x000ee40000300800 */
[----:B------:R-:W4:Y:S02]  /*4cbc0*/  LDL.LU R10, [R1+0x238] ;  /* 0x00023800010a7983 */ /* 0x000f240000300800 */
[----:B------:R-:W4:Y:S01]  /*4cbd0*/  LDL.LU R11, [R1+0x23c] ;  /* 0x00023c00010b7983 */ /* 0x000f220000300800 */
[----:B--2---:R-:W-:Y:S01]  /*4cbe0*/  HMMA.16816.F32.BF16 R4, R24, R22, R4 ;  /* 0x000000161804723c */ /* 0x004fe20000041804 */
[----:B------:R-:W-:Y:S01]  /*4cbf0*/  IMAD.MOV.U32 R0, RZ, RZ, R23 ;  /* 0x000000ffff007224 */ /* 0x000fe200078e0017 */
[----:B----4-:R-:W-:Y:S01]  /*4cc00*/  STL.64 [R1+0x4420], R10 ;  /* 0x0044200a01007387 */ /* 0x010fe20000100a00 */
        /* <DEDUP_REMOVED lines=9> */
[----:B------:R-:W4:Y:S01]  /*4cca0*/  LDL.LU R16, [R1+0x80] ;  /* 0x0000800001107983 */ /* 0x000f220000300800 */
[----:B------:R-:W4:Y:S02]  /*4ccb0*/  LDL.LU R17, [R1+0x84] ;  /* 0x0000840001117983 */ /* 0x000f240000300800 */
[----:B------:R-:W4:Y:S02]  /*4ccc0*/  LDL.LU R18, [R1+0x88] ;  /* 0x0000880001127983 */ /* 0x000f240000300800 */
[----:B------:R-:W4:Y:S01]  /*4ccd0*/  LDL.LU R19, [R1+0x8c] ;  /* 0x00008c0001137983 */ /* 0x000f220000300800 */
[----:B------:R-:W-:Y:S01]  /*4cce0*/  STL [R1+0x4350], R29 ;  /* 0x0043501d01007387 */ /* 0x000fe20000100800 */
[----:B------:R-:W-:Y:S02]  /*4ccf0*/  STL [R1+0x434c], R2 ;  /* 0x00434c0201007387 */ /* 0x000fe40000100800 */
[----:B------:R0:W-:Y:S02]  /*4cd00*/  STL.64 [R1+0x270], R4 ;  /* 0x0002700401007387 */ /* 0x0001e40000100a00 */
[----:B------:R-:W-:Y:S02]  /*4cd10*/  STL.64 [R1+0x278], R6 ;  /* 0x0002780601007387 */ /* 0x000fe40000100a00 */
[----:B0-----:R-:W-:-:S02]  /*4cd20*/  IMAD.MOV.U32 R5, RZ, RZ, R22 ;  /* 0x000000ffff057224 */ /* 0x001fc400078e0016 */
[----:B------:R-:W2:Y:S01]  /*4cd30*/  LDL.LU.64 R22, [R1+0x4440] ;  /* 0x0044400001167983 */ /* 0x000ea20000300a00 */
[----:B------:R-:W-:Y:S02]  /*4cd40*/  STL [R1+0x4358], R0 ;  /* 0x0043580001007387 */ /* 0x000fe40000100800 */
[----:B------:R0:W-:Y:S02]  /*4cd50*/  STL [R1+0x4354], R5 ;  /* 0x0043540501007387 */ /* 0x0001e40000100800 */
[----:B------:R-:W2:Y:S01]  /*4cd60*/  LDL.LU R4, [R1+0x260] ;  /* 0x0002600001047983 */ /* 0x000ea20000300800 */
[----:B0-----:R-:W2:Y:S01]  /*4cd70*/  LDL.LU R5, [R1+0x264] ;  /* 0x0002640001057983 */ /* 0x001ea20000300800 */
[----:B------:R-:W2:Y:S02]  /*4cd80*/  LDL.LU R6, [R1+0x268] ;  /* 0x0002680001067983 */ /* 0x000ea40000300800 */
[----:B------:R-:W2:Y:S02]  /*4cd90*/  LDL.LU R7, [R1+0x26c] ;  /* 0x00026c0001077983 */ /* 0x000ea40000300800 */
[C---:B--2---:R-:W-:Y:S11]  /*4cda0*/  HMMA.16816.F32.BF16 R4, R24.reuse, R22, R4 ;  /* 0x000000161804723c */ /* 0x044ff60000041804 */
        /* <DEDUP_REMOVED lines=8> */
[----:B------:R-:W-:Y:S02]  /*4ce30*/  STL [R1+0x4360], R4 ;  /* 0x0043600401007387 */ /* 0x000fe40000100800 */
[----:B------:R0:W-:Y:S02]  /*4ce40*/  STL [R1+0x435c], R7 ;  /* 0x00435c0701007387 */ /* 0x0001e40000100800 */
[----:B0-----:R-:W2:Y:S02]  /*4ce50*/  LDL.LU.64 R6, [R1+0x108] ;  /* 0x0001080001067983 */ /* 0x001ea40000300a00 */
[----:B--2---:R-:W-:Y:S11]  /*4ce60*/  HMMA.16816.F32.BF16 R20, R24, R6, R20 ;  /* 0x000000061814723c */ /* 0x004ff60000041814 */
[----:B------:R-:W-:Y:S11]  /*4ce70*/  @!UPT UIADD3 URZ, URZ, URZ, URZ ;  /* 0x0000003f3f3ff290 */ /* 0x000ff6000fffe03f */
[----:B------:R-:W-:Y:S01]  /*4ce80*/  @!UPT UIADD3 URZ, URZ, URZ, URZ ;  /* 0x0000003f3f3ff290 */ /* 0x000fe2000fffe03f */
[----:B------:R-:W-:Y:S01]  /*4ce90*/  STL.64 [R1+0x250], R20 ;  /* 0x0002501401007387 */ /* 0x000fe20000100a00 */
[----:B------:R0:W-:Y:S03]  /*4cea0*/  STL.64 [R1+0x258], R22 ;  /* 0x0002581601007387 */ /* 0x0001e60000100a00 */
[----:B0-----:R-:W2:Y:S01]  /*4ceb0*/  LDL.LU.64 R22, [R1+0x4428] ;  /* 0x0044280001167983 */ /* 0x001ea20000300a00 */
[----:B------:R-:W-:-:S05]  /*4cec0*/  IMAD.MOV.U32 R2, RZ, RZ, R6 ;  /* 0x000000ffff027224 */ /* 0x000fca00078e0006 */
[----:B------:R-:W-:Y:S01]  /*4ced0*/  STL [R1+0x4364], R2 ;  /* 0x0043640201007387 */ /* 0x000fe20000100800 */
        /* <DEDUP_REMOVED lines=20> */
[----:B------:R-:W3:Y:S01]  /*4d020*/  LDL.LU.64 R10, [R1+0x43f0] ;  /* 0x0043f000010a7983 */ /* 0x000ee20000300a00 */
[----:B------:R-:W-:-:S02]  /*4d030*/  IMAD.MOV.U32 R2, RZ, RZ, R22 ;  /* 0x000000ffff027224 */ /* 0x000fc400078e0016 */
[----:B------:R-:W-:Y:S11]  /*4d040*/  IMAD.MOV.U32 R4, RZ, RZ, R23 ;  /* 0x000000ffff047224 */ /* 0x000ff600078e0017 */
[----:B------:R-:W-:Y:S08]  /*4d050*/  @!UPT UIADD3 URZ, URZ, URZ, URZ ;  /* 0x0000003f3f3ff290 */ /* 0x000ff0000fffe03f */
[----:B------:R0:W-:Y:S01]  /*4d060*/  STL.64 [R1+0xa0], R24 ;  /* 0x0000a01801007387 */ /* 0x0001e20000100a00 */
[----:B------:R1:W-:Y:S02]  /*4d070*/  STL.64 [R1+0xa8], R26 ;  /* 0x0000a81a01007387 */ /* 0x0003e40000100a00 */
[----:B------:R-:W3:Y:S02]  /*4d080*/  LDL.LU.64 R22, [R1+0x43e8] ;  /* 0x0043e80001167983 */ /* 0x000ee40000300a00 */
[----:B------:R-:W3:Y:S01]  /*4d090*/  LDL.LU.64 R20, [R1+0x43e0] ;  /* 0x0043e00001147983 */ /* 0x000ee20000300a00 */
[----:B0-----:R-:W2:Y:S01]  /*4d0a0*/  LDL.LU R24, [R1+0x40] ;  /* 0x0000400001187983 */ /* 0x001ea20000300800 */
[----:B------:R-:W2:Y:S02]  /*4d0b0*/  LDL.LU R25, [R1+0x44] ;  /* 0x0000440001197983 */ /* 0x000ea40000300800 */
[----:B-1----:R-:W2:Y:S02]  /*4d0c0*/  LDL.LU R26, [R1+0x48] ;  /* 0x00004800011a7983 */ /* 0x002ea40000300800 */
[----:B------:R-:W-:-:S02]  /*4d0d0*/  IMAD.MOV.U32 R27, RZ, RZ, R3 ;  /* 0x000000ffff1b7224 */ /* 0x000fc400078e0003 */
[----:B------:R-:W2:Y:S01]  /*4d0e0*/  LDL.LU R3, [R1+0x43d8] ;  /* 0x0043d80001037983 */ /* 0x000ea20000300800 */
[C---:B---3--:R-:W-:Y:S03]  /*4d0f0*/  HMMA.16816.F32.BF16 R8, R20.reuse, R10, R12 ;  /* 0x0000000a1408723c */ /* 0x048fe6000004180c */
[----:B------:R-:W4:Y:S11]  /*4d100*/  LDL.LU.64 R14, [R1+0x43d0] ;  /* 0x0043d000010e7983 */ /* 0x000f360000300a00 */
[----:B------:R-:W-:Y:S09]  /*4d110*/  @!UPT UIADD3 URZ, URZ, URZ, URZ ;  /* 0x0000003f3f3ff290 */ /* 0x000ff2000fffe03f */
[----:B------:R-:W-:Y:S01]  /*4d120*/  STL.64 [R1+0x90], R8 ;  /* 0x0000900801007387 */ /* 0x000fe20000100a00 */
[----:B------:R0:W-:Y:S03]  /*4d130*/  STL.64 [R1+0x98], R10 ;  /* 0x0000980a01007387 */ /* 0x0001e60000100a00 */
[----:B0-----:R-:W3:Y:S01]  /*4d140*/  LDL.LU.64 R10, [R1+0x43c8] ;  /* 0x0043c800010a7983 */ /* 0x001ee20000300a00 */
[----:B------:R-:W3:Y:S01]  /*4d150*/  LDL.LU.64 R8, [R1+0x43c0] ;  /* 0x0043c00001087983 */ /* 0x000ee20000300a00 */
[C---:B----4-:R-:W-:Y:S02]  /*4d160*/  HMMA.16816.F32.BF16 R12, R20.reuse, R14, R16 ;  /* 0x0000000e140c723c */ /* 0x050fe40000041810 */
[----:B------:R-:W3:Y:S11]  /*4d170*/  LDL.LU.64 R18, [R1+0x43b8] ;  /* 0x0043b80001127983 */ /* 0x000ef60000300a00 */
[----:B------:R-:W-:Y:S10]  /*4d180*/  @!UPT UIADD3 URZ, URZ, URZ, URZ ;  /* 0x0000003f3f3ff290 */ /* 0x000ff4000fffe03f */
[----:B------:R-:W-:Y:S01]  /*4d190*/  STL.64 [R1+0x80], R12 ;  /* 0x0000800c01007387 */ /* 0x000fe20000100a00 */
[----:B------:R0:W-:Y:S03]  /*4d1a0*/  STL.64 [R1+0x88], R14 ;  /* 0x0000880e01007387 */ /* 0x0001e60000100a00 */
[----:B0-----:R-:W4:Y:S01]  /*4d1b0*/  LDL.LU.64 R14, [R1+0x43b0] ;  /* 0x0043b000010e7983 */ /* 0x001f220000300a00 */
[----:B------:R-:W4:Y:S01]  /*4d1c0*/  LDL.LU.64 R12, [R1+0x43a8] ;  /* 0x0043a800010c7983 */ /* 0x000f220000300a00 */
[C---:B---3--:R-:W-:Y:S02]  /*4d1d0*/  HMMA.16816.F32.BF16 R16, R20.reuse, R18, R8 ;  /* 0x000000121410723c */ /* 0x048fe40000041808 */
[----:B------:R-:W3:Y:S01]  /*4d1e0*/  LDL.LU.64 R10, [R1+0x43a0] ;  /* 0x0043a000010a7983 */ /* 0x000ee20000300a00 */
[----:B------:R-:W3:Y:S11]  /*4d1f0*/  LDL.LU.64 R8, [R1+0x4398] ;  /* 0x0043980001087983 */ /* 0x000ef60000300a00 */
        /* <DEDUP_REMOVED lines=10> */
[----:B0-----:R-:W3:Y:S01]  /*4d2a0*/  LDL.LU.64 R14, [R1+0x4380] ;  /* 0x00438000010e7983 */ /* 0x001ee20000300a00 */
[----:B------:R-:W4:Y:S01]  /*4d2b0*/  LDL.LU.64 R12, [R1+0x4378] ;  /* 0x00437800010c7983 */ /* 0x000f220000300a00 */
[C---:B---3--:R-:W-:Y:S11]  /*4d2c0*/  HMMA.16816.F32.BF16 R8, R20.reuse, R14, R8 ;  /* 0x0000000e1408723c */ /* 0x048ff60000041808 */
[----:B------:R-:W-:Y:S11]  /*4d2d0*/  @!UPT UIADD3 URZ, URZ, URZ, URZ ;  /* 0x0000003f3f3ff290 */ /* 0x000ff6000fffe03f */
[----:B------:R-:W-:Y:S01]  /*4d2e0*/  @!UPT UIADD3 URZ, URZ, URZ, URZ ;  /* 0x0000003f3f3ff290 */ /* 0x000fe2000fffe03f */
[----:B------:R-:W-:Y:S01]  /*4d2f0*/  STL.64 [R1+0x50], R8 ;  /* 0x0000500801007387 */ /* 0x000fe20000100a00 */
[----:B------:R0:W-:Y:S03]  /*4d300*/  STL.64 [R1+0x58], R10 ;  /* 0x0000580a01007387 */ /* 0x0001e60000100a00 */
[----:B0-----:R-:W2:Y:S01]  /*4d310*/  LDL.LU.64 R10, [R1+0x4370] ;  /* 0x00437000010a7983 */ /* 0x001ea20000300a00 */
[----:B------:R-:W3:Y:S01]  /*4d320*/  LDL.LU.64 R8, [R1+0x4368] ;  /* 0x0043680001087983 */ /* 0x000ee20000300a00 */
[----:B--2---:R-:W-:Y:S11]  /*4d330*/  HMMA.16816.F32.BF16 R24, R20, R10, R24 ;  /* 0x0000000a1418723c */ /* 0x004ff60000041818 */
[----:B------:R-:W-:Y:S11]  /*4d340*/  @!UPT UIADD3 URZ, URZ, URZ, URZ ;  /* 0x0000003f3f3ff290 */ /* 0x000ff6000fffe03f */
[----:B------:R-:W-:Y:S01]  /*4d350*/  @!UPT UIADD3 URZ, URZ, URZ, URZ ;  /* 0x0000003f3f3ff290 */ /* 0x000fe2000fffe03f */
[----:B------:R-:W-:Y:S01]  /*4d360*/  STL.64 [R1+0x40], R24 ;  /* 0x0000401801007387 */ /* 0x000fe20000100a00 */
[----:B------:R-:W-:Y:S02]  /*4d370*/  STL.64 [R1+0x48], R26 ;  /* 0x0000481a01007387 */ /* 0x000fe40000100a00 */
[----:B------:R-:W0:Y:S02]  /*4d380*/  LDSM.16.MT88.4 R24, [R28+0x28000] ;  /* 0x028000001c18783b */ /* 0x000e240000004200 */
[----:B0-----:R0:W-:Y:S02]  /*4d390*/  STL.64 [R1+0x4260], R26 ;  /* 0x0042601a01007387 */ /* 0x0011e40000100a00 */
[----:B0-----:R-:W-:Y:S02]  /*4d3a0*/  IMAD.MOV.U32 R26, RZ, RZ, R17 ;  /* 0x000000ffff1a7224 */ /* 0x001fe400078e0011 */
[----:B------:R-:W-:Y:S02]  /*4d3b0*/  IMAD.MOV.U32 R27, RZ, RZ, R16 ;  /* 0x000000ffff1b7224 */ /* 0x000fe400078e0010 */
[----:B------:R-:W0:Y:S04]  /*4d3c0*/  LDSM.16.M88.4 R16, [R3+0x80] ;  /* 0x000080000310783b */ /* 0x000e280000000200 */
[----:B------:R-:W-:Y:S04]  /*4d3d0*/  STL.64 [R1+0x4258], R24 ;  /* 0x0042581801007387 */ /* 0x000fe80000100a00 */
[----:B0-----:R-:W-:Y:S01]  /*4d3e0*/  STL.64 [R1+0x20], R16 ;  /* 0x0000201001007387 */ /* 0x001fe20000100a00 */
[----:B------:R-:W-:Y:S02]  /*4d3f0*/  STL.64 [R1+0x28], R18 ;  /* 0x0000281201007387 */ /* 0x000fe40000100a00 */
[----:B------:R-:W0:Y:S02]  /*4d400*/  LDSM.16.M88.4 R16, [R3+0x2080] ;  /* 0x002080000310783b */ /* 0x000e240000000200 */
[----:B0-----:R-:W-:Y:S02]  /*4d410*/  STL.64 [R1+0x10], R16 ;  /* 0x0000101001007387 */ /* 0x001fe40000100a00 */
[----:B------:R-:W-:Y:S02]  /*4d420*/  STL.64 [R1+0x18], R18 ;  /* 0x0000181201007387 */ /* 0x000fe40000100a00 */
[----:B------:R-:W0:Y:S02]  /*4d430*/  LDSM.16.M88.4 R16, [R3+0x4080] ;  /* 0x004080000310783b */ /* 0x000e240000000200 */
[----:B0-----:R-:W-:Y:S02]  /*4d440*/  STL.64 [R1], R16 ;  /* 0x0000001001007387 */ /* 0x001fe40000100a00 */
[----:B------:R-:W-:Y:S02]  /*4d450*/  STL.64 [R1+0x8], R18 ;  /* 0x0000081201007387 */ /* 0x000fe40000100a00 */
[----:B------:R-:W0:Y:S02]  /*4d460*/  LDSM.16.M88.4 R16, [R3+0x6080] ;  /* 0x006080000310783b */ /* 0x000e240000000200 */
[----:B0-----:R-:W-:Y:S02]  /*4d470*/  STL.64 [R1+0x4228], R18 ;  /* 0x0042281201007387 */ /* 0x001fe40000100a00 */
[----:B------:R4:W-:Y:S02]  /*4d480*/  STL.64 [R1+0x4220], R16 ;  /* 0x0042201001007387 */ /* 0x0009e40000100a00 */
[----:B----4-:R-:W-:-:S02]  /*4d490*/  IMAD.MOV.U32 R16, RZ, RZ, R13 ;  /* 0x000000ffff107224 */ /* 0x010fc400078e000d */
[----:B------:R-:W-:Y:S02]  /*4d4a0*/  IMAD.MOV.U32 R17, RZ, RZ, R12 ;  /* 0x000000ffff117224 */ /* 0x000fe400078e000c */
[----:B---3--:R-:W-:Y:S01]  /*4d4b0*/  IMAD.MOV.U32 R18, RZ, RZ, R9 ;  /* 0x000000ffff127224 */ /* 0x008fe200078e0009 */
[----:B------:R-:W0:Y:S01]  /*4d4c0*/  LDSM.16.M88.4 R12, [R3+0x8080] ;  /* 0x00808000030c783b */ /* 0x000e220000000200 */
[----:B------:R-:W-:Y:S02]  /*4d4d0*/  IMAD.MOV.U32 R19, RZ, RZ, R8 ;  /* 0x000000ffff137224 */ /* 0x000fe400078e0008 */
[----:B------:R-:W1:Y:S05]  /*4d4e0*/  LDSM.16.M88.4 R8, [R3+0xa080] ;  /* 0x00a080000308783b */ /* 0x000e6a0000000200 */
[----:B------:R-:W-:Y:S01]  /*4d4f0*/  HMMA.16816.F32.BF16 R16, R20, R26, R16 ;  /* 0x0000001a1410723c */ /* 0x000fe20000041810 */
[----:B------:R-:W-:Y:S04]  /*4d500*/  LDSM.16.M88.4 R24, [R3+0xe080] ;  /* 0x00e080000318783b */ /* 0x000fe80000000200 */
[----:B0-----:R-:W-:Y:S01]  /*4d510*/  STL [R1+0x40fc], R14 ;  /* 0x0040fc0e01007387 */ /* 0x001fe20000100800 */
[----:B------:R-:W-:Y:S02]  /*4d520*/  STL [R1+0x40f8], R15 ;  /* 0x0040f80f01007387 */ /* 0x000fe40000100800 */
[----:B-1----:R-:W-:Y:S02]  /*4d530*/  STL [R1+0x389c], R10 ;  /* 0x00389c0a01007387 */ /* 0x002fe40000100800 */
[----:B------:R-:W-:Y:S01]  /*4d540*/  STL [R1+0x3898], R11 ;  /* 0x0038980b01007387 */ /* 0x000fe20000100800 */
[----:B------:R-:W-:Y:S02]  /*4d550*/  STL.64 [R1+0x4230], R8 ;  /* 0x0042300801007387 */ /* 0x000fe40000100a00 */
[----:B------:R-:W0:Y:S10]  /*4d560*/  LDSM.16.M88.4 R8, [R3+0xc080] ;  /* 0x00c080000308783b */ /* 0x000e340000000200 */
[----:B------:R-:W-:Y:S02]  /*4d570*/  STL.64 [R1+0x890], R16 ;  /* 0x0008901001007387 */ /* 0x000fe40000100a00 */
[----:B------:R-:W-:Y:S02]  /*4d580*/  STL.64 [R1+0x898], R18 ;  /* 0x0008981201007387 */ /* 0x000fe40000100a00 */
[----:B------:R-:W1:Y:S04]  /*4d590*/  LDSM.16.M88.4 R16, [R3+0x10080] ;  /* 0x010080000310783b */ /* 0x000e680000000200 */
[----:B0-----:R-:W-:Y:S01]  /*4d5a0*/  STL.64 [R1+0x30], R8 ;  /* 0x0000300801007387 */ /* 0x001fe20000100a00 */
[----:B------:R-:W-:Y:S02]  /*4d5b0*/  STL.64 [R1+0x38], R10 ;  /* 0x0000380a01007387 */ /* 0x000fe40000100a00 */
[----:B------:R-:W0:Y:S04]  /*4d5c0*/  LDSM.16.M88.4 R8, [R3+0x12080] ;  /* 0x012080000308783b */ /* 0x000e280000000200 */
[----:B------:R-:W-:Y:S01]  /*4d5d0*/  STL.64 [R1+0x1e0], R24 ;  /* 0x0001e01801007387 */ /* 0x000fe20000100a00 */
[----:B------:R-:W-:Y:S02]  /*4d5e0*/  STL.64 [R1+0x1e8], R26 ;  /* 0x0001e81a01007387 */ /* 0x000fe40000100a00 */
[----:B------:R-:W2:Y:S04]  /*4d5f0*/  LDSM.16.M88.4 R24, [R3+0x14080] ;  /* 0x014080000318783b */ /* 0x000ea80000000200 */
[----:B-1----:R-:W-:Y:S02]  /*4d600*/  STL.64 [R1+0x1d0], R16 ;  /* 0x0001d01001007387 */ /* 0x002fe40000100a00 */
[----:B------:R-:W-:Y:S02]  /*4d610*/  STL.64 [R1+0x1d8], R18 ;  /* 0x0001d81201007387 */ /* 0x000fe40000100a00 */
[----:B------:R-:W1:Y:S04]  /*4d620*/  LDSM.16.M88.4 R16, [R3+0x16080] ;  /* 0x016080000310783b */ /* 0x000e680000000200 */
[----:B0-----:R-:W-:Y:S01]  /*4d630*/  STL.64 [R1+0x1c0], R8 ;  /* 0x0001c00801007387 */ /* 0x001fe20000100a00 */
[----:B------:R-:W-:Y:S02]  /*4d640*/  STL.64 [R1+0x1c8], R10 ;  /* 0x0001c80a01007387 */ /* 0x000fe40000100a00 */
[----:B------:R-:W0:Y:S04]  /*4d650*/  LDSM.16.M88.4 R8, [R3+0x18080] ;  /* 0x018080000308783b */ /* 0x000e280000000200 */
[----:B--2---:R-:W-:Y:S01]  /*4d660*/  STL.64 [R1+0x1b0], R24 ;  /* 0x0001b01801007387 */ /* 0x004fe20000100a00 */
[----:B------:R-:W-:Y:S02]  /*4d670*/  STL.64 [R1+0x1b8], R26 ;  /* 0x0001b81a01007387 */ /* 0x000fe40000100a00 */
[----:B------:R-:W2:Y:S04]  /*4d680*/  LDSM.16.M88.4 R24, [R3+0x1a080] ;  /* 0x01a080000318783b */ /* 0x000ea80000000200 */
[----:B-1----:R-:W-:Y:S01]  /*4d690*/  STL.64 [R1+0x1a0], R16 ;  /* 0x0001a01001007387 */ /* 0x002fe20000100a00 */
[----:B------:R-:W-:Y:S04]  /*4d6a0*/  STL.64 [R1+0x1a8], R18 ;  /* 0x0001a81201007387 */ /* 0x000fe80000100a00 */
[----:B------:R-:W1:Y:S04]  /*4d6b0*/  LDSM.16.M88.4 R16, [R3+0x1c080] ;  /* 0x01c080000310783b */ /* 0x000e680000000200 */
[----:B0-----:R-:W-:Y:S01]  /*4d6c0*/  STL.64 [R1+0x190], R8 ;  /* 0x0001900801007387 */ /* 0x001fe20000100a00 */
[----:B------:R-:W-:Y:S02]  /*4d6d0*/  STL.64 [R1+0x198], R10 ;  /* 0x0001980a01007387 */ /* 0x000fe40000100a00 */
[----:B------:R-:W0:Y:S04]  /*4d6e0*/  LDSM.16.M88.4 R8, [R3+0x1e080] ;  /* 0x01e080000308783b */ /* 0x000e280000000200 */
[----:B--2---:R-:W-:Y:S01]  /*4d6f0*/  STL.64 [R1+0x180], R24 ;  /* 0x0001801801007387 */ /* 0x004fe20000100a00 */
[----:B------:R2:W-:Y:S01]  /*4d700*/  STL.64 [R1+0x188], R26 ;  /* 0x0001881a01007387 */ /* 0x0005e20000100a00 */
[----:B-1----:R-:W-:Y:S02]  /*4d710*/  STL.64 [R1+0x170], R16 ;  /* 0x0001701001007387 */ /* 0x002fe40000100a00 */
[----:B------:R-:W-:Y:S02]  /*4d720*/  STL.64 [R1+0x178], R18 ;  /* 0x0001781201007387 */ /* 0x000fe40000100a00 */
[----:B--2---:R-:W-:-:S02]  /*4d730*/  IMAD.MOV.U32 R26, RZ, RZ, R2 ;  /* 0x000000ffff1a7224 */ /* 0x004fc400078e0002 */
[----:B------:R-:W-:Y:S01]  /*4d740*/  IMAD.MOV.U32 R27, RZ, RZ, R4 ;  /* 0x000000ffff1b7224 */ /* 0x000fe200078e0004 */
[----:B0-----:R0:W-:Y:S01]  /*4d750*/  STL.64 [R1+0x160], R8 ;  /* 0x0001600801007387 */ /* 0x0011e20000100a00 */
[----:B------:R1:W-:Y:S02]  /*4d760*/  STL.64 [R1+0x168], R10 ;  /* 0x0001680a01007387 */ /* 0x0003e40000100a00 */
[----:B------:R-:W2:Y:S02]  /*4d770*/  LDL.LU R2, [R1+0x4364] ;  /* 0x0043640001027983 */ /* 0x000ea40000300800 */
[----:B------:R-:W3:Y:S02]  /*4d780*/  LDL.LU R4, [R1+0x4360] ;  /* 0x0043600001047983 */ /* 0x000ee40000300800 */
[----:B------:R-:W-:Y:S01]  /*4d790*/  IMAD.MOV.U32 R15, RZ, RZ, R8 ;  /* 0x000000ffff0f7224 */ /* 0x000fe200078e0008 */
[----:B------:R4:W-:Y:S01]  /*4d7a0*/  STL.64 [R1+0x4270], R26 ;  /* 0x0042701a01007387 */ /* 0x0009e20000100a00 */
[----:B------:R-:W-:-:S03]  /*4d7b0*/  IMAD.MOV.U32 R14, RZ, RZ, R9 ;  /* 0x000000ffff0e7224 */ /* 0x000fc600078e0009 */
[----:B0-----:R-:W2:Y:S01]  /*4d7c0*/  LDL.LU R8, [R1+0x4d0] ;  /* 0x0004d00001087983 */ /* 0x001ea20000300800 */
[----:B------:R-:W2:Y:S02]  /*4d7d0*/  LDL.LU R9, [R1+0x4d4] ;  /* 0x0004d40001097983 */ /* 0x000ea40000300800 */
[----:B-1----:R-:W2:Y:S02]  /*4d7e0*/  LDL.LU R10, [R1+0x4d8] ;  /* 0x0004d800010a7983 */ /* 0x002ea40000300800 */
[----:B------:R-:W2:Y:S02]  /*4d7f0*/  LDL.LU R11, [R1+0x4dc] ;  /* 0x0004dc00010b7983 */ /* 0x000ea40000300800 */
[----:B----4-:R-:W-:Y:S02]  /*4d800*/  IMAD.MOV.U32 R26, RZ, RZ, R7 ;  /* 0x000000ffff1a7224 */ /* 0x010fe400078e0007 */
[----:B------:R-:W-:Y:S01]  /*4d810*/  IMAD.MOV.U32 R27, RZ, RZ, R0 ;  /* 0x000000ffff1b7224 */ /* 0x000fe200078e0000 */
[----:B------:R-:W4:Y:S01]  /*4d820*/  LDL.LU R7, [R1+0x435c] ;  /* 0x00435c0001077983 */ /* 0x000f220000300800 */
[----:B------:R-:W3:Y:S03]  /*4d830*/  LDL.LU R0, [R1+0x4358] ;  /* 0x0043580001007983 */ /* 0x000ee60000300800 */
[----:B------:R0:W-:Y:S02]  /*4d840*/  STL.64 [R1+0x4288], R26 ;  /* 0x0042881a01007387 */ /* 0x0001e40000100a00 */
[----:B0-----:R-:W-:-:S02]  /*4d850*/  IMAD.MOV.U32 R26, RZ, RZ, R5 ;  /* 0x000000ffff1a7224 */ /* 0x001fc400078e0005 */
[----:B------:R-:W-:Y:S01]  /*4d860*/  IMAD.MOV.U32 R27, RZ, RZ, R29 ;  /* 0x000000ffff1b7224 */ /* 0x000fe200078e001d */
[----:B------:R-:W3:Y:S01]  /*4d870*/  LDL.LU R5, [R1+0x4354] ;  /* 0x0043540001057983 */ /* 0x000ee20000300800 */
[----:B------:R-:W3:Y:S03]  /*4d880*/  LDL.LU R29, [R1+0x4350] ;  /* 0x00435000011d7983 */ /* 0x000ee60000300800 */
[----:B------:R-:W-:Y:S04]  /*4d890*/  STL.64 [R1+0x42a0], R26 ;  /* 0x0042a01a01007387 */ /* 0x000fe80000100a00 */
[----:B--2---:R-:W-:Y:S01]  /*4d8a0*/  STL.64 [R1+0x4240], R10 ;  /* 0x0042400a01007387 */ /* 0x004fe20000100a00 */
[----:B------:R0:W-:Y:S03]  /*4d8b0*/  STL.64 [R1+0x4238], R8 ;  /* 0x0042380801007387 */ /* 0x0001e60000100a00 */
[----:B0-----:R-:W2:Y:S04]  /*4d8c0*/  LDL.64 R8, [R1+0x10] ;  /* 0x0000100001087983 */ /* 0x001ea80000100a00 */
[----:B--2---:R0:W-:Y:S04]  /*4d8d0*/  STL.64 [R1+0x4250], R8 ;  /* 0x0042500801007387 */ /* 0x0041e80000100a00 */
[----:B0-----:R-:W2:Y:S01]  /*4d8e0*/  LDL.64 R8, [R1+0x20] ;  /* 0x0000200001087983 */ /* 0x001ea20000100a00 */
[----:B------:R-:W-:-:S02]  /*4d8f0*/  IMAD.MOV.U32 R26, RZ, RZ, R2 ;  /* 0x000000ffff1a7224 */ /* 0x000fc400078e0002 */
[----:B------:R-:W-:Y:S01]  /*4d900*/  IMAD.MOV.U32 R27, RZ, RZ, R6 ;  /* 0x000000ffff1b7224 */ /* 0x000fe200078e0006 */
[----:B--2---:R0:W-:Y:S04]  /*4d910*/  STL.64 [R1+0x4268], R8 ;  /* 0x0042680801007387 */ /* 0x0041e80000100a00 */
[----:B0-----:R-:W2:Y:S01]  /*4d920*/  LDL.LU R8, [R1+0x500] ;  /* 0x0005000001087983 */ /* 0x001ea20000300800 */
[----:B------:R-:W2:Y:S02]  /*4d930*/  LDL.LU R9, [R1+0x504] ;  /* 0x0005040001097983 */ /* 0x000ea40000300800 */
[----:B------:R-:W2:Y:S02]  /*4d940*/  LDL.LU R10, [R1+0x508] ;  /* 0x00050800010a7983 */ /* 0x000ea40000300800 */
[----:B------:R-:W2:Y:S01]  /*4d950*/  LDL.LU R11, [R1+0x50c] ;  /* 0x00050c00010b7983 */ /* 0x000ea20000300800 */
[----:B------:R-:W3:Y:S01]  /*4d960*/  LDL.LU R2, [R1+0x434c] ;  /* 0x00434c0001027983 */ /* 0x000ee20000300800 */
[----:B------:R-:W3:Y:S02]  /*4d970*/  LDL.LU R6, [R1+0x4348] ;  /* 0x0043480001067983 */ /* 0x000ee40000300800 */
        /* <DEDUP_REMOVED lines=8> */
[----:B---3--:R-:W-:Y:S01]  /*4da00*/  IMAD.MOV.U32 R27, RZ, RZ, R4 ;  /* 0x000000ffff1b7224 */ /* 0x008fe200078e0004 */
[----:B------:R-:W3:Y:S01]  /*4da10*/  LDL.LU R7, [R1+0x4344] ;  /* 0x0043440001077983 */ /* 0x000ee20000300800 */
[----:B------:R-:W4:Y:S03]  /*4da20*/  LDL.LU R4, [R1+0x4340] ;  /* 0x0043400001047983 */ /* 0x000f260000300800 */
[----:B------:R-:W-:Y:S04]  /*4da30*/  STL.64 [R1+0x42d0], R26 ;  /* 0x0042d01a01007387 */ /* 0x000fe80000100a00 */
        /* <DEDUP_REMOVED lines=19> */
[----:B------:R-:W4:Y:S01]  /*4db70*/  LDL.LU R2, [R1+0x4334] ;  /* 0x0043340001027983 */ /* 0x000f220000300800 */
[----:B------:R-:W4:Y:S03]  /*4db80*/  LDL.LU R29, [R1+0x4330] ;  /* 0x00433000011d7983 */ /* 0x000f260000300800 */
[----:B------:R3:W-:Y:S02]  /*4db90*/  STL.64 [R1+0x4300], R26 ;  /* 0x0043001a01007387 */ /* 0x0007e40000100a00 */
[----:B---3--:R-:W-:Y:S02]  /*4dba0*/  IMAD.MOV.U32 R26, RZ, RZ, R7 ;  /* 0x000000ffff1a7224 */ /* 0x008fe400078e0007 */
[----:B------:R-:W-:-:S05]  /*4dbb0*/  IMAD.MOV.U32 R27, RZ, RZ, R6 ;  /* 0x000000ffff1b7224 */ /* 0x000fca00078e0006 */
[----:B------:R-:W-:Y:S04]  /*4dbc0*/  STL.64 [R1+0x4318], R26 ;  /* 0x0043181a01007387 */ /* 0x000fe80000100a00 */
[----:B--2---:R-:W-:Y:S01]  /*4dbd0*/  STL.64 [R1+0x42c8], R10 ;  /* 0x0042c80a01007387 */ /* 0x004fe20000100a00 */
        /* <DEDUP_REMOVED lines=24> */
[----:B----4-:R-:W-:Y:S02]  /*4dd60*/  IMAD.MOV.U32 R27, RZ, RZ, R4 ;  /* 0x000000ffff1b7224 */ /* 0x010fe400078e0004 */
[----:B------:R-:W0:Y:S04]  /*4dd70*/  LDSM.16.MT88.4 R4, [R28+0x28080] ;  /* 0x028080001c04783b */ /* 0x000e280000004200 */
[----:B---3--:R-:W-:Y:S01]  /*4dd80*/  STL.64 [R1+0x4328], R10 ;  /* 0x0043280a01007387 */ /* 0x008fe20000100a00 */
[----:B--2---:R1:W-:Y:S03]  /*4dd90*/  STL.64 [R1+0x4320], R8 ;  /* 0x0043200801007387 */ /* 0x0043e60000100a00 */
[----:B-1----:R-:W2:Y:S01]  /*4dda0*/  LDL.LU R8, [R1+0x8c0] ;  /* 0x0008c00001087983 */ /* 0x002ea20000300800 */
[----:B------:R-:W2:Y:S02]  /*4ddb0*/  LDL.LU R9, [R1+0x8c4] ;  /* 0x0008c40001097983 */ /* 0x000ea40000300800 */
[----:B------:R-:W2:Y:S02]  /*4ddc0*/  LDL.LU R10, [R1+0x8c8] ;  /* 0x0008c800010a7983 */ /* 0x000ea40000300800 */
[----:B------:R-:W2:Y:S01]  /*4ddd0*/  LDL.LU R11, [R1+0x8cc] ;  /* 0x0008cc00010b7983 */ /* 0x000ea20000300800 */
[----:B------:R-:W3:Y:S01]  /*4dde0*/  LDL.64 R16, [R1] ;  /* 0x0000000001107983 */ /* 0x000ee20000100a00 */
[C---:B--2---:R-:W-:Y:S03]  /*4ddf0*/  HMMA.16816.F32.BF16 R24, R20.reuse, R26, R8 ;  /* 0x0000001a1418723c */ /* 0x044fe60000041808 */
[----:B---3--:R1:W-:Y:S04]  /*4de00*/  STL.64 [R1+0x4248], R16 ;  /* 0x0042481001007387 */ /* 0x0083e80000100a00 */
[----:B-1----:R-:W2:Y:S01]  /*4de10*/  LDL.LU R16, [R1+0x4e0] ;  /* 0x0004e00001107983 */ /* 0x002ea20000300800 */
[----:B------:R-:W2:Y:S02]  /*4de20*/  LDL.LU R17, [R1+0x4e4] ;  /* 0x0004e40001117983 */ /* 0x000ea40000300800 */
[----:B------:R-:W2:Y:S02]  /*4de30*/  LDL.LU R18, [R1+0x4e8] ;  /* 0x0004e80001127983 */ /* 0x000ea40000300800 */
[----:B------:R-:W2:Y:S01]  /*4de40*/  LDL.LU R19, [R1+0x4ec] ;  /* 0x0004ec0001137983 */ /* 0x000ea20000300800 */
[----:B------:R-:W-:Y:S01]  /*4de50*/  STL [R1+0x41dc], R14 ;  /* 0x0041dc0e01007387 */ /* 0x000fe20000100800 */
[----:B------:R-:W-:Y:S02]  /*4de60*/  STL [R1+0x41d8], R15 ;  /* 0x0041d80f01007387 */ /* 0x000fe40000100800 */
[----:B------:R-:W-:Y:S02]  /*4de70*/  STL [R1+0x1c00], R3 ;  /* 0x001c000301007387 */ /* 0x000fe40000100800 */
[----:B0-----:R-:W-:Y:S01]  /*4de80*/  STL.64 [R1+0x4168], R6 ;  /* 0x0041680601007387 */ /* 0x001fe20000100a00 */
[----:B------:R0:W-:Y:S04]  /*4de90*/  STL.64 [R1+0x4160], R4 ;  /* 0x0041600401007387 */ /* 0x0001e80000100a00 */
[----:B0-----:R-:W3:Y:S01]  /*4dea0*/  LDL.LU R4, [R1+0x4f0] ;  /* 0x0004f00001047983 */ /* 0x001ee20000300800 */
[----:B------:R-:W3:Y:S02]  /*4deb0*/  LDL.LU R5, [R1+0x4f4] ;  /* 0x0004f40001057983 */ /* 0x000ee40000300800 */
[----:B------:R-:W3:Y:S02]  /*4dec0*/  LDL.LU R6, [R1+0x4f8] ;  /* 0x0004f80001067983 */ /* 0x000ee40000300800 */
[----:B------:R-:W3:Y:S01]  /*4ded0*/  LDL.LU R7, [R1+0x4fc] ;  /* 0x0004fc0001077983 */ /* 0x000ee20000300800 */
        /* <DEDUP_REMOVED lines=54> */
[----:B----4-:R-:W-:Y:S02]  /*4e240*/  HMMA.16816.F32.BF16 R20, R20, R26, R8 ;  /* 0x0000001a1414723c */ /* 0x010fe40000041808 */
[----:B------:R-:W3:Y:S01]  /*4e250*/  LDL.LU.64 R8, [R1+0x4268] ;  /* 0x0042680001087983 */ /* 0x000ee20000300a00 */
[----:B------:R-:W3:Y:S02]  /*4e260*/  LDL.LU.64 R26, [R1+0x4260] ;  /* 0x00426000011a7983 */ /* 0x000ee40000300a00 */
[----:B------:R-:W3:Y:S11]  /*4e270*/  LDL.LU.64 R24, [R1+0x4258] ;  /* 0x0042580001187983 */ /* 0x000ef60000300a00 */
[----:B------:R-:W-:Y:S07]  /*4e280*/  @!UPT UIADD3 URZ, URZ, URZ, URZ ;  /* 0x0000003f3f3ff290 */ /* 0x000fee000fffe03f */
        /* <DEDUP_REMOVED lines=9> */
[----:B------:R0:W-:Y:S01]  /*4e320*/  STL.64 [R1+0x4f0], R4 ;  /* 0x0004f00401007387 */ /* 0x0001e20000100a00 */
[----:B------:R-:W-:Y:S02]  /*4e330*/  STL.64 [R1+0x4f8], R6 ;  /* 0x0004f80601007387 */ /* 0x000fe40000100a00 */
[----:B0-----:R-:W-:Y:S02]  /*4e340*/  IMAD.MOV.U32 R5, RZ, RZ, R8 ;  /* 0x000000ffff057224 */ /* 0x001fe400078e0008 */
[----:B------:R-:W-:Y:S02]  /*4e350*/  IMAD.MOV.U32 R4, RZ, RZ, R9 ;  /* 0x000000ffff047224 */ /* 0x000fe400078e0009 */
[----:B------:R-:W2:Y:S03]  /*4e360*/  LDL.LU.64 R8, [R1+0x4250] ;  /* 0x0042500001087983 */ /* 0x000ea60000300a00 */
[----:B------:R0:W-:Y:S02]  /*4e370*/  STL.64 [R1+0x41d0], R4 ;  /* 0x0041d00401007387 */ /* 0x0001e40000100a00 */
[----:B0-----:R-:W3:Y:S01]  /*4e380*/  LDL.LU R4, [R1+0x4b0] ;  /* 0x0004b00001047983 */ /* 0x001ee20000300800 */
        /* <DEDUP_REMOVED lines=9> */
[----:B--2---:R-:W-:Y:S11]  /*4e420*/  HMMA.16816.F32.BF16 R8, R24, R16, R8 ;  /* 0x000000101808723c */ /* 0x004ff60000041808 */
[----:B------:R-:W-:Y:S11]  /*4e430*/  @!UPT UIADD3 URZ, URZ, URZ, URZ ;  /* 0x0000003f3f3ff290 */ /* 0x000ff6000fffe03f */
[----:B------:R-:W-:Y:S01]  /*4e440*/  @!UPT UIADD3 URZ, URZ, URZ, URZ ;  /* 0x0000003f3f3ff290 */ /* 0x000fe2000fffe03f */
[----:B------:R0:W-:Y:S01]  /*4e450*/  STL.64 [R1+0x4d0], R8 ;  /* 0x0004d00801007387 */ /* 0x0001e20000100a00 */
[----:B------:R1:W-:Y:S03]  /*4e460*/  STL.64 [R1+0x4d8], R10 ;  /* 0x0004d80a01007387 */ /* 0x0003e60000100a00 */
[----:B0-----:R-:W2:Y:S01]  /*4e470*/  LDL.LU.64 R8, [R1+0x4230] ;  /* 0x0042300001087983 */ /* 0x001ea20000300a00 */
[----:B-1----:R-:W-:Y:S02]  /*4e480*/  IMAD.MOV.U32 R10, RZ, RZ, R17 ;  /* 0x000000ffff0a7224 */ /* 0x002fe400078e0011 */
[----:B------:R-:W2:Y:S02]  /*4e490*/  LDL.LU.64 R18, [R1+0x4228] ;  /* 0x0042280001127983 */ /* 0x000ea40000300a00 */
[----:B------:R-:W4:Y:S02]  /*4e4a0*/  LDL.LU.64 R16, [R1+0x4220] ;  /* 0x0042200001107983 */ /* 0x000f240000300a00 */
[----:B------:R-:W-:-:S02]  /*4e4b0*/  IMAD.MOV.U32 R5, RZ, RZ, R29 ;  /* 0x000000ffff057224 */ /* 0x000fc400078e001d */
[----:B------:R-:W-:Y:S02]  /*4e4c0*/  IMAD.MOV.U32 R6, RZ, RZ, R2 ;  /* 0x000000ffff067224 */ /* 0x000fe400078e0002 */
[----:B------:R-:W-:Y:S01]  /*4e4d0*/  IMAD.MOV.U32 R7, RZ, RZ, R0 ;  /* 0x000000ffff077224 */ /* 0x000fe200078e0000 */
[C---:B----4-:R-:W-:Y:S11]  /*4e4e0*/  HMMA.16816.F32.BF16 R20, R24.reuse, R16, R20 ;  /* 0x000000101814723c */ /* 0x050ff60000041814 */
[----:B------:R-:W-:Y:S11]  /*4e4f0*/  @!UPT UIADD3 URZ, URZ, URZ, URZ ;  /* 0x0000003f3f3ff290 */ /* 0x000ff6000fffe03f */
[----:B------:R-:W-:Y:S02]  /*4e500*/  @!UPT UIADD3 URZ, URZ, URZ, URZ ;  /* 0x0000003f3f3ff290 */ /* 0x000fe4000fffe03f */
[----:B------:R-:W-:Y:S02]  /*4e510*/  IMAD.MOV.U32 R29, RZ, RZ, R20 ;  /* 0x000000ffff1d7224 */ /* 0x000fe400078e0014 */
[----:B------:R-:W-:Y:S01]  /*4e520*/  IMAD.MOV.U32 R3, RZ, RZ, R21 ;  /* 0x000000ffff037224 */ /* 0x000fe200078e0015 */
[----:B------:R-:W4:Y:S01]  /*4e530*/  LDL.LU R20, [R1+0x4a0] ;  /* 0x0004a00001147983 */ /* 0x000f220000300800 */
[----:B------:R-:W-:Y:S02]  /*4e540*/  IMAD.MOV.U32 R2, RZ, RZ, R22 ;  /* 0x000000ffff027224 */ /* 0x000fe400078e0016 */
[----:B------:R-:W4:Y:S02]  /*4e550*/  LDL.LU R21, [R1+0x4a4] ;  /* 0x0004a40001157983 */ /* 0x000f240000300800 */
[----:B------:R-:W-:Y:S01]  /*4e560*/  IMAD.MOV.U32 R0, RZ, RZ, R23 ;  /* 0x000000ffff007224 */ /* 0x000fe200078e0017 */
[----:B------:R-:W4:Y:S01]  /*4e570*/  LDL.LU R22, [R1+0x4a8] ;  /* 0x0004a80001167983 */ /* 0x000f220000300800 */
[----:B------:R-:W4:Y:S02]  /*4e580*/  LDL.LU R23, [R1+0x4ac] ;  /* 0x0004ac0001177983 */ /* 0x000f240000300800 */
[----:B--2---:R-:W-:Y:S02]  /*4e590*/  STL.64 [R1+0x4118], R18 ;  /* 0x0041181201007387 */ /* 0x004fe40000100a00 */
[----:B------:R0:W-:Y:S02]  /*4e5a0*/  STL.64 [R1+0x4110], R16 ;  /* 0x0041101001007387 */ /* 0x0001e40000100a00 */
[----:B0-----:R-:W2:Y:S01]  /*4e5b0*/  LDL.LU R16, [R1+0x810] ;  /* 0x0008100001107983 */ /* 0x001ea20000300800 */
[----:B------:R-:W2:Y:S02]  /*4e5c0*/  LDL.LU R17, [R1+0x814] ;  /* 0x0008140001117983 */ /* 0x000ea40000300800 */
[----:B------:R-:W2:Y:S02]  /*4e5d0*/  LDL.LU R18, [R1+0x818] ;  /* 0x0008180001127983 */ /* 0x000ea40000300800 */
[----:B------:R-:W2:Y:S01]  /*4e5e0*/  LDL.LU R19, [R1+0x81c] ;  /* 0x00081c0001137983 */ /* 0x000ea20000300800 */
[C---:B---3--:R-:W-:Y:S01]  /*4e5f0*/  HMMA.16816.F32.BF16 R4, R24.reuse, R12, R4 ;  /* 0x0000000c1804723c */ /* 0x048fe20000041804 */
[----:B--2---:R-:W-:Y:S01]  /*4e600*/  STL.64 [R1+0x41f8], R18 ;  /* 0x0041f81201007387 */ /* 0x004fe20000100a00 */
[----:B------:R0:W-:Y:S03]  /*4e610*/  STL.64 [R1+0x41f0], R16 ;  /* 0x0041f01001007387 */ /* 0x0001e60000100a00 */
[----:B0-----:R-:W2:Y:S04]  /*4e620*/  LDL.64 R16, [R1+0x1e0] ;  /* 0x0001e00001107983 */ /* 0x001ea80000100a00 */
[----:B--2---:R0:W-:Y:S04]  /*4e630*/  STL.64 [R1+0x4208], R16 ;  /* 0x0042081001007387 */ /* 0x0041e80000100a00 */
[----:B0-----:R-:W2:Y:S01]  /*4e640*/  LDL.64 R16, [R1+0x30] ;  /* 0x0000300001107983 */ /* 0x001ea20000100a00 */
[----:B------:R-:W-:Y:S02]  /*4e650*/  STL [R1+0x39b4], R0 ;  /* 0x0039b40001007387 */ /* 0x000fe40000100800 */
[----:B------:R-:W-:Y:S02]  /*4e660*/  STL [R1+0x39b0], R2 ;  /* 0x0039b00201007387 */ /* 0x000fe40000100800 */
[----:B------:R-:W-:Y:S01]  /*4e670*/  STL [R1+0x39ac], R3 ;  /* 0x0039ac0301007387 */ /* 0x000fe20000100800 */
[----:B------:R-:W-:Y:S01]  /*4e680*/  STL [R1+0x39a8], R29 ;  /* 0x0039a81d01007387 */ /* 0x000fe20000100800 */
[----:B------:R0:W-:Y:S02]  /*4e690*/  STL.64 [R1+0x4190], R12 ;  /* 0x0041900c01007387 */ /* 0x0001e40000100a00 */
[----:B------:R-:W-:Y:S02]  /*4e6a0*/  STL.64 [R1+0x41e0], R14 ;  /* 0x0041e00e01007387 */ /* 0x000fe40000100a00 */
[----:B------:R-:W-:Y:S01]  /*4e6b0*/  STL.64 [R1+0x4b0], R4 ;  /* 0x0004b00401007387 */ /* 0x000fe20000100a00 */
[----:B------:R-:W-:Y:S04]  /*4e6c0*/  STL.64 [R1+0x4b8], R6 ;  /* 0x0004b80601007387 */ /* 0x000fe80000100a00 */
[----:B0-----:R-:W3:Y:S04]  /*4e6d0*/  LDL.64 R12, [R1+0x1c0] ;  /* 0x0001c000010c7983 */ /* 0x001ee80000100a00 */
[----:B---3--:R0:W-:Y:S04]  /*4e6e0*/  STL.64 [R1+0x41e8], R12 ;  /* 0x0041e80c01007387 */ /* 0x0081e80000100a00 */
[----:B0-----:R-:W3:Y:S04]  /*4e6f0*/  LDL.64 R12, [R1+0x1d0] ;  /* 0x0001d000010c7983 */ /* 0x001ee80000100a00 */
[----:B---3--:R0:W-:Y:S04]  /*4e700*/  STL.64 [R1+0x4200], R12 ;  /* 0x0042000c01007387 */ /* 0x0081e80000100a00 */
        /* <DEDUP_REMOVED lines=15> */
[----:B------:R-:W0:Y:S04]  /*4e800*/  LDSM.16.MT88.4 R20, [R28+0x28100] ;  /* 0x028100001c14783b */ /* 0x000e280000004200 */
[----:B------:R-:W3:Y:S01]  /*4e810*/  LDL.LU R5, [R1+0x7f4] ;  /* 0x0007f40001057983 */ /* 0x000ee20000300800 */
[----:B------:R-:W3:Y:S02]  /*4e820*/  LDL.LU R6, [R1+0x7f8] ;  /* 0x0007f80001067983 */ /* 0x000ee40000300800 */
[----:B------:R-:W3:Y:S02]  /*4e830*/  LDL.LU R7, [R1+0x7fc] ;  /* 0x0007fc0001077983 */ /* 0x000ee40000300800 */
[----:B------:R-:W-:Y:S01]  /*4e840*/  STL [R1+0x40e4], R8 ;  /* 0x0040e40801007387 */ /* 0x000fe20000100800 */
[----:B------:R-:W-:Y:S01]  /*4e850*/  STL [R1+0x40e0], R9 ;  /* 0x0040e00901007387 */ /* 0x000fe20000100800 */
[----:B------:R-:W-:Y:S02]  /*4e860*/  STL [R1+0x40e8], R28 ;  /* 0x0040e81c01007387 */ /* 0x000fe40000100800 */
[----:B------:R-:W-:-:S02]  /*4e870*/  IMAD.MOV.U32 R2, RZ, RZ, R16 ;  /* 0x000000ffff027224 */ /* 0x000fc400078e0010 */
[----:B------:R-:W-:Y:S01]  /*4e880*/  IMAD.MOV.U32 R0, RZ, RZ, R17 ;  /* 0x000000ffff007224 */ /* 0x000fe200078e0011 */
[----:B0-----:R-:W-:Y:S01]  /*4e890*/  STL.64 [R1+0x4018], R22 ;  /* 0x0040181601007387 */ /* 0x001fe20000100a00 */
[----:B------:R0:W-:Y:S03]  /*4e8a0*/  STL.64 [R1+0x4010], R20 ;  /* 0x0040101401007387 */ /* 0x0001e60000100a00 */
[----:B0-----:R-:W4:Y:S01]  /*4e8b0*/  LDL.64 R20, [R1+0x170] ;  /* 0x0001700001147983 */ /* 0x001f220000100a00 */
        /* <DEDUP_REMOVED lines=19> */
[----:B------:R-:W-:Y:S01]  /*4e9f0*/  STL [R1+0x40f4], R29 ;  /* 0x0040f41d01007387 */ /* 0x000fe20000100800 */
[----:B--2---:R-:W-:Y:S01]  /*4ea00*/  HMMA.16816.F32.BF16 R16, R24, R12, R16 ;  /* 0x0000000c1810723c */ /* 0x004fe20000041810 */
[----:B------:R-:W-:-:S02]  /*4ea10*/  IMAD.MOV.U32 R8, RZ, RZ, R12 ;  /* 0x000000ffff087224 */ /* 0x000fc400078e000c */
[----:B------:R-:W-:Y:S02]  /*4ea20*/  IMAD.MOV.U32 R9, RZ, RZ, R13 ;  /* 0x000000ffff097224 */ /* 0x000fe400078e000d */
[----:B------:R-:W2:Y:S11]  /*4ea30*/  LDL.LU.64 R12, [R1+0x41e8] ;  /* 0x0041e800010c7983 */ /* 0x000eb60000300a00 */
[----:B------:R-:W-:Y:S07]  /*4ea40*/  @!UPT UIADD3 URZ, URZ, URZ, URZ ;  /* 0x0000003f3f3ff290 */ /* 0x000fee000fffe03f */
[----:B------:R0:W-:Y:S01]  /*4ea50*/  STL [R1+0x814], R17 ;  /* 0x0008141101007387 */ /* 0x0001e20000100800 */
[----:B------:R-:W-:Y:S02]  /*4ea60*/  STL.64 [R1+0x818], R18 ;  /* 0x0008181201007387 */ /* 0x000fe40000100a00 */
[----:B------:R-:W-:Y:S02]  /*4ea70*/  IMAD.MOV.U32 R11, RZ, RZ, R16 ;  /* 0x000000ffff0b7224 */ /* 0x000fe400078e0010 */
[----:B------:R-:W2:Y:S01]  /*4ea80*/  LDL R16, [R1] ;  /* 0x0000000001107983 */ /* 0x000ea20000100800 */
[----:B0-----:R-:W-:-:S05]  /*4ea90*/  IMAD.MOV.U32 R17, RZ, RZ, R10 ;  /* 0x000000ffff117224 */ /* 0x001fca00078e000a */
[----:B--2---:R0:W-:Y:S04]  /*4eaa0*/  STL.64 [R1+0x4130], R16 ;  /* 0x0041301001007387 */ /* 0x0041e80000100a00 */
[----:B0-----:R-:W2:Y:S01]  /*4eab0*/  LDL.LU R16, [R1+0x800] ;  /* 0x0008000001107983 */ /* 0x001ea20000300800 */
[----:B------:R-:W2:Y:S02]  /*4eac0*/  LDL.LU R17, [R1+0x804] ;  /* 0x0008040001117983 */ /* 0x000ea40000300800 */
[----:B------:R-:W2:Y:S02]  /*4ead0*/  LDL.LU R18, [R1+0x808] ;  /* 0x0008080001127983 */ /* 0x000ea40000300800 */
[----:B------:R-:W2:Y:S01]  /*4eae0*/  LDL.LU R19, [R1+0x80c] ;  /* 0x00080c0001137983 */ /* 0x000ea20000300800 */
[----:B------:R-:W-:Y:S01]  /*4eaf0*/  STL [R1+0x3c18], R11 ;  /* 0x003c180b01007387 */ /* 0x000fe20000100800 */
[----:B------:R-:W3:Y:S01]  /*4eb00*/  LDL.LU.64 R14, [R1+0x41e0] ;  /* 0x0041e000010e7983 */ /* 0x000ee20000300a00 */
[----:B--2---:R-:W-:Y:S11]  /*4eb10*/  HMMA.16816.F32.BF16 R16, R24, R12, R16 ;  /* 0x0000000c1810723c */ /* 0x004ff60000041810 */
[----:B------:R-:W-:Y:S11]  /*4eb20*/  @!UPT UIADD3 URZ, URZ, URZ, URZ ;  /* 0x0000003f3f3ff290 */ /* 0x000ff6000fffe03f */
[----:B------:R-:W-:Y:S01]  /*4eb30*/  @!UPT UIADD3 URZ, URZ, URZ, URZ ;  /* 0x0000003f3f3ff290 */ /* 0x000fe2000fffe03f */
[----:B------:R3:W-:Y:S01]  /*4eb40*/  STL.64 [R1+0x800], R16 ;  /* 0x0008001001007387 */ /* 0x0007e20000100a00 */
[----:B------:R-:W-:Y:S02]  /*4eb50*/  STL [R1+0x808], R18 ;  /* 0x0008081201007387 */ /* 0x000fe40000100800 */
[----:B---3--:R-:W-:Y:S02]  /*4eb60*/  IMAD.MOV.U32 R16, RZ, RZ, R14 ;  /* 0x000000ffff107224 */ /* 0x008fe400078e000e */
[----:B------:R-:W-:Y:S01]  /*4eb70*/  IMAD.MOV.U32 R17, RZ, RZ, R15 ;  /* 0x000000ffff117224 */ /* 0x000fe200078e000f */
[----:B------:R-:W2:Y:S01]  /*4eb80*/  LDL.LU R14, [R1+0x41dc] ;  /* 0x0041dc00010e7983 */ /* 0x000ea20000300800 */
[----:B------:R-:W3:Y:S03]  /*4eb90*/  LDL.LU R15, [R1+0x41d8] ;  /* 0x0041d800010f7983 */ /* 0x000ee60000300800 */
[----:B------:R0:W-:Y:S04]  /*4eba0*/  STL.64 [R1+0x4148], R16 ;  /* 0x0041481001007387 */ /* 0x0001e80000100a00 */
[----:B0-----:R-:W2:Y:S01]  /*4ebb0*/  LDL.64 R16, [R1+0x1b0] ;  /* 0x0001b00001107983 */ /* 0x001ea20000100a00 */
[----:B------:R-:W-:-:S05]  /*4ebc0*/  IMAD.MOV.U32 R10, RZ, RZ, R19 ;  /* 0x000000ffff0a7224 */ /* 0x000fca00078e0013 */
[----:B------:R-:W-:Y:S01]  /*4ebd0*/  STL [R1+0x3c1c], R10 ;  /* 0x003c1c0a01007387 */ /* 0x000fe20000100800 */
[----:B--2---:R-:W-:Y:S11]  /*4ebe0*/  HMMA.16816.F32.BF16 R4, R24, R16, R4 ;  /* 0x000000101804723c */ /* 0x004ff60000041804 */
[----:B------:R-:W-:Y:S11]  /*4ebf0*/  @!UPT UIADD3 URZ, URZ, URZ, URZ ;  /* 0x0000003f3f3ff290 */ /* 0x000ff6000fffe03f */
[----:B------:R-:W-:Y:S01]  /*4ec00*/  @!UPT UIADD3 URZ, URZ, URZ, URZ ;  /* 0x0000003f3f3ff290 */ /* 0x000fe2000fffe03f */
[----:B------:R0:W-:Y:S01]  /*4ec10*/  STL.64 [R1+0x7f0], R4 ;  /* 0x0007f00401007387 */ /* 0x0001e20000100a00 */
[----:B------:R-:W-:Y:S03]  /*4ec20*/  STL.64 [R1+0x7f8], R6 ;  /* 0x0007f80601007387 */ /* 0x000fe60000100a00 */
[----:B0-----:R-:W2:Y:S01]  /*4ec30*/  LDL.LU.64 R4, [R1+0x41d0] ;  /* 0x0041d00001047983 */ /* 0x001ea20000300a00 */
[----:B------:R-:W-:Y:S02]  /*4ec40*/  IMAD.MOV.U32 R22, RZ, RZ, R16 ;  /* 0x000000ffff167224 */ /* 0x000fe400078e0010 */
[----:B------:R-:W-:-:S03]  /*4ec50*/  IMAD.MOV.U32 R10, RZ, RZ, R17 ;  /* 0x000000ffff0a7224 */ /* 0x000fc600078e0011 */
[----:B------:R-:W-:Y:S01]  /*4ec60*/  STL [R1+0x41c0], R22 ;  /* 0x0041c01601007387 */ /* 0x000fe20000100800 */
[----:B----4-:R-:W-:Y:S02]  /*4ec70*/  STL.64 [R1+0x41b8], R20 ;  /* 0x0041b81401007387 */ /* 0x010fe40000100a00 */
[----:B--2---:R-:W-:Y:S02]  /*4ec80*/  IMAD.MOV.U32 R16, RZ, RZ, R5 ;  /* 0x000000ffff107224 */ /* 0x004fe400078e0005 */
[----:B------:R-:W-:Y:S02]  /*4ec90*/  IMAD.MOV.U32 R17, RZ, RZ, R4 ;  /* 0x000000ffff117224 */ /* 0x000fe400078e0004 */
[----:B---3--:R-:W-:Y:S02]  /*4eca0*/  IMAD.MOV.U32 R4, RZ, RZ, R15 ;  /* 0x000000ffff047224 */ /* 0x008fe400078e000f */
[----:B------:R-:W-:Y:S01]  /*4ecb0*/  IMAD.MOV.U32 R5, RZ, RZ, R14 ;  /* 0x000000ffff057224 */ /* 0x000fe200078e000e */
[----:B------:R0:W-:Y:S04]  /*4ecc0*/  STL.64 [R1+0x4170], R16 ;  /* 0x0041701001007387 */ /* 0x0001e80000100a00 */
[----:B------:R1:W-:Y:S01]  /*4ecd0*/  STL.64 [R1+0x4178], R4 ;  /* 0x0041780401007387 */ /* 0x0003e20000100a00 */
[----:B0-----:R-:W2:Y:S01]  /*4ece0*/  LDL.LU R16, [R1+0x490] ;  /* 0x0004900001107983 */ /* 0x001ea20000300800 */
[----:B------:R-:W2:Y:S02]  /*4ecf0*/  LDL.LU R17, [R1+0x494] ;  /* 0x0004940001117983 */ /* 0x000ea40000300800 */
[----:B------:R-:W3:Y:S02]  /*4ed00*/  LDL.LU R18, [R1+0x498] ;  /* 0x0004980001127983 */ /* 0x000ee40000300800 */
[----:B------:R-:W3:Y:S02]  /*4ed10*/  LDL.LU R19, [R1+0x49c] ;  /* 0x00049c0001137983 */ /* 0x000ee40000300800 */
[----:B---3--:R-:W-:Y:S01]  /*4ed20*/  STL.64 [R1+0x4188], R18 ;  /* 0x0041881201007387 */ /* 0x008fe20000100a00 */
[----:B--2---:R-:W-:Y:S02]  /*4ed30*/  STL.64 [R1+0x4180], R16 ;  /* 0x0041801001007387 */ /* 0x004fe40000100a00 */
[----:B-1----:R-:W2:Y:S02]  /*4ed40*/  LDL.LU R4, [R1+0x7b0] ;  /* 0x0007b00001047983 */ /* 0x002ea40000300800 */
[----:B------:R-:W2:Y:S01]  /*4ed50*/  LDL.LU R5, [R1+0x7b4] ;  /* 0x0007b40001057983 */ /* 0x000ea20000300800 */
[----:B------:R-:W3:Y:S01]  /*4ed60*/  LDL.LU R6, [R1+0x7b8] ;  /* 0x0007b80001067983 */ /* 0x000ee20000300800 */
[----:B------:R-:W3:Y:S03]  /*4ed70*/  LDL.LU R7, [R1+0x7bc] ;  /* 0x0007bc0001077983 */ /* 0x000ee60000300800 */
[----:B---3--:R-:W-:Y:S01]  /*4ed80*/  STL.64 [R1+0x41a0], R6 ;  /* 0x0041a00601007387 */ /* 0x008fe20000100a00 */
[----:B--2---:R0:W-:Y:S03]  /*4ed90*/  STL.64 [R1+0x4198], R4 ;  /* 0x0041980401007387 */ /* 0x0041e60000100a00 */
[----:B0-----:R-:W2:Y:S01]  /*4eda0*/  LDL.64 R4, [R1+0x190] ;  /* 0x0001900001047983 */ /* 0x001ea20000100a00 */
[----:B------:R-:W-:-:S02]  /*4edb0*/  IMAD.MOV.U32 R28, RZ, RZ, R12 ;  /* 0x000000ffff1c7224 */ /* 0x000fc400078e000c */
[----:B------:R-:W-:Y:S01]  /*4edc0*/  IMAD.MOV.U32 R11, RZ, RZ, R13 ;  /* 0x000000ffff0b7224 */ /* 0x000fe200078e000d */
[----:B--2---:R0:W-:Y:S01]  /*4edd0*/  STL.64 [R1+0x41c8], R4 ;  /* 0x0041c80401007387 */ /* 0x0041e20000100a00 */
[----:B------:R-:W2:Y:S02]  /*4ede0*/  LDL.LU R12, [R1+0x7c0] ;  /* 0x0007c000010c7983 */ /* 0x000ea40000300800 */
[----:B------:R-:W2:Y:S02]  /*4edf0*/  LDL.LU R13, [R1+0x7c4] ;  /* 0x0007c400010d7983 */ /* 0x000ea40000300800 */
[----:B------:R-:W3:Y:S01]  /*4ee00*/  LDL.LU R14, [R1+0x7c8] ;  /* 0x0007c800010e7983 */ /* 0x000ee20000300800 */
[----:B------:R-:W3:Y:S04]  /*4ee10*/  LDL.LU R15, [R1+0x7cc] ;  /* 0x0007cc00010f7983 */ /* 0x000ee80000300800 */
[----:B0-----:R-:W4:Y:S01]  /*4ee20*/  LDL.LU R4, [R1+0x7e0] ;  /* 0x0007e00001047983 */ /* 0x001f220000300800 */
[----:B------:R-:W4:Y:S02]  /*4ee30*/  LDL.LU R5, [R1+0x7e4] ;  /* 0x0007e40001057983 */ /* 0x000f240000300800 */
[----:B------:R-:W4:Y:S02]  /*4ee40*/  LDL.LU R6, [R1+0x7e8] ;  /* 0x0007e80001067983 */ /* 0x000f240000300800 */
[----:B------:R-:W4:Y:S01]  /*4ee50*/  LDL.LU R7, [R1+0x7ec] ;  /* 0x0007ec0001077983 */ /* 0x000f220000300800 */
[----:B------:R-:W4:Y:S04]  /*4ee60*/  LDL.64 R20, [R1+0x1a0] ;  /* 0x0001a00001147983 */ /* 0x000f280000100a00 */
        /* <DEDUP_REMOVED lines=31> */
[----:B------:R-:W2:Y:S02]  /*4f060*/  LDL.LU R11, [R1+0x40c] ;  /* 0x00040c00010b7983 */ /* 0x000ea40000300800 */
[----:B------:R0:W-:Y:S01]  /*4f070*/  STL.64 [R1+0x7e0], R4 ;  /* 0x0007e00401007387 */ /* 0x0001e20000100a00 */
[----:B------:R-:W-:Y:S03]  /*4f080*/  STL.64 [R1+0x7e8], R6 ;  /* 0x0007e80601007387 */ /* 0x000fe60000100a00 */
[----:B0-----:R-:W4:Y:S01]  /*4f090*/  LDL.LU.64 R4, [R1+0x41c8] ;  /* 0x0041c80001047983 */ /* 0x001f220000300a00 */
[----:B------:R-:W-:-:S02]  /*4f0a0*/  IMAD.MOV.U32 R2, RZ, RZ, R20 ;  /* 0x000000ffff027224 */ /* 0x000fc400078e0014 */
[----:B------:R-:W-:Y:S02]  /*4f0b0*/  IMAD.MOV.U32 R23, RZ, RZ, R21 ;  /* 0x000000ffff177224 */ /* 0x000fe400078e0015 */
[----:B------:R-:W2:Y:S01]  /*4f0c0*/  LDL.LU R22, [R1+0x41c0] ;  /* 0x0041c00001167983 */ /* 0x000ea20000300800 */
[----:B------:R-:W2:Y:S01]  /*4f0d0*/  LDL.LU.64 R20, [R1+0x41b8] ;  /* 0x0041b80001147983 */ /* 0x000ea20000300a00 */
[C---:B----4-:R-:W-:Y:S01]  /*4f0e0*/  HMMA.16816.F32.BF16 R12, R24.reuse, R4, R12 ;  /* 0x00000004180c723c */ /* 0x050fe2000004180c */
[----:B------:R-:W-:Y:S02]  /*4f0f0*/  IMAD.MOV.U32 R29, RZ, RZ, R4 ;  /* 0x000000ffff1d7224 */ /* 0x000fe400078e0004 */
[----:B------:R-:W-:Y:S11]  /*4f100*/  IMAD.MOV.U32 R0, RZ, RZ, R5 ;  /* 0x000000ffff007224 */ /* 0x000ff600078e0005 */
[----:B------:R-:W-:Y:S09]  /*4f110*/  @!UPT UIADD3 URZ, URZ, URZ, URZ ;  /* 0x0000003f3f3ff290 */ /* 0x000ff2000fffe03f */
[----:B------:R-:W-:Y:S01]  /*4f120*/  STL.64 [R1+0x7d0], R12 ;  /* 0x0007d00c01007387 */ /* 0x000fe20000100a00 */
[----:B------:R0:W-:Y:S03]  /*4f130*/  STL.64 [R1+0x7d8], R14 ;  /* 0x0007d80e01007387 */ /* 0x0001e60000100a00 */
[----:B0-----:R-:W3:Y:S01]  /*4f140*/  LDL.LU.64 R14, [R1+0x41b0] ;  /* 0x0041b000010e7983 */ /* 0x001ee20000300a00 */
[----:B------:R-:W3:Y:S02]  /*4f150*/  LDL.LU.64 R12, [R1+0x41a8] ;  /* 0x0041a800010c7983 */ /* 0x000ee40000300a00 */
[----:B------:R-:W2:Y:S02]  /*4f160*/  LDL.LU.64 R6, [R1+0x41a0] ;  /* 0x0041a00001067983 */ /* 0x000ea40000300a00 */
[----:B------:R-:W2:Y:S01]  /*4f170*/  LDL.LU.64 R4, [R1+0x4198] ;  /* 0x0041980001047983 */ /* 0x000ea20000300a00 */
[C---:B---3--:R-:W-:Y:S08]  /*4f180*/  HMMA.16816.F32.BF16 R12, R24.reuse, R16, R12 ;  /* 0x00000010180c723c */ /* 0x048ff0000004180c */
[C---:B--2---:R-:W-:Y:S11]  /*4f190*/  HMMA.16816.F32.BF16 R4, R24.reuse, R20, R4 ;  /* 0x000000141804723c */ /* 0x044ff60000041804 */
[----:B------:R-:W-:Y:S04]  /*4f1a0*/  @!UPT UIADD3 URZ, URZ, URZ, URZ ;  /* 0x0000003f3f3ff290 */ /* 0x000fe8000fffe03f */
[----:B------:R0:W-:Y:S01]  /*4f1b0*/  STL.64 [R1+0x7c0], R12 ;  /* 0x0007c00c01007387 */ /* 0x0001e20000100a00 */
[----:B------:R1:W-:Y:S03]  /*4f1c0*/  STL.64 [R1+0x7c8], R14 ;  /* 0x0007c80e01007387 */ /* 0x0003e60000100a00 */
[----:B0-----:R-:W2:Y:S01]  /*4f1d0*/  LDL.LU.64 R12, [R1+0x4190] ;  /* 0x00419000010c7983 */ /* 0x001ea20000300a00 */
[----:B-1----:R-:W-:Y:S02]  /*4f1e0*/  IMAD.MOV.U32 R14, RZ, RZ, R16 ;  /* 0x000000ffff0e7224 */ /* 0x002fe400078e0010 */
[----:B------:R-:W-:Y:S02]  /*4f1f0*/  IMAD.MOV.U32 R15, RZ, RZ, R17 ;  /* 0x000000ffff0f7224 */ /* 0x000fe400078e0011 */
[----:B------:R-:W3:Y:S01]  /*4f200*/  LDL.LU.64 R18, [R1+0x4188] ;  /* 0x0041880001127983 */ /* 0x000ee20000300a00 */
[----:B------:R-:W3:Y:S01]  /*4f210*/  LDL.LU.64 R16, [R1+0x4180] ;  /* 0x0041800001107983 */ /* 0x000ee20000300a00 */
[----:B------:R0:W-:Y:S02]  /*4f220*/  STL.64 [R1+0x7b0], R4 ;  /* 0x0007b00401007387 */ /* 0x0001e40000100a00 */
[----:B------:R1:W-:Y:S01]  /*4f230*/  STL.64 [R1+0x7b8], R6 ;  /* 0x0007b80601007387 */ /* 0x0003e20000100a00 */
[----:B0-----:R-:W3:Y:S01]  /*4f240*/  LDL.LU.64 R4, [R1+0x4178] ;  /* 0x0041780001047983 */ /* 0x001ee20000300a00 */
[----:B------:R-:W-:Y:S01]  /*4f250*/  STL.64 [R1+0x4030], R20 ;  /* 0x0040301401007387 */ /* 0x000fe20000100a00 */
[----:B---3--:R-:W-:Y:S02]  /*4f260*/  HMMA.16816.F32.BF16 R24, R24, R4, R16 ;  /* 0x000000041818723c */ /* 0x008fe40000041810 */
        /* <DEDUP_REMOVED lines=32> */
[----:B------:R-:W-:Y:S02]  /*4f470*/  IMAD.MOV.U32 R20, RZ, RZ, R14 ;  /* 0x000000ffff147224 */ /* 0x000fe400078e000e */
[----:B------:R-:W-:Y:S01]  /*4f480*/  IMAD.MOV.U32 R21, RZ, RZ, R15 ;  /* 0x000000ffff157224 */ /* 0x000fe200078e000f */
[C---:B---3--:R-:W-:Y:S11]  /*4f490*/  HMMA.16816.F32.BF16 R8, R4.reuse, R16, R8 ;  /* 0x000000100408723c */ /* 0x048ff60000041808 */
[----:B------:R-:W-:Y:S11]  /*4f4a0*/  @!UPT UIADD3 URZ, URZ, URZ, URZ ;  /* 0x0000003f3f3ff290 */ /* 0x000ff6000fffe03f */
[----:B------:R-:W-:Y:S01]  /*4f4b0*/  @!UPT UIADD3 URZ, URZ, URZ, URZ ;  /* 0x0000003f3f3ff290 */ /* 0x000fe2000fffe03f */
[----:B------:R-:W-:Y:S01]  /*4f4c0*/  STL.64 [R1+0x3d0], R8 ;  /* 0x0003d00801007387 */ /* 0x000fe20000100a00 */
[----:B------:R0:W-:Y:S03]  /*4f4d0*/  STL.64 [R1+0x3d8], R10 ;  /* 0x0003d80a01007387 */ /* 0x0001e60000100a00 */
[----:B0-----:R-:W3:Y:S01]  /*4f4e0*/  LDL.LU.64 R10, [R1+0x4108] ;  /* 0x00410800010a7983 */ /* 0x001ee20000300a00 */
[----:B------:R-:W3:Y:S02]  /*4f4f0*/  LDL.LU.64 R8, [R1+0x4100] ;  /* 0x0041000001087983 */ /* 0x000ee40000300a00 */
[----:B------:R-:W3:Y:S02]  /*4f500*/  LDL.LU R14, [R1+0x40fc] ;  /* 0x0040fc00010e7983 */ /* 0x000ee40000300800 */
[----:B------:R-:W3:Y:S01]  /*4f510*/  LDL.LU R15, [R1+0x40f8] ;  /* 0x0040f800010f7983 */ /* 0x000ee20000300800 */
[----:B------:R-:W-:Y:S01]  /*4f520*/  STL.64 [R1+0x4048], R20 ;  /* 0x0040481401007387 */ /* 0x000fe20000100a00 */
[----:B----4-:R-:W-:Y:S02]  /*4f530*/  STL.64 [R1+0x3ff8], R18 ;  /* 0x003ff81201007387 */ /* 0x010fe40000100a00 */
[----:B------:R2:W-:Y:S02]  /*4f540*/  STL.64 [R1+0x3ff0], R16 ;  /* 0x003ff01001007387 */ /* 0x0005e40000100a00 */
[----:B--2---:R-:W-:Y:S01]  /*4f550*/  HMMA.16816.F32.BF16 R16, R4, R12, R24 ;  /* 0x0000000c0410723c */ /* 0x004fe20000041818 */
[----:B------:R-:W-:-:S02]  /*4f560*/  IMAD.MOV.U32 R20, RZ, RZ, R29 ;  /* 0x000000ffff147224 */ /* 0x000fc400078e001d */
[----:B------:R-:W-:Y:S01]  /*4f570*/  IMAD.MOV.U32 R21, RZ, RZ, R0 ;  /* 0x000000ffff157224 */ /* 0x000fe200078e0000 */
[----:B------:R-:W2:Y:S11]  /*4f580*/  LDL.LU R29, [R1+0x40f4] ;  /* 0x0040f400011d7983 */ /* 0x000eb60000300800 */
[----:B------:R-:W-:Y:S08]  /*4f590*/  @!UPT UIADD3 URZ, URZ, URZ, URZ ;  /* 0x0000003f3f3ff290 */ /* 0x000ff0000fffe03f */
[----:B------:R0:W-:Y:S01]  /*4f5a0*/  STL.64 [R1+0x3c0], R16 ;  /* 0x0003c01001007387 */ /* 0x0001e20000100a00 */
[----:B------:R-:W-:Y:S02]  /*4f5b0*/  STL.64 [R1+0x3c8], R18 ;  /* 0x0003c81201007387 */ /* 0x000fe40000100a00 */
[----:B------:R-:W4:Y:S02]  /*4f5c0*/  LDL.LU R0, [R1+0x40f0] ;  /* 0x0040f00001007983 */ /* 0x000f240000300800 */
[----:B------:R1:W-:Y:S02]  /*4f5d0*/  STL.64 [R1+0x4060], R20 ;  /* 0x0040601401007387 */ /* 0x0003e40000100a00 */
[----:B0-----:R-:W-:Y:S02]  /*4f5e0*/  IMAD.MOV.U32 R16, RZ, RZ, R22 ;  /* 0x000000ffff107224 */ /* 0x001fe400078e0016 */
[----:B-1----:R-:W-:Y:S02]  /*4f5f0*/  IMAD.MOV.U32 R20, RZ, RZ, R2 ;  /* 0x000000ffff147224 */ /* 0x002fe400078e0002 */
[----:B------:R-:W-:-:S02]  /*4f600*/  IMAD.MOV.U32 R21, RZ, RZ, R23 ;  /* 0x000000ffff157224 */ /* 0x000fc400078e0017 */
[----:B---3--:R-:W-:Y:S01]  /*4f610*/  IMAD.MOV.U32 R17, RZ, RZ, R10 ;  /* 0x000000ffff117224 */ /* 0x008fe200078e000a */
[----:B------:R-:W-:Y:S01]  /*4f620*/  STL.64 [R1+0x3fe8], R14 ;  /* 0x003fe80e01007387 */ /* 0x000fe20000100a00 */
[----:B------:R0:W-:Y:S03]  /*4f630*/  STL.64 [R1+0x3fe0], R12 ;  /* 0x003fe00c01007387 */ /* 0x0001e60000100a00 */
[----:B0-----:R-:W3:Y:S01]  /*4f640*/  LDL.LU R12, [R1+0x3a0] ;  /* 0x0003a000010c7983 */ /* 0x001ee20000300800 */
[----:B------:R-:W3:Y:S02]  /*4f650*/  LDL.LU R13, [R1+0x3a4] ;  /* 0x0003a400010d7983 */ /* 0x000ee40000300800 */
[----:B------:R-:W2:Y:S02]  /*4f660*/  LDL.LU R14, [R1+0x3a8] ;  /* 0x0003a800010e7983 */ /* 0x000ea40000300800 */
[----:B------:R-:W2:Y:S01]  /*4f670*/  LDL.LU R15, [R1+0x3ac] ;  /* 0x0003ac00010f7983 */ /* 0x000ea20000300800 */
[----:B------:R-:W2:Y:S01]  /*4f680*/  LDL.LU R2, [R1+0x40ec] ;  /* 0x0040ec0001027983 */ /* 0x000ea20000300800 */
[----:B------:R0:W-:Y:S02]  /*4f690*/  STL.64 [R1+0x4078], R20 ;  /* 0x0040781401007387 */ /* 0x0001e40000100a00 */
[----:B------:R1:W-:Y:S01]  /*4f6a0*/  STL.64 [R1+0x4080], R16 ;  /* 0x0040801001007387 */ /* 0x0003e20000100a00 */
        /* <DEDUP_REMOVED lines=28> */
[----:B------:R0:W-:Y:S03]  /*4f870*/  STL.64 [R1+0x40b8], R20 ;  /* 0x0040b81401007387 */ /* 0x0001e60000100a00 */
[----:B------:R-:W-:Y:S01]  /*4f880*/  STL.64 [R1+0x40c8], R16 ;  /* 0x0040c81001007387 */ /* 0x000fe20000100a00 */
        /* <DEDUP_REMOVED lines=9> */
[----:B------:R0:W-:Y:S03]  /*4f920*/  STL.64 [R1+0x40d0], R20 ;  /* 0x0040d01401007387 */ /* 0x0001e60000100a00 */
[----:B0-----:R-:W2:Y:S01]  /*4f930*/  LDL.LU R20, [R1+0x720] ;  /* 0x0007200001147983 */ /* 0x001ea20000300800 */
[----:B------:R-:W2:Y:S02]  /*4f940*/  LDL.LU R21, [R1+0x724] ;  /* 0x0007240001157983 */ /* 0x000ea40000300800 */
[----:B------:R-:W2:Y:S02]  /*4f950*/  LDL.LU R22, [R1+0x728] ;  /* 0x0007280001167983 */ /* 0x000ea40000300800 */
[----:B------:R-:W2:Y:S01]  /*4f960*/  LDL.LU R23, [R1+0x72c] ;  /* 0x00072c0001177983 */ /* 0x000ea20000300800 */
[----:B------:R-:W-:Y:S01]  /*4f970*/  STL.64 [R1+0x4028], R14 ;  /* 0x0040280e01007387 */ /* 0x000fe20000100a00 */
[----:B---3--:R0:W-:Y:S03]  /*4f980*/  STL.64 [R1+0x4020], R12 ;  /* 0x0040200c01007387 */ /* 0x0081e60000100a00 */
        /* <DEDUP_REMOVED lines=17> */
[----:B------:R-:W-:-:S02]  /*4faa0*/  IMAD.MOV.U32 R16, RZ, RZ, R2 ;  /* 0x000000ffff107224 */ /* 0x000fc400078e0002 */
[----:B----4-:R-:W-:-:S07]  /*4fab0*/  IMAD.MOV.U32 R17, RZ, RZ, R0 ;  /* 0x000000ffff117224 */ /* 0x010fce00078e0000 */
[C---:B------:R-:W-:Y:S01]  /*4fac0*/  HMMA.16816.F32.BF16 R16, R4.reuse, R16, R20 ;  /* 0x000000100410723c */ /* 0x040fe20000041814 */
[----:B---3--:R-:W-:Y:S01]  /*4fad0*/  STL.64 [R1+0x4070], R14 ;  /* 0x0040700e01007387 */ /* 0x008fe20000100a00 */
[----:B--2---:R0:W-:Y:S03]  /*4fae0*/  STL.64 [R1+0x4068], R12 ;  /* 0x0040680c01007387 */ /* 0x0041e60000100a00 */
[----:B0-----:R-:W2:Y:S01]  /*4faf0*/  LDL.LU R12, [R1+0x6d0] ;  /* 0x0006d000010c7983 */ /* 0x001ea20000300800 */
[----:B------:R-:W2:Y:S02]  /*4fb00*/  LDL.LU R13, [R1+0x6d4] ;  /* 0x0006d400010d7983 */ /* 0x000ea40000300800 */
[----:B------:R-:W2:Y:S02]  /*4fb10*/  LDL.LU R14, [R1+0x6d8] ;  /* 0x0006d800010e7983 */ /* 0x000ea40000300800 */
[----:B------:R-:W2:Y:S01]  /*4fb20*/  LDL.LU R15, [R1+0x6dc] ;  /* 0x0006dc00010f7983 */ /* 0x000ea20000300800 */
[----:B------:R0:W-:Y:S04]  /*4fb30*/  STL.64 [R1+0x3fd8], R8 ;  /* 0x003fd80801007387 */ /* 0x0001e80000100a00 */
[----:B0-----:R-:W3:Y:S01]  /*4fb40*/  LDL.64 R8, [R1+0x20] ;  /* 0x0000200001087983 */ /* 0x001ee20000100a00 */
[----:B------:R-:W-:Y:S02]  /*4fb50*/  STL.64 [R1+0x3b0], R24 ;  /* 0x0003b01801007387 */ /* 0x000fe40000100a00 */
[----:B------:R-:W-:Y:S02]  /*4fb60*/  STL.64 [R1+0x3b8], R26 ;  /* 0x0003b81a01007387 */ /* 0x000fe40000100a00 */
[----:B------:R-:W0:Y:S04]  /*4fb70*/  LDSM.16.MT88.4 R24, [R28+0x28180] ;  /* 0x028180001c18783b */ /* 0x000e280000004200 */
[----:B0-----:R-:W-:Y:S01]  /*4fb80*/  STL.64 [R1+0x3f18], R26 ;  /* 0x003f181a01007387 */ /* 0x001fe20000100a00 */
[----:B------:R0:W-:Y:S03]  /*4fb90*/  STL.64 [R1+0x3f10], R24 ;  /* 0x003f101801007387 */ /* 0x0001e60000100a00 */
[----:B0-----:R-:W4:Y:S01]  /*4fba0*/  LDL.64 R24, [R1+0x160] ;  /* 0x0001600001187983 */ /* 0x001f220000100a00 */
        /* <DEDUP_REMOVED lines=30> */
[----:B------:R-:W-:Y:S03]  /*4fd90*/  STL.64 [R1+0x6e8], R18 ;  /* 0x0006e81201007387 */ /* 0x000fe60000100a00 */
[----:B0-----:R-:W3:Y:S01]  /*4fda0*/  LDL.64 R16, [R1] ;  /* 0x0000000001107983 */ /* 0x001ee20000100a00 */
[C---:B--2---:R-:W-:Y:S03]  /*4fdb0*/  HMMA.16816.F32.BF16 R20, R4.reuse, R20, R12 ;  /* 0x000000140414723c */ /* 0x044fe6000004180c */
[----:B------:R-:W2:Y:S01]  /*4fdc0*/  LDL.LU.64 R14, [R1+0x4070] ;  /* 0x00407000010e7983 */ /* 0x000ea20000300a00 */
[----:B------:R-:W2:Y:S11]  /*4fdd0*/  LDL.LU.64 R12, [R1+0x4068] ;  /* 0x00406800010c7983 */ /* 0x000eb60000300a00 */
[----:B------:R-:W-:Y:S08]  /*4fde0*/  @!UPT UIADD3 URZ, URZ, URZ, URZ ;  /* 0x0000003f3f3ff290 */ /* 0x000ff0000fffe03f */
        /* <DEDUP_REMOVED lines=15> */
[----:B------:R-:W-:Y:S03]  /*4fee0*/  STL.64 [R1+0x6b8], R22 ;  /* 0x0006b81601007387 */ /* 0x000fe60000100a00 */
[----:B0-----:R-:W2:Y:S02]  /*4fef0*/  LDL.LU.64 R20, [R1+0x4030] ;  /* 0x0040300001147983 */ /* 0x001ea40000300a00 */
[C---:B--2---:R-:W-:Y:S11]  /*4ff00*/  HMMA.16816.F32.BF16 R12, R4.reuse, R20, R12 ;  /* 0x00000014040c723c */ /* 0x044ff6000004180c */
[----:B------:R-:W-:Y:S11]  /*4ff10*/  @!UPT UIADD3 URZ, URZ, URZ, URZ ;  /* 0x0000003f3f3ff290 */ /* 0x000ff6000fffe03f */
[----:B------:R-:W-:Y:S01]  /*4ff20*/  @!UPT UIADD3 URZ, URZ, URZ, URZ ;  /* 0x0000003f3f3ff290 */ /* 0x000fe2000fffe03f */
[----:B------:R-:W-:Y:S01]  /*4ff30*/  STL.64 [R1+0x6a0], R12 ;  /* 0x0006a00c01007387 */ /* 0x000fe20000100a00 */
[----:B------:R0:W-:Y:S03]  /*4ff40*/  STL.64 [R1+0x6a8], R14 ;  /* 0x0006a80e01007387 */ /* 0x0001e60000100a00 */
[----:B0-----:R-:W4:Y:S01]  /*4ff50*/  LDL.LU.64 R14, [R1+0x4028] ;  /* 0x00402800010e7983 */ /* 0x001f220000300a00 */
[----:B------:R-:W4:Y:S02]  /*4ff60*/  LDL.LU.64 R12, [R1+0x4020] ;  /* 0x00402000010c7983 */ /* 0x000f240000300a00 */
[----:B------:R-:W-:Y:S02]  /*4ff70*/  IMAD.MOV.U32 R26, RZ, RZ, R21 ;  /* 0x000000ffff1a7224 */ /* 0x000fe400078e0015 */
[----:B------:R-:W-:Y:S01]  /*4ff80*/  IMAD.MOV.U32 R27, RZ, RZ, R20 ;  /* 0x000000ffff1b7224 */ /* 0x000fe200078e0014 */
[----:B------:R-:W3:Y:S01]  /*4ff90*/  LDL.LU.64 R22, [R1+0x4018] ;  /* 0x0040180001167983 */ /* 0x000ee20000300a00 */
[----:B------:R-:W3:Y:S02]  /*4ffa0*/  LDL.LU.64 R20, [R1+0x4010] ;  /* 0x0040100001147983 */ /* 0x000ee40000300a00 */
[----:B------:R-:W-:Y:S01]  /*4ffb0*/  STL [R1+0x3fa4], R26 ;  /* 0x003fa41a01007387 */ /* 0x000fe20000100800 */
[----:B------:R-:W-:Y:S01]  /*4ffc0*/  STL [R1+0x3fa0], R27 ;  /* 0x003fa01b01007387 */ /* 0x000fe20000100800 */
[----:B----4-:R-:W-:Y:S03]  /*4ffd0*/  HMMA.16816.F32.BF16 R12, R4, R24, R12 ;  /* 0x00000018040c723c */ /* 0x010fe6000004180c */
[----:B------:R-:W2:Y:S11]  /*4ffe0*/  LDL.64 R4, [R1+0x10] ;  /* 0x0000100001047983 */ /* 0x000eb60000100a00 */
[----:B------:R-:W-:Y:S09]  /*4fff0*/  @!UPT UIADD3 URZ, URZ, URZ, URZ ;  /* 0x0000003f3f3ff290 */ /* 0x000ff2000fffe03f */
[----:B------:R0:W-:Y:S01]  /*50000*/  STL.64 [R1+0x3a0], R12 ;  /* 0x0003a00c01007387 */ /* 0x0001e20000100a00 */
[----:B------:R1:W-:Y:S03]  /*50010*/  STL.64 [R1+0x3a8], R14 ;  /* 0x0003a80e01007387 */ /* 0x0003e60000100a00 */
[----:B0-----:R-:W4:Y:S01]  /*50020*/  LDL.LU R12, [R1+0x350] ;  /* 0x00035000010c7983 */ /* 0x001f220000300800 */
[----:B------:R-:W4:Y:S02]  /*50030*/  LDL.LU R13, [R1+0x354] ;  /* 0x00035400010d7983 */ /* 0x000f240000300800 */
[----:B-1----:R-:W2:Y:S02]  /*50040*/  LDL.LU R14, [R1+0x358] ;  /* 0x00035800010e7983 */ /* 0x002ea40000300800 */
[----:B------:R-:W2:Y:S02]  /*50050*/  LDL.LU R15, [R1+0x35c] ;  /* 0x00035c00010f7983 */ /* 0x000ea40000300800 */
[----:B--2---:R-:W-:Y:S01]  /*50060*/  STL.64 [R1+0x4008], R14 ;  /* 0x0040080e01007387 */ /* 0x004fe20000100a00 */
[----:B----4-:R0:W-:Y:S03]  /*50070*/  STL.64 [R1+0x4000], R12 ;  /* 0x0040000c01007387 */ /* 0x0101e60000100a00 */
        /* <DEDUP_REMOVED lines=8> */
[----:B------:R-:W3:Y:S02]  /*50100*/  LDL.LU R27, [R1+0x38c] ;  /* 0x00038c00011b7983 */ /* 0x000ee40000300800 */
[C---:B---3--:R-:W-:Y:S11]  /*50110*/  HMMA.16816.F32.BF16 R24, R20.reuse, R8, R24 ;  /* 0x000000081418723c */ /* 0x048ff60000041818 */
[----:B------:R-:W-:Y:S11]  /*50120*/  @!UPT UIADD3 URZ, URZ, URZ, URZ ;  /* 0x0000003f3f3ff290 */ /* 0x000ff6000fffe03f */
[----:B------:R-:W-:Y:S01]  /*50130*/  @!UPT UIADD3 URZ, URZ, URZ, URZ ;  /* 0x0000003f3f3ff290 */ /* 0x000fe2000fffe03f */
[----:B------:R0:W-:Y:S01]  /*50140*/  STL.64 [R1+0x380], R24 ;  /* 0x0003801801007387 */ /* 0x0001e20000100a00 */
[----:B------:R-:W-:Y:S02]  /*50150*/  STL.64 [R1+0x388], R26 ;  /* 0x0003881a01007387 */ /* 0x000fe40000100a00 */
[----:B0-----:R-:W-:Y:S02]  /*50160*/  IMAD.MOV.U32 R25, RZ, RZ, R8 ;  /* 0x000000ffff197224 */ /* 0x001fe400078e0008 */
[----:B------:R-:W-:Y:S01]  /*50170*/  IMAD.MOV.U32 R24, RZ, RZ, R9 ;  /* 0x000000ffff187224 */ /* 0x000fe200078e0009 */
[----:B------:R-:W3:Y:S01]  /*50180*/  LDL.LU R8, [R1+0x340] ;  /* 0x0003400001087983 */ /* 0x000ee20000300800 */
[----:B------:R-:W3:Y:S02]  /*50190*/  LDL.LU R9, [R1+0x344] ;  /* 0x0003440001097983 */ /* 0x000ee40000300800 */
[----:B------:R-:W3:Y:S02]  /*501a0*/  LDL.LU R10, [R1+0x348] ;  /* 0x00034800010a7983 */ /* 0x000ee40000300800 */
[----:B------:R-:W3:Y:S01]  /*501b0*/  LDL.LU R11, [R1+0x34c] ;  /* 0x00034c00010b7983 */ /* 0x000ee20000300800 */
[----:B------:R0:W-:Y:S01]  /*501c0*/  STL [R1+0x3fac], R24 ;  /* 0x003fac1801007387 */ /* 0x0001e20000100800 */
[----:B------:R1:W-:Y:S03]  /*501d0*/  STL [R1+0x3fa8], R25 ;  /* 0x003fa81901007387 */ /* 0x0003e60000100800 */
[----:B0-----:R-:W4:Y:S01]  /*501e0*/  LDL.LU R24, [R1+0x370] ;  /* 0x0003700001187983 */ /* 0x001f220000300800 */
[----:B-1----:R-:W4:Y:S02]  /*501f0*/  LDL.LU R25, [R1+0x374] ;  /* 0x0003740001197983 */ /* 0x002f240000300800 */
[----:B------:R-:W4:Y:S02]  /*50200*/  LDL.LU R26, [R1+0x378] ;  /* 0x00037800011a7983 */ /* 0x000f240000300800 */
[----:B------:R-:W4:Y:S01]  /*50210*/  LDL.LU R27, [R1+0x37c] ;  /* 0x00037c00011b7983 */ /* 0x000f220000300800 */
[C---:B--2---:R-:W-:Y:S08]  /*50220*/  HMMA.16816.F32.BF16 R12, R20.reuse, R16, R12 ;  /* 0x00000010140c723c */ /* 0x044ff0000004180c */
[----:B----4-:R-:W-:Y:S11]  /*50230*/  HMMA.16816.F32.BF16 R24, R20, R4, R24 ;  /* 0x000000041418723c */ /* 0x010ff60000041818 */
[----:B------:R-:W-:Y:S11]  /*50240*/  @!UPT UIADD3 URZ, URZ, URZ, URZ ;  /* 0x0000003f3f3ff290 */ /* 0x000ff6000fffe03f */
[----:B------:R-:W-:Y:S01]  /*50250*/  @!UPT UIADD3 URZ, URZ, URZ, URZ ;  /* 0x0000003f3f3ff290 */ /* 0x000fe2000fffe03f */
[----:B------:R-:W-:Y:S01]  /*50260*/  STL.64 [R1+0x370], R24 ;  /* 0x0003701801007387 */ /* 0x000fe20000100a00 */
[----:B------:R0:W-:Y:S02]  /*50270*/  STL.64 [R1+0x378], R26 ;  /* 0x0003781a01007387 */ /* 0x0001e40000100a00 */
[----:B0-----:R-:W-:Y:S02]  /*50280*/  IMAD.MOV.U32 R26, RZ, RZ, R4 ;  /* 0x000000ffff1a7224 */ /* 0x001fe400078e0004 */
[----:B------:R-:W-:Y:S01]  /*50290*/  IMAD.MOV.U32 R27, RZ, RZ, R5 ;  /* 0x000000ffff1b7224 */ /* 0x000fe200078e0005 */
[----:B------:R-:W2:Y:S01]  /*502a0*/  LDL.LU R4, [R1+0x330] ;  /* 0x0003300001047983 */ /* 0x000ea20000300800 */
[----:B------:R-:W2:Y:S02]  /*502b0*/  LDL.LU R5, [R1+0x334] ;  /* 0x0003340001057983 */ /* 0x000ea40000300800 */
[----:B------:R-:W2:Y:S02]  /*502c0*/  LDL.LU R6, [R1+0x338] ;  /* 0x0003380001067983 */ /* 0x000ea40000300800 */
[----:B------:R-:W2:Y:S01]  /*502d0*/  LDL.LU R7, [R1+0x33c] ;  /* 0x00033c0001077983 */ /* 0x000ea20000300800 */
[----:B------:R-:W-:Y:S01]  /*502e0*/  STL.64 [R1+0x360], R12 ;  /* 0x0003600c01007387 */ /* 0x000fe20000100a00 */
[----:B------:R0:W-:Y:S02]  /*502f0*/  STL.64 [R1+0x368], R14 ;  /* 0x0003680e01007387 */ /* 0x0001e40000100a00 */
[----:B------:R-:W-:-:S02]  /*50300*/  IMAD.MOV.U32 R24, RZ, RZ, R16 ;  /* 0x000000ffff187224 */ /* 0x000fc400078e0010 */
[----:B------:R-:W-:Y:S01]  /*50310*/  IMAD.MOV.U32 R25, RZ, RZ, R17 ;  /* 0x000000ffff197224 */ /* 0x000fe200078e0011 */
[----:B0-----:R-:W4:Y:S01]  /*50320*/  LDL.LU.64 R14, [R1+0x4008] ;  /* 0x00400800010e7983 */ /* 0x001f220000300a00 */
[----:B------:R-:W4:Y:S02]  /*50330*/  LDL.LU.64 R12, [R1+0x4000] ;  /* 0x00400000010c7983 */ /* 0x000f240000300a00 */
[----:B------:R-:W2:Y:S02]  /*50340*/  LDL.LU.64 R18, [R1+0x3ff8] ;  /* 0x003ff80001127983 */ /* 0x000ea40000300a00 */
[----:B------:R-:W4:Y:S01]  /*50350*/  LDL.LU.64 R16, [R1+0x3ff0] ;  /* 0x003ff00001107983 */ /* 0x000f220000300a00 */
[----:B------:R-:W-:Y:S01]  /*50360*/  STL.64 [R1+0x3fb8], R26 ;  /* 0x003fb81a01007387 */ /* 0x000fe20000100a00 */
[----:B------:R0:W-:Y:S03]  /*50370*/  STL.64 [R1+0x3fb0], R24 ;  /* 0x003fb01801007387 */ /* 0x0001e60000100a00 */
[----:B0-----:R-:W2:Y:S01]  /*50380*/  LDL.LU R24, [R1+0x590] ;  /* 0x0005900001187983 */ /* 0x001ea20000300800 */
[----:B------:R-:W2:Y:S02]  /*50390*/  LDL.LU R25, [R1+0x594] ;  /* 0x0005940001197983 */ /* 0x000ea40000300800 */
[----:B------:R-:W2:Y:S02]  /*503a0*/  LDL.LU R26, [R1+0x598] ;  /* 0x00059800011a7983 */ /* 0x000ea40000300800 */
[----:B------:R-:W2:Y:S01]  /*503b0*/  LDL.LU R27, [R1+0x59c] ;  /* 0x00059c00011b7983 */ /* 0x000ea20000300800 */
[C---:B----4-:R-:W-:Y:S01]  /*503c0*/  HMMA.16816.F32.BF16 R12, R20.reuse, R16, R12 ;  /* 0x00000010140c723c */ /* 0x050fe2000004180c */
[----:B--2---:R-:W-:Y:S01]  /*503d0*/  STL.64 [R1+0x3fc8], R26 ;  /* 0x003fc81a01007387 */ /* 0x004fe20000100a00 */
[----:B------:R0:W-:Y:S03]  /*503e0*/  STL.64 [R1+0x3fc0], R24 ;  /* 0x003fc01801007387 */ /* 0x0001e60000100a00 */
[----:B0-----:R-:W2:Y:S01]  /*503f0*/  LDL.64 R24, [R1+0x30] ;  /* 0x0000300001187983 */ /* 0x001ea20000100a00 */
[----:B------:R-:W-:Y:S11]  /*50400*/  STL [R1+0x3c20], R28 ;  /* 0x003c201c01007387 */ /* 0x000ff60000100800 */
[----:B------:R-:W-:Y:S06]  /*50410*/  @!UPT UIADD3 URZ, URZ, URZ, URZ ;  /* 0x0000003f3f3ff290 */ /* 0x000fec000fffe03f */
[----:B------:R-:W-:Y:S02]  /*50420*/  STL.64 [R1+0x350], R12 ;  /* 0x0003500c01007387 */ /* 0x000fe40000100a00 */
[----:B------:R0:W-:Y:S02]  /*50430*/  STL.64 [R1+0x358], R14 ;  /* 0x0003580e01007387 */ /* 0x0001e40000100a00 */
[----:B0-----:R-:W4:Y:S01]  /*50440*/  LDL.LU.64 R14, [R1+0x3fe8] ;  /* 0x003fe800010e7983 */ /* 0x001f220000300a00 */
[----:B------:R-:W3:Y:S02]  /*50450*/  LDL.LU.64 R12, [R1+0x3fe0] ;  /* 0x003fe000010c7983 */ /* 0x000ee40000300a00 */
[----:B------:R-:W-:Y:S02]  /*50460*/  STL.64 [R1+0x3ec8], R18 ;  /* 0x003ec81201007387 */ /* 0x000fe40000100a00 */
[----:B------:R0:W-:Y:S02]  /*50470*/  STL.64 [R1+0x3ec0], R16 ;  /* 0x003ec01001007387 */ /* 0x0001e40000100a00 */
[----:B0-----:R-:W2:Y:S01]  /*50480*/  LDL.64 R16, [R1+0x1d0] ;  /* 0x0001d00001107983 */ /* 0x001ea20000100a00 */
[----:B---3--:R-:W-:Y:S03]  /*50490*/  HMMA.16816.F32.BF16 R8, R20, R12, R8 ;  /* 0x0000000c1408723c */ /* 0x008fe60000041808 */
[----:B--2---:R0:W-:Y:S04]  /*504a0*/  STL.64 [R1+0x3fd0], R16 ;  /* 0x003fd01001007387 */ /* 0x0041e80000100a00 */
[----:B0-----:R-:W2:Y:S01]  /*504b0*/  LDL.LU R16, [R1+0x5a0] ;  /* 0x0005a00001107983 */ /* 0x001ea20000300800 */
[----:B------:R-:W2:Y:S02]  /*504c0*/  LDL.LU R17, [R1+0x5a4] ;  /* 0x0005a40001117983 */ /* 0x000ea40000300800 */
[----:B------:R-:W2:Y:S02]  /*504d0*/  LDL.LU R18, [R1+0x5a8] ;  /* 0x0005a80001127983 */ /* 0x000ea40000300800 */
[----:B------:R-:W2:Y:S11]  /*504e0*/  LDL.LU R19, [R1+0x5ac] ;  /* 0x0005ac0001137983 */ /* 0x000eb60000300800 */
[----:B------:R0:W-:Y:S01]  /*504f0*/  STL.64 [R1+0x340], R8 ;  /* 0x0003400801007387 */ /* 0x0001e20000100a00 */
[----:B------:R-:W-:Y:S03]  /*50500*/  STL.64 [R1+0x348], R10 ;  /* 0x0003480a01007387 */ /* 0x000fe60000100a00 */
[----:B0-----:R-:W3:Y:S01]  /*50510*/  LDL.LU.64 R8, [R1+0x3fd8] ;  /* 0x003fd80001087983 */ /* 0x001ee20000300a00 */
[----:B----4-:R-:W-:Y:S02]  /*50520*/  STL.64 [R1+0x3eb8], R14 ;  /* 0x003eb80e01007387 */ /* 0x010fe40000100a00 */
[----:B------:R0:W-:Y:S01]  /*50530*/  STL.64 [R1+0x3eb0], R12 ;  /* 0x003eb00c01007387 */ /* 0x0001e20000100a00 */
[----:B------:R-:W-:Y:S01]  /*50540*/  LOP3.LUT R3, R28, 0x40, RZ, 0x3c, !PT ;  /* 0x000000401c037812 */ /* 0x000fe200078e3cff */
[----:B0-----:R-:W4:Y:S01]  /*50550*/  LDL.LU R12, [R1+0x580] ;  /* 0x00058000010c7983 */ /* 0x001f220000300800 */
[----:B------:R-:W4:Y:S02]  /*50560*/  LDL.LU R13, [R1+0x584] ;  /* 0x00058400010d7983 */ /* 0x000f240000300800 */
[----:B------:R-:W4:Y:S02]  /*50570*/  LDL.LU R14, [R1+0x588] ;  /* 0x00058800010e7983 */ /* 0x000f240000300800 */
[----:B------:R-:W4:Y:S02]  /*50580*/  LDL.LU R15, [R1+0x58c] ;  /* 0x00058c00010f7983 */ /* 0x000f240000300800 */
[----:B------:R-:W-:-:S02]  /*50590*/  IMAD.MOV.U32 R2, RZ, RZ, R24 ;  /* 0x000000ffff027224 */ /* 0x000fc400078e0018 */
[----:B------:R-:W-:Y:S01]  /*505a0*/  IMAD.MOV.U32 R0, RZ, RZ, R25 ;  /* 0x000000ffff007224 */ /* 0x000fe200078e0019 */
[C---:B---3--:R-:W-:Y:S08]  /*505b0*/  HMMA.16816.F32.BF16 R4, R20.reuse, R8, R4 ;  /* 0x000000081404723c */ /* 0x048ff00000041804 */
[----:B--2---:R-:W-:Y:S11]  /*505c0*/  HMMA.16816.F32.BF16 R16, R20, R24, R16 ;  /* 0x000000181410723c */ /* 0x004ff60000041810 */
[----:B------:R-:W-:Y:S04]  /*505d0*/  @!UPT UIADD3 URZ, URZ, URZ, URZ ;  /* 0x0000003f3f3ff290 */ /* 0x000fe8000fffe03f */
[----:B------:R-:W-:Y:S01]  /*505e0*/  STL.64 [R1+0x330], R4 ;  /* 0x0003300401007387 */ /* 0x000fe20000100a00 */
[----:B------:R-:W-:Y:S02]  /*505f0*/  STL.64 [R1+0x338], R6 ;  /* 0x0003380601007387 */ /* 0x000fe40000100a00 */
[----:B------:R-:W0:Y:S02]  /*50600*/  LDSM.16.MT88.4 R4, [R3+0x28000] ;  /* 0x028000000304783b */ /* 0x000e240000004200 */
[----:B0-----:R-:W-:Y:S02]  /*50610*/  STL.64 [R1+0x3da8], R6 ;  /* 0x003da80601007387 */ /* 0x001fe40000100a00 */
[----:B------:R0:W-:Y:S02]  /*50620*/  STL.64 [R1+0x3da0], R4 ;  /* 0x003da00401007387 */ /* 0x0001e40000100a00 */
[----:B0-----:R-:W2:Y:S01]  /*50630*/  LDL.64 R4, [R1+0x1e0] ;  /* 0x0001e00001047983 */ /* 0x001ea20000100a00 */
[----:B------:R0:W-:Y:S02]  /*50640*/  STL.64 [R1+0x5a0], R16 ;  /* 0x0005a01001007387 */ /* 0x0001e40000100a00 */
[----:B------:R-:W-:Y:S01]  /*50650*/  STL.64 [R1+0x5a8], R18 ;  /* 0x0005a81201007387 */ /* 0x000fe20000100a00 */
[----:B0-----:R-:W4:Y:S01]  /*50660*/  LDL.LU.64 R16, [R1+0x3fd0] ;  /* 0x003fd00001107983 */ /* 0x001f220000300a00 */
[----:B------:R-:W3:Y:S02]  /*50670*/  LDL.LU.64 R26, [R1+0x3fc8] ;  /* 0x003fc800011a7983 */ /* 0x000ee40000300a00 */
[----:B------:R-:W3:Y:S02]  /*50680*/  LDL.LU.64 R24, [R1+0x3fc0] ;  /* 0x003fc00001187983 */ /* 0x000ee40000300a00 */
[----:B------:R-:W-:Y:S01]  /*50690*/  STL [R1+0x3e8c], R0 ;  /* 0x003e8c0001007387 */ /* 0x000fe20000100800 */
[----:B------:R-:W-:Y:S01]  /*506a0*/  STL [R1+0x3e88], R2 ;  /* 0x003e880201007387 */ /* 0x000fe20000100800 */
[----:B--2---:R-:W-:-:S02]  /*506b0*/  IMAD.MOV.U32 R11, RZ, RZ, R4 ;  /* 0x000000ffff0b7224 */ /* 0x004fc400078e0004 */
[----:B------:R-:W-:Y:S01]  /*506c0*/  IMAD.MOV.U32 R10, RZ, RZ, R5 ;  /* 0x000000ffff0a7224 */ /* 0x000fe200078e0005 */
[C---:B---3--:R-:W-:Y:S08]  /*506d0*/  HMMA.16816.F32.BF16 R24, R20.reuse, R4, R24 ;  /* 0x000000041418723c */ /* 0x048ff00000041818 */
[----:B----4-:R-:W-:Y:S11]  /*506e0*/  HMMA.16816.F32.BF16 R4, R20, R16, R12 ;  /* 0x000000101404723c */ /* 0x010ff6000004180c */
[----:B------:R-:W-:Y:S04]  /*506f0*/  @!UPT UIADD3 URZ, URZ, URZ, URZ ;  /* 0x0000003f3f3ff290 */ /* 0x000fe8000fffe03f */
[----:B------:R-:W-:Y:S01]  /*50700*/  STL.64 [R1+0x590], R24 ;  /* 0x0005901801007387 */ /* 0x000fe20000100a00 */
[----:B------:R0:W-:Y:S03]  /*50710*/  STL.64 [R1+0x598], R26 ;  /* 0x0005981a01007387 */ /* 0x0001e60000100a00 */
[----:B0-----:R-:W2:Y:S01]  /*50720*/  LDL.LU.64 R26, [R1+0x3fb8] ;  /* 0x003fb800011a7983 */ /* 0x001ea20000300a00 */
[----:B------:R-:W3:Y:S02]  /*50730*/  LDL.LU.64 R24, [R1+0x3fb0] ;  /* 0x003fb00001187983 */ /* 0x000ee40000300a00 */
[----:B------:R-:W-:Y:S02]  /*50740*/  STL [R1+0x3e94], R10 ;  /* 0x003e940a01007387 */ /* 0x000fe40000100800 */
[----:B------:R-:W-:Y:S01]  /*50750*/  STL [R1+0x3e90], R11 ;  /* 0x003e900b01007387 */ /* 0x000fe20000100800 */
[----:B------:R-:W-:Y:S01]  /*50760*/  STL.64 [R1+0x3f80], R8 ;  /* 0x003f800801007387 */ /* 0x000fe20000100a00 */
[----:B------:R-:W-:Y:S02]  /*50770*/  STL.64 [R1+0x580], R4 ;  /* 0x0005800401007387 */ /* 0x000fe40000100a00 */
[----:B------:R-:W-:Y:S02]  /*50780*/  STL.64 [R1+0x588], R6 ;  /* 0x0005880601007387 */ /* 0x000fe40000100a00 */
[----:B------:R-:W4:Y:S01]  /*50790*/  LDL.LU R12, [R1+0x1f0] ;  /* 0x0001f000010c7983 */ /* 0x000f220000300800 */
[----:B------:R-:W4:Y:S01]  /*507a0*/  LDL.LU R13, [R1+0x1f4] ;  /* 0x0001f400010d7983 */ /* 0x000f220000300800 */
[----:B------:R-:W2:Y:S02]  /*507b0*/  LDL.LU R14, [R1+0x1f8] ;  /* 0x0001f800010e7983 */ /* 0x000ea40000300800 */
[----:B------:R-:W2:Y:S02]  /*507c0*/  LDL.LU R15, [R1+0x1fc] ;  /* 0x0001fc00010f7983 */ /* 0x000ea40000300800 */
[----:B------:R-:W-:-:S02]  /*507d0*/  IMAD.MOV.U32 R29, RZ, RZ, R16 ;  /* 0x000000ffff1d7224 */ /* 0x000fc400078e0010 */
[----:B------:R-:W-:Y:S02]  /*507e0*/  IMAD.MOV.U32 R28, RZ, RZ, R17 ;  /* 0x000000ffff1c7224 */ /* 0x000fe400078e0011 */
[----:B---3--:R-:W-:Y:S02]  /*507f0*/  IMAD.MOV.U32 R16, RZ, RZ, R24 ;  /* 0x000000ffff107224 */ /* 0x008fe400078e0018 */
[----:B------:R-:W-:Y:S01]  /*50800*/  IMAD.MOV.U32 R17, RZ, RZ, R25 ;  /* 0x000000ffff117224 */ /* 0x000fe200078e0019 */
[----:B--2---:R-:W-:Y:S01]  /*50810*/  STL.64 [R1+0x3ed8], R14 ;  /* 0x003ed80e01007387 */ /* 0x004fe20000100a00 */
[----:B----4-:R0:W-:Y:S02]  /*50820*/  STL.64 [R1+0x3ed0], R12 ;  /* 0x003ed00c01007387 */ /* 0x0101e40000100a00 */
[----:B------:R-:W2:Y:S02]  /*50830*/  LDL.LU R24, [R1+0x3fac] ;  /* 0x003fac0001187983 */ /* 0x000ea40000300800 */
[----:B------:R-:W3:Y:S01]  /*50840*/  LDL.LU R25, [R1+0x3fa8] ;  /* 0x003fa80001197983 */ /* 0x000ee20000300800 */
[----:B------:R1:W-:Y:S04]  /*50850*/  STL.64 [R1+0x3ee0], R16 ;  /* 0x003ee01001007387 */ /* 0x0003e80000100a00 */
[----:B0-----:R-:W4:Y:S01]  /*50860*/  LDL.LU R12, [R1+0x200] ;  /* 0x00020000010c7983 */ /* 0x001f220000300800 */
[----:B------:R-:W4:Y:S02]  /*50870*/  LDL.LU R13, [R1+0x204] ;  /* 0x00020400010d7983 */ /* 0x000f240000300800 */
[----:B------:R-:W2:Y:S02]  /*50880*/  LDL.LU R14, [R1+0x208] ;  /* 0x00020800010e7983 */ /* 0x000ea40000300800 */
[----:B------:R-:W2:Y:S02]  /*50890*/  LDL.LU R15, [R1+0x20c] ;  /* 0x00020c00010f7983 */ /* 0x000ea40000300800 */
[----:B-1----:R-:W-:-:S02]  /*508a0*/  IMAD.MOV.U32 R16, RZ, RZ, R26 ;  /* 0x000000ffff107224 */ /* 0x002fc400078e001a */
[----:B------:R-:W-:Y:S01]  /*508b0*/  IMAD.MOV.U32 R17, RZ, RZ, R27 ;  /* 0x000000ffff117224 */ /* 0x000fe200078e001b */
[----:B--2---:R-:W-:Y:S01]  /*508c0*/  STL.64 [R1+0x3ef0], R14 ;  /* 0x003ef00e01007387 */ /* 0x004fe20000100a00 */
[----:B----4-:R-:W-:Y:S02]  /*508d0*/  STL.64 [R1+0x3ee8], R12 ;  /* 0x003ee80c01007387 */ /* 0x010fe40000100a00 */
[----:B------:R-:W2:Y:S02]  /*508e0*/  LDL.LU R26, [R1+0x3fa4] ;  /* 0x003fa400011a7983 */ /* 0x000ea40000300800 */
[----:B------:R-:W4:Y:S01]  /*508f0*/  LDL.LU R27, [R1+0x3fa0] ;  /* 0x003fa000011b7983 */ /* 0x000f220000300800 */
[----:B------:R3:W-:Y:S02]  /*50900*/  STL.64 [R1+0x3ef8], R16 ;  /* 0x003ef81001007387 */ /* 0x0007e40000100a00 */
[----:B---3--:R-:W-:Y:S02]  /*50910*/  IMAD.MOV.U32 R16, RZ, RZ, R25 ;  /* 0x000000ffff107224 */ /* 0x008fe400078e0019 */
[----:B------:R-:W-:-:S05]  /*50920*/  IMAD.MOV.U32 R17, RZ, RZ, R24 ;  /* 0x000000ffff117224 */ /* 0x000fca00078e0018 */
[----:B------:R-:W-:Y:S01]  /*50930*/  STL.64 [R1+0x3f28], R16 ;  /* 0x003f281001007387 */ /* 0x000fe20000100a00 */
[----:B------:R-:W3:Y:S02]  /*50940*/  LDL.LU R4, [R1+0x320] ;  /* 0x0003200001047983 */ /* 0x000ee40000300800 */
[----:B------:R-:W3:Y:S02]  /*50950*/  LDL.LU R5, [R1+0x324] ;  /* 0x0003240001057983 */ /* 0x000ee40000300800 */
[----:B------:R-:W3:Y:S01]  /*50960*/  LDL.LU R6, [R1+0x328] ;  /* 0x0003280001067983 */ /* 0x000ee20000300800 */
[----:B------:R-:W3:Y:S01]  /*50970*/  LDL.LU R7, [R1+0x32c] ;  /* 0x00032c0001077983 */ /* 0x000ee20000300800 */
[----:B--2---:R-:W-:Y:S02]  /*50980*/  IMAD.MOV.U32 R25, RZ, RZ, R26 ;  /* 0x000000ffff197224 */ /* 0x004fe400078e001a */
[----:B----4-:R-:W-:Y:S01]  /*50990*/  IMAD.MOV.U32 R24, RZ, RZ, R27 ;  /* 0x000000ffff187224 */ /* 0x010fe200078e001b */
[----:B---3--:R-:W-:Y:S01]  /*509a0*/  STL.64 [R1+0x3f38], R6 ;  /* 0x003f380601007387 */ /* 0x008fe20000100a00 */
[----:B------:R-:W-:Y:S03]  /*509b0*/  STL.64 [R1+0x3f30], R4 ;  /* 0x003f300401007387 */ /* 0x000fe60000100a00 */
[----:B------:R0:W-:Y:S02]  /*509c0*/  STL.64 [R1+0x3f40], R24 ;  /* 0x003f401801007387 */ /* 0x0001e40000100a00 */
[----:B0-----:R-:W2:Y:S01]  /*509d0*/  LDL.LU R24, [R1+0x530] ;  /* 0x0005300001187983 */ /* 0x001ea20000300800 */
[----:B------:R-:W2:Y:S02]  /*509e0*/  LDL.LU R25, [R1+0x534] ;  /* 0x0005340001197983 */ /* 0x000ea40000300800 */
[----:B------:R-:W3:Y:S02]  /*509f0*/  LDL.LU R26, [R1+0x538] ;  /* 0x00053800011a7983 */ /* 0x000ee40000300800 */
[----:B------:R-:W3:Y:S01]  /*50a00*/  LDL.LU R27, [R1+0x53c] ;  /* 0x00053c00011b7983 */ /* 0x000ee20000300800 */
[----:B------:R-:W4:Y:S01]  /*50a10*/  LDL.LU R8, [R1+0x560] ;  /* 0x0005600001087983 */ /* 0x000f220000300800 */
[----:B------:R-:W4:Y:S02]  /*50a20*/  LDL.LU R9, [R1+0x564] ;  /* 0x0005640001097983 */ /* 0x000f240000300800 */
[----:B------:R-:W2:Y:S02]  /*50a30*/  LDL.LU R10, [R1+0x568] ;  /* 0x00056800010a7983 */ /* 0x000ea40000300800 */
[----:B------:R-:W2:Y:S02]  /*50a40*/  LDL.LU R11, [R1+0x56c] ;  /* 0x00056c00010b7983 */ /* 0x000ea40000300800 */
[----:B--2---:R-:W-:Y:S01]  /*50a50*/  STL.64 [R1+0x3f90], R10 ;  /* 0x003f900a01007387 */ /* 0x004fe20000100a00 */
[----:B----4-:R0:W-:Y:S03]  /*50a60*/  STL.64 [R1+0x3f88], R8 ;  /* 0x003f880801007387 */ /* 0x0101e60000100a00 */
[----:B0-----:R-:W2:Y:S01]  /*50a70*/  LDL.64 R8, [R1+0x1c0] ;  /* 0x0001c00001087983 */ /* 0x001ea20000100a00 */
[----:B---3--:R-:W-:Y:S02]  /*50a80*/  STL.64 [R1+0x3f50], R26 ;  /* 0x003f501a01007387 */ /* 0x008fe40000100a00 */
[----:B------:R0:W-:Y:S02]  /*50a90*/  STL.64 [R1+0x3f48], R24 ;  /* 0x003f481801007387 */ /* 0x0001e40000100a00 */
[----:B0-----:R-:W3:Y:S04]  /*50aa0*/  LDL.64 R24, [R1+0x190] ;  /* 0x0001900001187983 */ /* 0x001ee80000100a00 */
[----:B---3--:R0:W-:Y:S04]  /*50ab0*/  STL.64 [R1+0x3f60], R24 ;  /* 0x003f601801007387 */ /* 0x0081e80000100a00 */
[----:B0-----:R-:W3:Y:S04]  /*50ac0*/  LDL.64 R24, [R1+0x1a0] ;  /* 0x0001a00001187983 */ /* 0x001ee80000100a00 */
[----:B---3--:R0:W-:Y:S04]  /*50ad0*/  STL.64 [R1+0x3f78], R24 ;  /* 0x003f781801007387 */ /* 0x0081e80000100a00 */
[----:B0-----:R-:W3:Y:S04]  /*50ae0*/  LDL.64 R24, [R1+0x1b0] ;  /* 0x0001b00001187983 */ /* 0x001ee80000100a00 */
[----:B---3--:R0:W-:Y:S04]  /*50af0*/  STL.64 [R1+0x3f98], R24 ;  /* 0x003f981801007387 */ /* 0x0081e80000100a00 */
[----:B0-----:R-:W2:Y:S01]  /*50b00*/  LDL.LU R24, [R1+0x570] ;  /* 0x0005700001187983 */ /* 0x001ea20000300800 */
[----:B------:R-:W2:Y:S02]  /*50b10*/  LDL.LU R25, [R1+0x574] ;  /* 0x0005740001197983 */ /* 0x000ea40000300800 */
[----:B------:R-:W2:Y:S02]  /*50b20*/  LDL.LU R26, [R1+0x578] ;  /* 0x00057800011a7983 */ /* 0x000ea40000300800 */
[----:B------:R-:W2:Y:S01]  /*50b30*/  LDL.LU R27, [R1+0x57c] ;  /* 0x00057c00011b7983 */ /* 0x000ea20000300800 */
[----:B------:R-:W3:Y:S04]  /*50b40*/  LDL.64 R4, [R1+0x180] ;  /* 0x0001800001047983 */ /* 0x000ee80000100a00 */
[----:B---3--:R0:W-:Y:S04]  /*50b50*/  STL.64 [R1+0x3f58], R4 ;  /* 0x003f580401007387 */ /* 0x0081e80000100a00 */
[----:B0-----:R-:W3:Y:S01]  /*50b60*/  LDL.LU R4, [R1+0x540] ;  /* 0x0005400001047983 */ /* 0x001ee20000300800 */
[----:B------:R-:W3:Y:S02]  /*50b70*/  LDL.LU R5, [R1+0x544] ;  /* 0x0005440001057983 */ /* 0x000ee40000300800 */
[----:B------:R-:W4:Y:S02]  /*50b80*/  LDL.LU R6, [R1+0x548] ;  /* 0x0005480001067983 */ /* 0x000f240000300800 */
[----:B------:R-:W4:Y:S01]  /*50b90*/  LDL.LU R7, [R1+0x54c] ;  /* 0x00054c0001077983 */ /* 0x000f220000300800 */
[----:B--2---:R-:W-:Y:S01]  /*50ba0*/  HMMA.16816.F32.BF16 R24, R20, R8, R24 ;  /* 0x000000081418723c */ /* 0x004fe20000041818 */
        /* <DEDUP_REMOVED lines=26> */
[----:B0-----:R-:W4:Y:S01]  /*50d50*/  LDL.LU.64 R24, [R1+0x3f98] ;  /* 0x003f980001187983 */ /* 0x001f220000300a00 */
[----:B------:R-:W4:Y:S02]  /*50d60*/  LDL.LU.64 R10, [R1+0x3f90] ;  /* 0x003f9000010a7983 */ /* 0x000f240000300a00 */
[----:B------:R-:W4:Y:S02]  /*50d70*/  LDL.LU.64 R8, [R1+0x3f88] ;  /* 0x003f880001087983 */ /* 0x000f240000300a00 */
[----:B------:R-:W-:Y:S01]  /*50d80*/  STL [R1+0x3ea4], R2 ;  /* 0x003ea40201007387 */ /* 0x000fe20000100800 */
[----:B------:R-:W-:Y:S01]  /*50d90*/  STL [R1+0x3ea0], R0 ;  /* 0x003ea00001007387 */ /* 0x000fe20000100800 */
        /* <DEDUP_REMOVED lines=9> */
[----:B------:R-:W-:Y:S02]  /*50e30*/  STL [R1+0x3eac], R11 ;  /* 0x003eac0b01007387 */ /* 0x000fe40000100800 */
        /* <DEDUP_REMOVED lines=19> */
[C---:B--2---:R-:W-:Y:S11]  /*50f70*/  HMMA.16816.F32.BF16 R24, R20.reuse, R4, R24 ;  /* 0x000000041418723c */ /* 0x044ff60000041818 */
[----:B------:R-:W-:Y:S11]  /*50f80*/  @!UPT UIADD3 URZ, URZ, URZ, URZ ;  /* 0x0000003f3f3ff290 */ /* 0x000ff6000fffe03f */
[----:B------:R-:W-:Y:S01]  /*50f90*/  @!UPT UIADD3 URZ, URZ, URZ, URZ ;  /* 0x0000003f3f3ff290 */ /* 0x000fe2000fffe03f */
[----:B------:R0:W-:Y:S01]  /*50fa0*/  STL.64 [R1+0x530], R24 ;  /* 0x0005301801007387 */ /* 0x0001e20000100a00 */
[----:B------:R3:W-:Y:S03]  /*50fb0*/  STL.64 [R1+0x538], R26 ;  /* 0x0005381a01007387 */ /* 0x0007e60000100a00 */
[----:B0-----:R-:W3:Y:S01]  /*50fc0*/  LDL.LU.64 R24, [R1+0x3f40] ;  /* 0x003f400001187983 */ /* 0x001ee20000300a00 */
[----:B------:R-:W-:Y:S02]  /*50fd0*/  IMAD.MOV.U32 R11, RZ, RZ, R4 ;  /* 0x000000ffff0b7224 */ /* 0x000fe400078e0004 */
[----:B------:R-:W-:Y:S02]  /*50fe0*/  IMAD.MOV.U32 R10, RZ, RZ, R5 ;  /* 0x000000ffff0a7224 */ /* 0x000fe400078e0005 */
[----:B------:R-:W2:Y:S01]  /*50ff0*/  LDL.LU.64 R6, [R1+0x3f38] ;  /* 0x003f380001067983 */ /* 0x000ea20000300a00 */
[----:B------:R-:W2:Y:S01]  /*51000*/  LDL.LU.64 R4, [R1+0x3f30] ;  /* 0x003f300001047983 */ /* 0x000ea20000300a00 */
[C---:B---3--:R-:W-:Y:S03]  /*51010*/  HMMA.16816.F32.BF16 R24, R20.reuse, R24, R16 ;  /* 0x000000181418723c */ /* 0x048fe60000041810 */
[----:B------:R-:W3:Y:S11]  /*51020*/  LDL.LU.64 R16, [R1+0x3f28] ;  /* 0x003f280001107983 */ /* 0x000ef60000300a00 */
[----:B------:R-:W-:Y:S09]  /*51030*/  @!UPT UIADD3 URZ, URZ, URZ, URZ ;  /* 0x0000003f3f3ff290 */ /* 0x000ff2000fffe03f */
[----:B------:R0:W-:Y:S01]  /*51040*/  STL.64 [R1+0x520], R24 ;  /* 0x0005201801007387 */ /* 0x0001e20000100a00 */
[----:B------:R1:W-:Y:S03]  /*51050*/  STL.64 [R1+0x528], R26 ;  /* 0x0005281a01007387 */ /* 0x0003e60000100a00 */
[----:B0-----:R-:W2:Y:S02]  /*51060*/  LDL.LU.64 R24, [R1+0x3f20] ;  /* 0x003f200001187983 */ /* 0x001ea40000300a00 */
[----:B--2---:R-:W-:Y:S07]  /*51070*/  HMMA.16816.F32.BF16 R20, R20, R24, R4 ;  /* 0x000000181414723c */ /* 0x004fee0000041804 */
[----:B------:R-:W-:-:S02]  /*51080*/  IMAD.MOV.U32 R5, RZ, RZ, R24 ;  /* 0x000000ffff057224 */ /* 0x000fc400078e0018 */
[----:B------:R-:W-:Y:S11]  /*51090*/  IMAD.MOV.U32 R4, RZ, RZ, R25 ;  /* 0x000000ffff047224 */ /* 0x000ff600078e0019 */
[----:B------:R-:W-:Y:S03]  /*510a0*/  @!UPT UIADD3 URZ, URZ, URZ, URZ ;  /* 0x0000003f3f3ff290 */ /* 0x000fe6000fffe03f */
        /* <DEDUP_REMOVED lines=36> */
[----:B------:R-:W4:Y:S02]  /*512f0*/  LDL.LU.64 R12, [R1+0x3eb0] ;  /* 0x003eb000010c7983 */ /* 0x000f240000300a00 */
[----:B---3--:R-:W-:Y:S02]  /*51300*/  STL.64 [R1+0x3d68], R18 ;  /* 0x003d681201007387 */ /* 0x008fe40000100a00 */
[----:B------:R0:W-:Y:S02]  /*51310*/  STL.64 [R1+0x3d60], R16 ;  /* 0x003d601001007387 */ /* 0x0001e40000100a00 */
[----:B0-----:R-:W3:Y:S01]  /*51320*/  LDL.LU R16, [R1+0x8e0] ;  /* 0x0008e00001107983 */ /* 0x001ee20000300800 */
[----:B------:R-:W3:Y:S02]  /*51330*/  LDL.LU R17, [R1+0x8e4] ;  /* 0x0008e40001117983 */ /* 0x000ee40000300800 */
[----:B------:R-:W3:Y:S02]  /*51340*/  LDL.LU R18, [R1+0x8e8] ;  /* 0x0008e80001127983 */ /* 0x000ee40000300800 */
[----:B------:R-:W3:Y:S01]  /*51350*/  LDL.LU R19, [R1+0x8ec] ;  /* 0x0008ec0001137983 */ /* 0x000ee20000300800 */
[----:B--2---:R-:W-:Y:S01]  /*51360*/  STL.64 [R1+0x3d58], R14 ;  /* 0x003d580e01007387 */ /* 0x004fe20000100a00 */
[----:B----4-:R0:W-:Y:S01]  /*51370*/  STL.64 [R1+0x3d50], R12 ;  /* 0x003d500c01007387 */ /* 0x0101e20000100a00 */
[C---:B---3--:R-:W-:Y:S08]  /*51380*/  HMMA.16816.F32.BF16 R16, R24.reuse, R12, R16 ;  /* 0x0000000c1810723c */ /* 0x048ff00000041810 */
[----:B0-----:R-:W-:Y:S01]  /*51390*/  HMMA.16816.F32.BF16 R12, R24, R8, R20 ;  /* 0x00000008180c723c */ /* 0x001fe20000041814 */
[----:B------:R-:W0:Y:S11]  /*513a0*/  LDSM.16.MT88.4 R20, [R3+0x28080] ;  /* 0x028080000314783b */ /* 0x000e360000004200 */
[----:B------:R-:W-:Y:S03]  /*513b0*/  @!UPT UIADD3 URZ, URZ, URZ, URZ ;  /* 0x0000003f3f3ff290 */ /* 0x000fe6000fffe03f */
[----:B------:R-:W-:Y:S01]  /*513c0*/  STL.64 [R1+0x150], R16 ;  /* 0x0001501001007387 */ /* 0x000fe20000100a00 */
[----:B------:R-:W-:Y:S02]  /*513d0*/  STL.64 [R1+0x158], R18 ;  /* 0x0001581201007387 */ /* 0x000fe40000100a00 */
[----:B------:R-:W-:Y:S05]  /*513e0*/  STL.64 [R1+0x3d48], R8 ;  /* 0x003d480801007387 */ /* 0x000fea0000100a00 */
[----:B------:R-:W-:Y:S01]  /*513f0*/  STL.64 [R1+0x140], R12 ;  /* 0x0001400c01007387 */ /* 0x000fe20000100a00 */
[----:B------:R-:W-:Y:S04]  /*51400*/  STL.64 [R1+0x148], R14 ;  /* 0x0001480e01007387 */ /* 0x000fe80000100a00 */
[----:B0-----:R-:W-:Y:S01]  /*51410*/  STL.64 [R1+0x3cb0], R22 ;  /* 0x003cb01601007387 */ /* 0x001fe20000100a00 */
[----:B------:R0:W-:Y:S02]  /*51420*/  STL.64 [R1+0x3ca8], R20 ;  /* 0x003ca81401007387 */ /* 0x0001e40000100a00 */
[----:B0-----:R-:W-:-:S02]  /*51430*/  IMAD.MOV.U32 R20, RZ, RZ, R5 ;  /* 0x000000ffff147224 */ /* 0x001fc400078e0005 */
[----:B------:R-:W-:-:S05]  /*51440*/  IMAD.MOV.U32 R21, RZ, RZ, R4 ;  /* 0x000000ffff157224 */ /* 0x000fca00078e0004 */
[----:B------:R0:W-:Y:S01]  /*51450*/  STL.64 [R1+0x3db0], R20 ;  /* 0x003db01401007387 */ /* 0x0001e20000100a00 */
[----:B------:R-:W2:Y:S03]  /*51460*/  LDL.64 R16, [R1] ;  /* 0x0000000001107983 */ /* 0x000ea60000100a00 */
[----:B--2---:R-:W-:Y:S01]  /*51470*/  STL.64 [R1+0x3d80], R16 ;  /* 0x003d801001007387 */ /* 0x004fe20000100a00 */
[----:B------:R-:W2:Y:S02]  /*51480*/  LDL.LU R12, [R1+0x450] ;  /* 0x00045000010c7983 */ /* 0x000ea40000300800 */
[----:B------:R-:W2:Y:S02]  /*51490*/  LDL.LU R13, [R1+0x454] ;  /* 0x00045400010d7983 */ /* 0x000ea40000300800 */
[----:B------:R-:W3:Y:S01]  /*514a0*/  LDL.LU R14, [R1+0x458] ;  /* 0x00045800010e7983 */ /* 0x000ee20000300800 */
[----:B------:R-:W3:Y:S01]  /*514b0*/  LDL.LU R15, [R1+0x45c] ;  /* 0x00045c00010f7983 */ /* 0x000ee20000300800 */
[----:B0-----:R-:W4:Y:S03]  /*514c0*/  LDL.64 R20, [R1+0x170] ;  /* 0x0001700001147983 */ /* 0x001f260000100a00 */
        /* <DEDUP_REMOVED lines=31> */
[----:B------:R3:W-:Y:S02]  /*516c0*/  STL.64 [R1+0x3e10], R20 ;  /* 0x003e101401007387 */ /* 0x0007e40000100a00 */
[----:B---3--:R-:W-:Y:S02]  /*516d0*/  IMAD.MOV.U32 R20, RZ, RZ, R10 ;  /* 0x000000ffff147224 */ /* 0x008fe400078e000a */
        /* <DEDUP_REMOVED lines=22> */
[----:B------:R-:W-:-:S05]  /*51840*/  IMAD.MOV.U32 R21, RZ, RZ, R28 ;  /* 0x000000ffff157224 */ /* 0x000fca00078e001c */
[----:B------:R-:W-:Y:S04]  /*51850*/  STL.64 [R1+0x3e58], R20 ;  /* 0x003e581401007387 */ /* 0x000fe80000100a00 */
[----:B----4-:R-:W-:Y:S01]  /*51860*/  STL.64 [R1+0x3e20], R6 ;  /* 0x003e200601007387 */ /* 0x010fe20000100a00 */
[----:B--2---:R0:W-:Y:S03]  /*51870*/  STL.64 [R1+0x3e18], R4 ;  /* 0x003e180401007387 */ /* 0x0041e60000100a00 */
[----:B0-----:R-:W2:Y:S01]  /*51880*/  LDL.LU R4, [R1+0x910] ;  /* 0x0009100001047983 */ /* 0x001ea20000300800 */
[----:B------:R-:W2:Y:S02]  /*51890*/  LDL.LU R5, [R1+0x914] ;  /* 0x0009140001057983 */ /* 0x000ea40000300800 */
[----:B------:R-:W4:Y:S02]  /*518a0*/  LDL.LU R6, [R1+0x918] ;  /* 0x0009180001067983 */ /* 0x000f240000300800 */
[----:B------:R-:W4:Y:S02]  /*518b0*/  LDL.LU R7, [R1+0x91c] ;  /* 0x00091c0001077983 */ /* 0x000f240000300800 */
[----:B---3--:R-:W-:-:S02]  /*518c0*/  IMAD.MOV.U32 R20, RZ, RZ, R11 ;  /* 0x000000ffff147224 */ /* 0x008fc400078e000b */
[----:B------:R-:W-:-:S05]  /*518d0*/  IMAD.MOV.U32 R21, RZ, RZ, R10 ;  /* 0x000000ffff157224 */ /* 0x000fca00078e000a */
[----:B------:R-:W-:Y:S04]  /*518e0*/  STL.64 [R1+0x3e70], R20 ;  /* 0x003e701401007387 */ /* 0x000fe80000100a00 */
        /* <DEDUP_REMOVED lines=24> */
[----:B------:R-:W3:Y:S01]  /*51a70*/  LDL.64 R16, [R1+0x10] ;  /* 0x0000100001107983 */ /* 0x000ee20000100a00 */
[----:B------:R-:W-:-:S02]  /*51a80*/  IMAD.MOV.U32 R20, RZ, RZ, R2 ;  /* 0x000000ffff147224 */ /* 0x000fc400078e0002 */
[----:B------:R-:W-:Y:S01]  /*51a90*/  IMAD.MOV.U32 R21, RZ, RZ, R0 ;  /* 0x000000ffff157224 */ /* 0x000fe200078e0000 */
[----:B---3--:R0:W-:Y:S04]  /*51aa0*/  STL.64 [R1+0x3d88], R16 ;  /* 0x003d881001007387 */ /* 0x0081e80000100a00 */
[----:B0-----:R-:W3:Y:S01]  /*51ab0*/  LDL.64 R16, [R1+0x20] ;  /* 0x0000200001107983 */ /* 0x001ee20000100a00 */
[----:B------:R-:W-:Y:S02]  /*51ac0*/  STL.64 [R1+0x3d78], R14 ;  /* 0x003d780e01007387 */ /* 0x000fe40000100a00 */
[----:B------:R0:W-:Y:S02]  /*51ad0*/  STL.64 [R1+0x3d70], R12 ;  /* 0x003d700c01007387 */ /* 0x0001e40000100a00 */
[----:B0-----:R-:W4:Y:S01]  /*51ae0*/  LDL.LU R12, [R1+0x460] ;  /* 0x00046000010c7983 */ /* 0x001f220000300800 */
[----:B------:R-:W4:Y:S02]  /*51af0*/  LDL.LU R13, [R1+0x464] ;  /* 0x00046400010d7983 */ /* 0x000f240000300800 */
[----:B------:R-:W3:Y:S02]  /*51b00*/  LDL.LU R14, [R1+0x468] ;  /* 0x00046800010e7983 */ /* 0x000ee40000300800 */
[----:B------:R-:W3:Y:S01]  /*51b10*/  LDL.LU R15, [R1+0x46c] ;  /* 0x00046c00010f7983 */ /* 0x000ee20000300800 */
[C---:B--2---:R-:W-:Y:S01]  /*51b20*/  HMMA.16816.F32.BF16 R20, R24.reuse, R20, R4 ;  /* 0x000000141814723c */ /* 0x044fe20000041804 */
[----:B---3--:R-:W-:Y:S01]  /*51b30*/  STL.64 [R1+0x3d98], R14 ;  /* 0x003d980e01007387 */ /* 0x008fe20000100a00 */
[----:B----4-:R0:W-:Y:S03]  /*51b40*/  STL.64 [R1+0x3d90], R12 ;  /* 0x003d900c01007387 */ /* 0x0101e60000100a00 */
        /* <DEDUP_REMOVED lines=8> */
[----:B------:R-:W4:Y:S01]  /*51bd0*/  LDL.LU.64 R6, [R1+0x3e80] ;  /* 0x003e800001067983 */ /* 0x000f220000300a00 */
[----:B------:R-:W4:Y:S05]  /*51be0*/  LDL.LU.64 R4, [R1+0x3e78] ;  /* 0x003e780001047983 */ /* 0x000f2a0000300a00 */
[----:B------:R0:W-:Y:S02]  /*51bf0*/  STL.64 [R1+0x130], R20 ;  /* 0x0001301401007387 */ /* 0x0001e40000100a00 */
[----:B------:R4:W-:Y:S01]  /*51c00*/  STL.64 [R1+0x138], R22 ;  /* 0x0001381601007387 */ /* 0x0009e20000100a00 */
[----:B0-----:R-:W4:Y:S02]  /*51c10*/  LDL.LU.64 R20, [R1+0x3e70] ;  /* 0x003e700001147983 */ /* 0x001f240000300a00 */
        /* <DEDUP_REMOVED lines=59> */
[----:B------:R-:W2:Y:S01]  /*51fd0*/  LDL.LU.64 R6, [R1+0x3da8] ;  /* 0x003da80001067983 */ /* 0x000ea20000300a00 */
[----:B------:R-:W2:Y:S02]  /*51fe0*/  LDL.LU.64 R4, [R1+0x3da0] ;  /* 0x003da00001047983 */ /* 0x000ea40000300a00 */
[----:B------:R-:W-:-:S02]  /*51ff0*/  IMAD.MOV.U32 R2, RZ, RZ, R16 ;  /* 0x000000ffff027224 */ /* 0x000fc400078e0010 */
[----:B------:R-:W-:Y:S11]  /*52000*/  IMAD.MOV.U32 R0, RZ, RZ, R17 ;  /* 0x000000ffff007224 */ /* 0x000ff600078e0011 */
[----:B------:R-:W-:Y:S06]  /*52010*/  @!UPT UIADD3 URZ, URZ, URZ, URZ ;  /* 0x0000003f3f3ff290 */ /* 0x000fec000fffe03f */
[----:B------:R0:W-:Y:S01]  /*52020*/  STL.64 [R1+0xb0], R24 ;  /* 0x0000b01801007387 */ /* 0x0001e20000100a00 */
[----:B------:R1:W-:Y:S03]  /*52030*/  STL.64 [R1+0xb8], R26 ;  /* 0x0000b81a01007387 */ /* 0x0003e60000100a00 */
[----:B0-----:R-:W4:Y:S01]  /*52040*/  LDL.LU R24, [R1+0x430] ;  /* 0x0004300001187983 */ /* 0x001f220000300800 */
[----:B------:R-:W4:Y:S02]  /*52050*/  LDL.LU R25, [R1+0x434] ;  /* 0x0004340001197983 */ /* 0x000f240000300800 */
[----:B-1----:R-:W4:Y:S02]  /*52060*/  LDL.LU R26, [R1+0x438] ;  /* 0x00043800011a7983 */ /* 0x002f240000300800 */
[----:B------:R-:W4:Y:S01]  /*52070*/  LDL.LU R27, [R1+0x43c] ;  /* 0x00043c00011b7983 */ /* 0x000f220000300800 */
[----:B------:R0:W-:Y:S04]  /*52080*/  STL.64 [R1+0x3cc0], R20 ;  /* 0x003cc01401007387 */ /* 0x0001e80000100a00 */
        /* <DEDUP_REMOVED lines=28> */
[----:B------:R-:W3:Y:S02]  /*52250*/  LDL.LU.64 R18, [R1+0x3d68] ;  /* 0x003d680001127983 */ /* 0x000ee40000300a00 */
        /* <DEDUP_REMOVED lines=10> */
[----:B0-----:R-:W3:Y:S01]  /*52300*/  LDL.64 R16, [R1+0x1e0] ;  /* 0x0001e00001107983 */ /* 0x001ee20000100a00 */
[C---:B--2---:R-:W-:Y:S11]  /*52310*/  HMMA.16816.F32.BF16 R8, R4.reuse, R12, R8 ;  /* 0x0000000c0408723c */ /* 0x044ff60000041808 */
[----:B------:R-:W-:Y:S11]  /*52320*/  @!UPT UIADD3 URZ, URZ, URZ, URZ ;  /* 0x0000003f3f3ff290 */ /* 0x000ff6000fffe03f */
[----:B------:R-:W-:Y:S01]  /*52330*/  @!UPT UIADD3 URZ, URZ, URZ, URZ ;  /* 0x0000003f3f3ff290 */ /* 0x000fe2000fffe03f */
[----:B------:R0:W-:Y:S01]  /*52340*/  STL.64 [R1+0x440], R8 ;  /* 0x0004400801007387 */ /* 0x0001e20000100a00 */
[----:B------:R-:W-:Y:S03]  /*52350*/  STL.64 [R1+0x448], R10 ;  /* 0x0004480a01007387 */ /* 0x000fe60000100a00 */
[----:B0-----:R-:W4:Y:S01]  /*52360*/  LDL.LU.64 R8, [R1+0x3d48] ;  /* 0x003d480001087983 */ /* 0x001f220000300a00 */
[----:B------:R-:W-:Y:S02]  /*52370*/  STL.64 [R1+0x3c50], R14 ;  /* 0x003c500e01007387 */ /* 0x000fe40000100a00 */
[----:B------:R0:W-:Y:S02]  /*52380*/  STL.64 [R1+0x3c48], R12 ;  /* 0x003c480c01007387 */ /* 0x0001e40000100a00 */
[----:B0-----:R-:W3:Y:S01]  /*52390*/  LDL.LU R12, [R1+0x7a0] ;  /* 0x0007a000010c7983 */ /* 0x001ee20000300800 */
[----:B------:R-:W3:Y:S02]  /*523a0*/  LDL.LU R13, [R1+0x7a4] ;  /* 0x0007a400010d7983 */ /* 0x000ee40000300800 */
[----:B------:R-:W3:Y:S02]  /*523b0*/  LDL.LU R14, [R1+0x7a8] ;  /* 0x0007a800010e7983 */ /* 0x000ee40000300800 */
[----:B------:R-:W3:Y:S01]  /*523c0*/  LDL.LU R15, [R1+0x7ac] ;  /* 0x0007ac00010f7983 */ /* 0x000ee20000300800 */
[----:B----4-:R-:W-:Y:S01]  /*523d0*/  HMMA.16816.F32.BF16 R24, R4, R8, R24 ;  /* 0x000000080418723c */ /* 0x010fe20000041818 */
[----:B------:R0:W-:Y:S01]  /*523e0*/  STL [R1+0x3c28], R8 ;  /* 0x003c280801007387 */ /* 0x0001e20000100800 */
[----:B------:R1:W-:Y:S11]  /*523f0*/  STL [R1+0x3c24], R9 ;  /* 0x003c240901007387 */ /* 0x0003f60000100800 */
[----:B------:R-:W-:Y:S10]  /*52400*/  @!UPT UIADD3 URZ, URZ, URZ, URZ ;  /* 0x0000003f3f3ff290 */ /* 0x000ff4000fffe03f */
[----:B------:R-:W-:Y:S01]  /*52410*/  STL.64 [R1+0x430], R24 ;  /* 0x0004301801007387 */ /* 0x000fe20000100a00 */
[----:B------:R-:W-:Y:S02]  /*52420*/  STL.64 [R1+0x438], R26 ;  /* 0x0004381a01007387 */ /* 0x000fe40000100a00 */
[----:B------:R-:W2:Y:S04]  /*52430*/  LDSM.16.MT88.4 R24, [R3+0x28100] ;  /* 0x028100000318783b */ /* 0x000ea80000004200 */
[----:B0-----:R-:W4:Y:S01]  /*52440*/  LDL.LU R8, [R1+0x420] ;  /* 0x0004200001087983 */ /* 0x001f220000300800 */
[----:B-1----:R-:W4:Y:S01]  /*52450*/  LDL.LU R9, [R1+0x424] ;  /* 0x0004240001097983 */ /* 0x002f220000300800 */
[----:B------:R-:W4:Y:S02]  /*52460*/  LDL.LU R10, [R1+0x428] ;  /* 0x00042800010a7983 */ /* 0x000f240000300800 */
[----:B------:R-:W4:Y:S02]  /*52470*/  LDL.LU R11, [R1+0x42c] ;  /* 0x00042c00010b7983 */ /* 0x000f240000300800 */
[----:B------:R-:W-:Y:S01]  /*52480*/  STL [R1+0x3c2c], R3 ;  /* 0x003c2c0301007387 */ /* 0x000fe20000100800 */
[----:B--2---:R-:W-:Y:S01]  /*52490*/  STL.64 [R1+0x3b68], R26 ;  /* 0x003b681a01007387 */ /* 0x004fe20000100a00 */
[----:B------:R0:W-:Y:S02]  /*524a0*/  STL.64 [R1+0x3b60], R24 ;  /* 0x003b601801007387 */ /* 0x0001e40000100a00 */
[----:B0-----:R-:W-:-:S02]  /*524b0*/  IMAD.MOV.U32 R24, RZ, RZ, R29 ;  /* 0x000000ffff187224 */ /* 0x001fc400078e001d */
[----:B------:R-:W-:-:S05]  /*524c0*/  IMAD.MOV.U32 R25, RZ, RZ, R28 ;  /* 0x000000ffff197224 */ /* 0x000fca00078e001c */
[----:B------:R0:W-:Y:S04]  /*524d0*/  STL.64 [R1+0x3d08], R24 ;  /* 0x003d081801007387 */ /* 0x0001e80000100a00 */
[----:B0-----:R-:W4:Y:S01]  /*524e0*/  LDL.64 R24, [R1+0x30] ;  /* 0x0000300001187983 */ /* 0x001f220000100a00 */
[C---:B---3--:R-:W-:Y:S08]  /*524f0*/  HMMA.16816.F32.BF16 R12, R4.reuse, R16, R12 ;  /* 0x00000010040c723c */ /* 0x048ff0000004180c */
[----:B----4-:R-:W-:Y:S01]  /*52500*/  HMMA.16816.F32.BF16 R8, R4, R24, R8 ;  /* 0x000000180408723c */ /* 0x010fe20000041808 */
[----:B------:R-:W-:Y:S11]  /*52510*/  IMAD.MOV.U32 R29, RZ, RZ, R25 ;  /* 0x000000ffff1d7224 */ /* 0x000ff600078e0019 */
[----:B------:R-:W-:Y:S11]  /*52520*/  @!UPT UIADD3 URZ, URZ, URZ, URZ ;  /* 0x0000003f3f3ff290 */ /* 0x000ff6000fffe03f */
[----:B------:R-:W-:Y:S01]  /*52530*/  STL.64 [R1+0x420], R8 ;  /* 0x0004200801007387 */ /* 0x000fe20000100a00 */
[----:B------:R0:W-:Y:S02]  /*52540*/  STL.64 [R1+0x428], R10 ;  /* 0x0004280a01007387 */ /* 0x0001e40000100a00 */
[----:B------:R-:W-:Y:S02]  /*52550*/  STL [R1+0x3c34], R29 ;  /* 0x003c341d01007387 */ /* 0x000fe40000100800 */
[----:B0-----:R-:W-:-:S05]  /*52560*/  IMAD.MOV.U32 R11, RZ, RZ, R24 ;  /* 0x000000ffff0b7224 */ /* 0x001fca00078e0018 */
[----:B------:R-:W-:Y:S01]  /*52570*/  STL [R1+0x3c30], R11 ;  /* 0x003c300b01007387 */ /* 0x000fe20000100800 */
[----:B------:R0:W-:Y:S02]  /*52580*/  STL.64 [R1+0x7a0], R12 ;  /* 0x0007a00c01007387 */ /* 0x0001e40000100a00 */
[----:B------:R1:W-:Y:S01]  /*52590*/  STL.64 [R1+0x7a8], R14 ;  /* 0x0007a80e01007387 */ /* 0x0003e20000100a00 */
[----:B0-----:R-:W2:Y:S01]  /*525a0*/  LDL.LU R12, [R1+0x660] ;  /* 0x00066000010c7983 */ /* 0x001ea20000300800 */
[----:B------:R-:W2:Y:S02]  /*525b0*/  LDL.LU R13, [R1+0x664] ;  /* 0x00066400010d7983 */ /* 0x000ea40000300800 */
[----:B-1----:R-:W3:Y:S02]  /*525c0*/  LDL.LU R14, [R1+0x668] ;  /* 0x00066800010e7983 */ /* 0x002ee40000300800 */
[----:B------:R-:W3:Y:S02]  /*525d0*/  LDL.LU R15, [R1+0x66c] ;  /* 0x00066c00010f7983 */ /* 0x000ee40000300800 */
[----:B------:R-:W-:-:S02]  /*525e0*/  IMAD.MOV.U32 R28, RZ, RZ, R16 ;  /* 0x000000ffff1c7224 */ /* 0x000fc400078e0010 */
[----:B------:R-:W-:Y:S02]  /*525f0*/  IMAD.MOV.U32 R10, RZ, RZ, R17 ;  /* 0x000000ffff0a7224 */ /* 0x000fe400078e0011 */
[----:B------:R-:W-:Y:S02]  /*52600*/  IMAD.MOV.U32 R16, RZ, RZ, R23 ;  /* 0x000000ffff107224 */ /* 0x000fe400078e0017 */
[----:B------:R-:W-:Y:S01]  /*52610*/  IMAD.MOV.U32 R17, RZ, RZ, R22 ;  /* 0x000000ffff117224 */ /* 0x000fe200078e0016 */
[----:B---3--:R-:W-:Y:S01]  /*52620*/  STL.64 [R1+0x3c70], R14 ;  /* 0x003c700e01007387 */ /* 0x008fe20000100a00 */
[----:B--2---:R-:W-:Y:S03]  /*52630*/  STL.64 [R1+0x3c68], R12 ;  /* 0x003c680c01007387 */ /* 0x004fe60000100a00 */
[----:B------:R0:W-:Y:S02]  /*52640*/  STL.64 [R1+0x3c78], R16 ;  /* 0x003c781001007387 */ /* 0x0001e40000100a00 */
[----:B0-----:R-:W-:-:S02]  /*52650*/  IMAD.MOV.U32 R16, RZ, RZ, R21 ;  /* 0x000000ffff107224 */ /* 0x001fc400078e0015 */
[----:B------:R-:W-:-:S05]  /*52660*/  IMAD.MOV.U32 R17, RZ, RZ, R20 ;  /* 0x000000ffff117224 */ /* 0x000fca00078e0014 */
[----:B------:R0:W-:Y:S01]  /*52670*/  STL.64 [R1+0x3c90], R16 ;  /* 0x003c901001007387 */ /* 0x0001e20000100a00 */
[----:B------:R-:W2:Y:S02]  /*52680*/  LDL.LU R12, [R1+0x670] ;  /* 0x00067000010c7983 */ /* 0x000ea40000300800 */
[----:B------:R-:W2:Y:S02]  /*52690*/  LDL.LU R13, [R1+0x674] ;  /* 0x00067400010d7983 */ /* 0x000ea40000300800 */
[----:B------:R-:W3:Y:S01]  /*526a0*/  LDL.LU R14, [R1+0x678] ;  /* 0x00067800010e7983 */ /* 0x000ee20000300800 */
[----:B------:R-:W3:Y:S01]  /*526b0*/  LDL.LU R15, [R1+0x67c] ;  /* 0x00067c00010f7983 */ /* 0x000ee20000300800 */
[----:B0-----:R-:W-:Y:S02]  /*526c0*/  IMAD.MOV.U32 R16, RZ, RZ, R2 ;  /* 0x000000ffff107224 */ /* 0x001fe400078e0002 */
[----:B------:R-:W-:-:S05]  /*526d0*/  IMAD.MOV.U32 R17, RZ, RZ, R0 ;  /* 0x000000ffff117224 */ /* 0x000fca00078e0000 */
[----:B------:R0:W-:Y:S04]  /*526e0*/  STL.64 [R1+0x3cb8], R16 ;  /* 0x003cb81001007387 */ /* 0x0001e80000100a00 */
[----:B0-----:R-:W4:Y:S01]  /*526f0*/  LDL.LU R16, [R1+0x410] ;  /* 0x0004100001107983 */ /* 0x001f220000300800 */
[----:B------:R-:W4:Y:S02]  /*52700*/  LDL.LU R17, [R1+0x414] ;  /* 0x0004140001117983 */ /* 0x000f240000300800 */
[----:B------:R-:W2:Y:S02]  /*52710*/  LDL.LU R18, [R1+0x418] ;  /* 0x0004180001127983 */ /* 0x000ea40000300800 */
[----:B------:R-:W2:Y:S02]  /*52720*/  LDL.LU R19, [R1+0x41c] ;  /* 0x00041c0001137983 */ /* 0x000ea40000300800 */
[----:B--2---:R-:W-:Y:S01]  /*52730*/  STL.64 [R1+0x3cd0], R18 ;  /* 0x003cd01201007387 */ /* 0x004fe20000100a00 */
[----:B----4-:R-:W-:Y:S02]  /*52740*/  STL.64 [R1+0x3cc8], R16 ;  /* 0x003cc81001007387 */ /* 0x010fe40000100a00 */
[----:B------:R-:W2:Y:S02]  /*52750*/  LDL.LU R20, [R1+0x730] ;  /* 0x0007300001147983 */ /* 0x000ea40000300800 */
[----:B------:R-:W2:Y:S01]  /*52760*/  LDL.LU R21, [R1+0x734] ;  /* 0x0007340001157983 */ /* 0x000ea20000300800 */
[----:B------:R-:W4:Y:S01]  /*52770*/  LDL.LU R22, [R1+0x738] ;  /* 0x0007380001167983 */ /* 0x000f220000300800 */
[----:B------:R-:W4:Y:S03]  /*52780*/  LDL.LU R23, [R1+0x73c] ;  /* 0x00073c0001177983 */ /* 0x000f260000300800 */
        /* <DEDUP_REMOVED lines=10> */
[----:B--2---:R-:W-:Y:S01]  /*52830*/  STL.64 [R1+0x3d18], R26 ;  /* 0x003d181a01007387 */ /* 0x004fe20000100a00 */
[----:B------:R0:W-:Y:S03]  /*52840*/  STL.64 [R1+0x3d10], R24 ;  /* 0x003d101801007387 */ /* 0x0001e60000100a00 */
[----:B0-----:R-:W2:Y:S04]  /*52850*/  LDL.64 R24, [R1+0x1b0] ;  /* 0x0001b00001187983 */ /* 0x001ea80000100a00 */
[----:B--2---:R0:W-:Y:S04]  /*52860*/  STL.64 [R1+0x3d28], R24 ;  /* 0x003d281801007387 */ /* 0x0041e80000100a00 */
[----:B0-----:R-:W2:Y:S04]  /*52870*/  LDL.64 R24, [R1+0x1c0] ;  /* 0x0001c00001187983 */ /* 0x001ea80000100a00 */
[----:B--2---:R0:W-:Y:S04]  /*52880*/  STL.64 [R1+0x3d40], R24 ;  /* 0x003d401801007387 */ /* 0x0041e80000100a00 */
[----:B0-----:R-:W2:Y:S01]  /*52890*/  LDL.64 R24, [R1+0x1d0] ;  /* 0x0001d00001187983 */ /* 0x001ea20000100a00 */
[----:B----4-:R-:W-:Y:S02]  /*528a0*/  STL.64 [R1+0x3cf0], R22 ;  /* 0x003cf01601007387 */ /* 0x010fe40000100a00 */
[----:B------:R0:W-:Y:S02]  /*528b0*/  STL.64 [R1+0x3ce8], R20 ;  /* 0x003ce81401007387 */ /* 0x0001e40000100a00 */
[----:B0-----:R-:W4:Y:S04]  /*528c0*/  LDL.64 R20, [R1+0x190] ;  /* 0x0001900001147983 */ /* 0x001f280000100a00 */
[----:B----4-:R0:W-:Y:S04]  /*528d0*/  STL.64 [R1+0x3d00], R20 ;  /* 0x003d001401007387 */ /* 0x0101e80000100a00 */
[----:B0-----:R-:W4:Y:S04]  /*528e0*/  LDL.64 R20, [R1+0x1a0] ;  /* 0x0001a00001147983 */ /* 0x001f280000100a00 */
[----:B----4-:R0:W-:Y:S04]  /*528f0*/  STL.64 [R1+0x3d20], R20 ;  /* 0x003d201401007387 */ /* 0x0101e80000100a00 */
        /* <DEDUP_REMOVED lines=8> */
[----:B------:R-:W2:Y:S02]  /*52980*/  LDL.LU R22, [R1+0x788] ;  /* 0x0007880001167983 */ /* 0x000ea40000300800 */
[----:B------:R-:W2:Y:S01]  /*52990*/  LDL.LU R23, [R1+0x78c] ;  /* 0x00078c0001177983 */ /* 0x000ea20000300800 */
[----:B------:R-:W4:Y:S04]  /*529a0*/  LDL.64 R16, [R1+0x180] ;  /* 0x0001800001107983 */ /* 0x000f280000100a00 */
[----:B----4-:R0:W-:Y:S04]  /*529b0*/  STL.64 [R1+0x3cf8], R16 ;  /* 0x003cf81001007387 */ /* 0x0101e80000100a00 */
[----:B0-----:R-:W4:Y:S01]  /*529c0*/  LDL.LU R16, [R1+0x750] ;  /* 0x0007500001107983 */ /* 0x001f220000300800 */
[----:B------:R-:W4:Y:S02]  /*529d0*/  LDL.LU R17, [R1+0x754] ;  /* 0x0007540001117983 */ /* 0x000f240000300800 */
[----:B------:R-:W4:Y:S02]  /*529e0*/  LDL.LU R18, [R1+0x758] ;  /* 0x0007580001127983 */ /* 0x000f240000300800 */
[----:B------:R-:W4:Y:S01]  /*529f0*/  LDL.LU R19, [R1+0x75c] ;  /* 0x00075c0001137983 */ /* 0x000f220000300800 */
[----:B---3--:R-:W-:Y:S01]  /*52a00*/  STL.64 [R1+0x3c88], R14 ;  /* 0x003c880e01007387 */ /* 0x008fe20000100a00 */
[----:B------:R0:W-:Y:S03]  /*52a10*/  STL.64 [R1+0x3c80], R12 ;  /* 0x003c800c01007387 */ /* 0x0001e60000100a00 */
        /* <DEDUP_REMOVED lines=10> */
[----:B------:R0:W-:Y:S01]  /*52ac0*/  STL [R1+0x3c3c], R10 ;  /* 0x003c3c0a01007387 */ /* 0x0001e20000100800 */
[----:B------:R-:W3:Y:S02]  /*52ad0*/  LDL.LU R8, [R1+0x790] ;  /* 0x0007900001087983 */ /* 0x000ee40000300800 */
[----:B------:R-:W3:Y:S01]  /*52ae0*/  LDL.LU R9, [R1+0x794] ;  /* 0x0007940001097983 */ /* 0x000ee20000300800 */
[----:B0-----:R-:W3:Y:S01]  /*52af0*/  LDL.LU R10, [R1+0x798] ;  /* 0x00079800010a7983 */ /* 0x001ee20000300800 */
[----:B------:R-:W3:Y:S02]  /*52b00*/  LDL.LU R11, [R1+0x79c] ;  /* 0x00079c00010b7983 */ /* 0x000ee40000300800 */
[----:B------:R-:W-:Y:S01]  /*52b10*/  STL [R1+0x3c38], R28 ;  /* 0x003c381c01007387 */ /* 0x000fe20000100800 */
[C---:B---3--:R-:W-:Y:S11]  /*52b20*/  HMMA.16816.F32.BF16 R8, R4.reuse, R24, R8 ;  /* 0x000000180408723c */ /* 0x048ff60000041808 */
[----:B------:R-:W-:Y:S11]  /*52b30*/  @!UPT UIADD3 URZ, URZ, URZ, URZ ;  /* 0x0000003f3f3ff290 */ /* 0x000ff6000fffe03f */
[----:B------:R-:W-:Y:S01]  /*52b40*/  @!UPT UIADD3 URZ, URZ, URZ, URZ ;  /* 0x0000003f3f3ff290 */ /* 0x000fe2000fffe03f */
[----:B------:R0:W-:Y:S01]  /*52b50*/  STL.64 [R1+0x790], R8 ;  /* 0x0007900801007387 */ /* 0x0001e20000100a00 */
[----:B------:R1:W-:Y:S02]  /*52b60*/  STL.64 [R1+0x798], R10 ;  /* 0x0007980a01007387 */ /* 0x0003e40000100a00 */
[----:B0-----:R-:W-:Y:S02]  /*52b70*/  IMAD.MOV.U32 R8, RZ, RZ, R24 ;  /* 0x000000ffff087224 */ /* 0x001fe400078e0018 */
[----:B------:R-:W-:Y:S02]  /*52b80*/  IMAD.MOV.U32 R9, RZ, RZ, R25 ;  /* 0x000000ffff097224 */ /* 0x000fe400078e0019 */
[----:B------:R-:W3:Y:S01]  /*52b90*/  LDL.LU.64 R24, [R1+0x3d40] ;  /* 0x003d400001187983 */ /* 0x000ee20000300a00 */
[----:B------:R-:W-:Y:S01]  /*52ba0*/  STL [R1+0x3c40], R8 ;  /* 0x003c400801007387 */ /* 0x000fe20000100800 */
[----:B---3--:R-:W-:Y:S01]  /*52bb0*/  HMMA.16816.F32.BF16 R20, R4, R24, R20 ;  /* 0x000000180414723c */ /* 0x008fe20000041814 */
        /* <DEDUP_REMOVED lines=12> */
[----:B------:R0:W-:Y:S01]  /*52c80*/  STL.64 [R1+0x770], R20 ;  /* 0x0007701401007387 */ /* 0x0001e20000100a00 */
[----:B------:R-:W-:Y:S03]  /*52c90*/  STL.64 [R1+0x778], R22 ;  /* 0x0007781601007387 */ /* 0x000fe60000100a00 */
[----:B0-----:R-:W3:Y:S01]  /*52ca0*/  LDL.LU.64 R20, [R1+0x3d20] ;  /* 0x003d200001147983 */ /* 0x001ee20000300a00 */
[----:B------:R-:W3:Y:S02]  /*52cb0*/  LDL.LU.64 R26, [R1+0x3d18] ;  /* 0x003d1800011a7983 */ /* 0x000ee40000300a00 */
[----:B------:R-:W3:Y:S02]  /*52cc0*/  LDL.LU.64 R24, [R1+0x3d10] ;  /* 0x003d100001187983 */ /* 0x000ee40000300a00 */
        /* <DEDUP_REMOVED lines=26> */
[----:B------:R-:W-:Y:S01]  /*52e70*/  IMAD.MOV.U32 R10, RZ, RZ, R17 ;  /* 0x000000ffff0a7224 */ /* 0x000fe200078e0011 */
[----:B------:R-:W4:Y:S01]  /*52e80*/  LDL.LU.64 R18, [R1+0x3cd0] ;  /* 0x003cd00001127983 */ /* 0x000f220000300a00 */
[----:B------:R-:W4:Y:S01]  /*52e90*/  LDL.LU.64 R16, [R1+0x3cc8] ;  /* 0x003cc80001107983 */ /* 0x000f220000300a00 */
[C---:B---3--:R-:W-:Y:S11]  /*52ea0*/  HMMA.16816.F32.BF16 R20, R4.reuse, R24, R20 ;  /* 0x000000180414723c */ /* 0x048ff60000041814 */
[----:B------:R-:W-:Y:S11]  /*52eb0*/  @!UPT UIADD3 URZ, URZ, URZ, URZ ;  /* 0x0000003f3f3ff290 */ /* 0x000ff6000fffe03f */
[----:B------:R-:W-:Y:S01]  /*52ec0*/  @!UPT UIADD3 URZ, URZ, URZ, URZ ;  /* 0x0000003f3f3ff290 */ /* 0x000fe2000fffe03f */
[----:B------:R0:W-:Y:S01]  /*52ed0*/  STL.64 [R1+0x730], R20 ;  /* 0x0007301401007387 */ /* 0x0001e20000100a00 */
[----:B------:R1:W-:Y:S03]  /*52ee0*/  STL.64 [R1+0x738], R22 ;  /* 0x0007381601007387 */ /* 0x0003e60000100a00 */
[----:B0-----:R-:W4:Y:S01]  /*52ef0*/  LDL.LU.64 R20, [R1+0x3cc0] ;  /* 0x003cc00001147983 */ /* 0x001f220000300a00 */
[----:B------:R-:W-:Y:S01]  /*52f00*/  STL.64 [R1+0x3b80], R24 ;  /* 0x003b801801007387 */ /* 0x000fe20000100a00 */
[----:B----4-:R-:W-:Y:S02]  /*52f10*/  HMMA.16816.F32.BF16 R4, R4, R20, R16 ;  /* 0x000000140404723c */ /* 0x010fe40000041810 */
[----:B------:R-:W2:Y:S01]  /*52f20*/  LDL.LU.64 R16, [R1+0x3cb8] ;  /* 0x003cb80001107983 */ /* 0x000ea20000300a00 */
[----:B-1----:R-:W2:Y:S02]  /*52f30*/  LDL.LU.64 R22, [R1+0x3cb0] ;  /* 0x003cb00001167983 */ /* 0x002ea40000300a00 */
        /* <DEDUP_REMOVED lines=29> */
[----:B------:R-:W2:Y:S02]  /*53110*/  LDL.LU.64 R16, [R1+0x3c58] ;  /* 0x003c580001107983 */ /* 0x000ea40000300a00 */
[C---:B--2---:R-:W-:Y:S11]  /*53120*/  HMMA.16816.F32.BF16 R12, R20.reuse, R16, R12 ;  /* 0x00000010140c723c */ /* 0x044ff6000004180c */
[----:B------:R-:W-:Y:S11]  /*53130*/  @!UPT UIADD3 URZ, URZ, URZ, URZ ;  /* 0x0000003f3f3ff290 */ /* 0x000ff6000fffe03f */
[----:B------:R-:W-:Y:S01]  /*53140*/  @!UPT UIADD3 URZ, URZ, URZ, URZ ;  /* 0x0000003f3f3ff290 */ /* 0x000fe2000fffe03f */
[----:B------:R-:W-:Y:S01]  /*53150*/  STL.64 [R1+0x660], R12 ;  /* 0x0006600c01007387 */ /* 0x000fe20000100a00 */
[----:B------:R0:W-:Y:S03]  /*53160*/  STL.64 [R1+0x668], R14 ;  /* 0x0006680e01007387 */ /* 0x0001e60000100a00 */
[----:B0-----:R-:W2:Y:S01]  /*53170*/  LDL.LU.64 R14, [R1+0x3c50] ;  /* 0x003c5000010e7983 */ /* 0x001ea20000300a00 */
[----:B------:R-:W3:Y:S02]  /*53180*/  LDL.LU.64 R12, [R1+0x3c48] ;  /* 0x003c4800010c7983 */ /* 0x000ee40000300a00 */
[----:B----4-:R-:W-:Y:S02]  /*53190*/  STL.64 [R1+0x3b40], R18 ;  /* 0x003b401201007387 */ /* 0x010fe40000100a00 */
[----:B------:R-:W-:Y:S01]  /*531a0*/  STL.64 [R1+0x3b38], R16 ;  /* 0x003b381001007387 */ /* 0x000fe20000100a00 */
[----:B---3--:R-:W-:Y:S01]  /*531b0*/  HMMA.16816.F32.BF16 R4, R20, R12, R4 ;  /* 0x0000000c1404723c */ /* 0x008fe20000041804 */
[----:B--2---:R-:W-:Y:S01]  /*531c0*/  STL.64 [R1+0x3b30], R14 ;  /* 0x003b300e01007387 */ /* 0x004fe20000100a00 */
[----:B------:R0:W-:Y:S05]  /*531d0*/  STL.64 [R1+0x3b28], R12 ;  /* 0x003b280c01007387 */ /* 0x0001ea0000100a00 */
[----:B0-----:R-:W-:-:S02]  /*531e0*/  IMAD.MOV.U32 R12, RZ, RZ, R8 ;  /* 0x000000ffff0c7224 */ /* 0x001fc400078e0008 */
[----:B------:R-:W-:Y:S11]  /*531f0*/  IMAD.MOV.U32 R13, RZ, RZ, R10 ;  /* 0x000000ffff0d7224 */ /* 0x000ff600078e000a */
[----:B------:R-:W-:Y:S03]  /*53200*/  @!UPT UIADD3 URZ, URZ, URZ, URZ ;  /* 0x0000003f3f3ff290 */ /* 0x000fe6000fffe03f */
[----:B------:R-:W-:Y:S01]  /*53210*/  STL.64 [R1+0x650], R4 ;  /* 0x0006500401007387 */ /* 0x000fe20000100a00 */
[----:B------:R-:W-:Y:S02]  /*53220*/  STL.64 [R1+0x658], R6 ;  /* 0x0006580601007387 */ /* 0x000fe40000100a00 */
[----:B------:R-:W2:Y:S02]  /*53230*/  LDL.LU R8, [R1+0x3c40] ;  /* 0x003c400001087983 */ /* 0x000ea40000300800 */
[----:B------:R-:W3:Y:S01]  /*53240*/  LDL.LU R10, [R1+0x3c3c] ;  /* 0x003c3c00010a7983 */ /* 0x000ee20000300800 */
[----:B------:R0:W-:Y:S04]  /*53250*/  STL.64 [R1+0x3b88], R12 ;  /* 0x003b880c01007387 */ /* 0x0001e80000100a00 */
[----:B0-----:R-:W4:Y:S01]  /*53260*/  LDL.LU R12, [R1+0x5d0] ;  /* 0x0005d000010c7983 */ /* 0x001f220000300800 */
[----:B------:R-:W4:Y:S02]  /*53270*/  LDL.LU R13, [R1+0x5d4] ;  /* 0x0005d400010d7983 */ /* 0x000f240000300800 */
[----:B------:R-:W2:Y:S02]  /*53280*/  LDL.LU R14, [R1+0x5d8] ;  /* 0x0005d800010e7983 */ /* 0x000ea40000300800 */
[----:B------:R-:W2:Y:S02]  /*53290*/  LDL.LU R15, [R1+0x5dc] ;  /* 0x0005dc00010f7983 */ /* 0x000ea40000300800 */
[----:B--2---:R-:W-:Y:S01]  /*532a0*/  STL.64 [R1+0x3b98], R14 ;  /* 0x003b980e01007387 */ /* 0x004fe20000100a00 */
[----:B----4-:R0:W-:Y:S02]  /*532b0*/  STL.64 [R1+0x3b90], R12 ;  /* 0x003b900c01007387 */ /* 0x0101e40000100a00 */
[----:B0-----:R-:W-:-:S02]  /*532c0*/  IMAD.MOV.U32 R12, RZ, RZ, R27 ;  /* 0x000000ffff0c7224 */ /* 0x001fc400078e001b */
[----:B------:R-:W-:-:S05]  /*532d0*/  IMAD.MOV.U32 R13, RZ, RZ, R26 ;  /* 0x000000ffff0d7224 */ /* 0x000fca00078e001a */
[----:B------:R0:W-:Y:S01]  /*532e0*/  STL.64 [R1+0x3bb0], R12 ;  /* 0x003bb00c01007387 */ /* 0x0001e20000100a00 */
[----:B------:R-:W2:Y:S02]  /*532f0*/  LDL.LU R24, [R1+0x5c0] ;  /* 0x0005c00001187983 */ /* 0x000ea40000300800 */
[----:B------:R-:W2:Y:S02]  /*53300*/  LDL.LU R25, [R1+0x5c4] ;  /* 0x0005c40001197983 */ /* 0x000ea40000300800 */
[----:B------:R-:W4:Y:S01]  /*53310*/  LDL.LU R26, [R1+0x5c8] ;  /* 0x0005c800011a7983 */ /* 0x000f220000300800 */
[----:B------:R-:W4:Y:S01]  /*53320*/  LDL.LU R27, [R1+0x5cc] ;  /* 0x0005cc00011b7983 */ /* 0x000f220000300800 */
[----:B0-----:R-:W-:Y:S02]  /*53330*/  IMAD.MOV.U32 R12, RZ, RZ, R28 ;  /* 0x000000ffff0c7224 */ /* 0x001fe400078e001c */
[----:B------:R-:W-:Y:S01]  /*53340*/  IMAD.MOV.U32 R13, RZ, RZ, R29 ;  /* 0x000000ffff0d7224 */ /* 0x000fe200078e001d */
[----:B------:R-:W3:Y:S01]  /*53350*/  LDL.LU R28, [R1+0x3c38] ;  /* 0x003c3800011c7983 */ /* 0x000ee20000300800 */
[----:B------:R-:W3:Y:S03]  /*53360*/  LDL.LU R29, [R1+0x3c34] ;  /* 0x003c3400011d7983 */ /* 0x000ee60000300800 */
[----:B------:R0:W-:Y:S01]  /*53370*/  STL.64 [R1+0x3bc8], R12 ;  /* 0x003bc80c01007387 */ /* 0x0001e20000100a00 */
[----:B------:R-:W-:-:S02]  /*53380*/  IMAD.MOV.U32 R16, RZ, RZ, R8 ;  /* 0x000000ffff107224 */ /* 0x000fc400078e0008 */
[----:B------:R-:W-:Y:S02]  /*53390*/  IMAD.MOV.U32 R17, RZ, RZ, R9 ;  /* 0x000000ffff117224 */ /* 0x000fe400078e0009 */
        /* <DEDUP_REMOVED lines=15> */
[----:B------:R-:W2:Y:S01]  /*53490*/  LDL.LU R6, [R1+0x648] ;  /* 0x0006480001067983 */ /* 0x000ea20000300800 */
[----:B------:R-:W2:Y:S01]  /*534a0*/  LDL.LU R7, [R1+0x64c] ;  /* 0x00064c0001077983 */ /* 0x000ea20000300800 */
[----:B------:R3:W-:Y:S03]  /*534b0*/  STL.64 [R1+0x3be8], R16 ;  /* 0x003be81001007387 */ /* 0x0007e60000100a00 */
[----:B0-----:R-:W2:Y:S01]  /*534c0*/  LDL.LU R12, [R1+0x610] ;  /* 0x00061000010c7983 */ /* 0x001ea20000300800 */
[----:B------:R-:W2:Y:S02]  /*534d0*/  LDL.LU R13, [R1+0x614] ;  /* 0x00061400010d7983 */ /* 0x000ea40000300800 */
[----:B------:R-:W2:Y:S02]  /*534e0*/  LDL.LU R14, [R1+0x618] ;  /* 0x00061800010e7983 */ /* 0x000ea40000300800 */
[----:B------:R-:W2:Y:S02]  /*534f0*/  LDL.LU R15, [R1+0x61c] ;  /* 0x00061c00010f7983 */ /* 0x000ea40000300800 */
[----:B---3--:R-:W-:-:S02]  /*53500*/  IMAD.MOV.U32 R16, RZ, RZ, R28 ;  /* 0x000000ffff107224 */ /* 0x008fc400078e001c */
[----:B------:R-:W-:Y:S01]  /*53510*/  IMAD.MOV.U32 R17, RZ, RZ, R10 ;  /* 0x000000ffff117224 */ /* 0x000fe200078e000a */
[----:B--2---:R-:W-:Y:S01]  /*53520*/  STL.64 [R1+0x3bf8], R14 ;  /* 0x003bf80e01007387 */ /* 0x004fe20000100a00 */
[----:B------:R-:W-:Y:S02]  /*53530*/  STL.64 [R1+0x3bf0], R12 ;  /* 0x003bf00c01007387 */ /* 0x000fe40000100a00 */
[----:B------:R-:W2:Y:S02]  /*53540*/  LDL.LU R28, [R1+0x3c20] ;  /* 0x003c2000011c7983 */ /* 0x000ea40000300800 */
[----:B------:R-:W3:Y:S01]  /*53550*/  LDL.LU R10, [R1+0x3c1c] ;  /* 0x003c1c00010a7983 */ /* 0x000ee20000300800 */
[----:B------:R0:W-:Y:S02]  /*53560*/  STL.64 [R1+0x3c00], R16 ;  /* 0x003c001001007387 */ /* 0x0001e40000100a00 */
[----:B0-----:R-:W-:Y:S02]  /*53570*/  IMAD.MOV.U32 R16, RZ, RZ, R11 ;  /* 0x000000ffff107224 */ /* 0x001fe400078e000b */
[----:B------:R-:W3:Y:S01]  /*53580*/  LDL.LU R11, [R1+0x3c18] ;  /* 0x003c1800010b7983 */ /* 0x000ee20000300800 */
[----:B------:R-:W2:Y:S02]  /*53590*/  LDL.LU R12, [R1+0x620] ;  /* 0x00062000010c7983 */ /* 0x000ea40000300800 */
[----:B------:R-:W2:Y:S02]  /*535a0*/  LDL.LU R13, [R1+0x624] ;  /* 0x00062400010d7983 */ /* 0x000ea40000300800 */
[----:B------:R-:W2:Y:S01]  /*535b0*/  LDL.LU R14, [R1+0x628] ;  /* 0x00062800010e7983 */ /* 0x000ea20000300800 */
[----:B------:R-:W2:Y:S01]  /*535c0*/  LDL.LU R15, [R1+0x62c] ;  /* 0x00062c00010f7983 */ /* 0x000ea20000300800 */
[C---:B------:R-:W-:Y:S03]  /*535d0*/  HMMA.16816.F32.BF16 R4, R20.reuse, R8, R4 ;  /* 0x000000081404723c */ /* 0x040fe60000041804 */
[----:B--2---:R-:W-:Y:S01]  /*535e0*/  STL.64 [R1+0x3c10], R14 ;  /* 0x003c100e01007387 */ /* 0x004fe20000100a00 */
[----:B------:R0:W-:Y:S03]  /*535f0*/  STL.64 [R1+0x3c08], R12 ;  /* 0x003c080c01007387 */ /* 0x0001e60000100a00 */
[----:B0-----:R-:W2:Y:S01]  /*53600*/  LDL.LU R12, [R1+0x630] ;  /* 0x00063000010c7983 */ /* 0x001ea20000300800 */
[----:B------:R-:W2:Y:S02]  /*53610*/  LDL.LU R13, [R1+0x634] ;  /* 0x00063400010d7983 */ /* 0x000ea40000300800 */
[----:B------:R-:W2:Y:S02]  /*53620*/  LDL.LU R14, [R1+0x638] ;  /* 0x00063800010e7983 */ /* 0x000ea40000300800 */
[----:B------:R-:W2:Y:S01]  /*53630*/  LDL.LU R15, [R1+0x63c] ;  /* 0x00063c00010f7983 */ /* 0x000ea20000300800 */
[----:B----4-:R-:W-:Y:S01]  /*53640*/  STL.64 [R1+0x3bc0], R26 ;  /* 0x003bc01a01007387 */ /* 0x010fe20000100a00 */
[----:B------:R0:W-:Y:S03]  /*53650*/  STL.64 [R1+0x3bb8], R24 ;  /* 0x003bb81801007387 */ /* 0x0001e60000100a00 */
[----:B0-----:R-:W4:Y:S01]  /*53660*/  LDL.LU R24, [R1+0x5f0] ;  /* 0x0005f00001187983 */ /* 0x001f220000300800 */
[----:B------:R-:W4:Y:S02]  /*53670*/  LDL.LU R25, [R1+0x5f4] ;  /* 0x0005f40001197983 */ /* 0x000f240000300800 */
[----:B------:R-:W2:Y:S02]  /*53680*/  LDL.LU R26, [R1+0x5f8] ;  /* 0x0005f800011a7983 */ /* 0x000ea40000300800 */
[----:B------:R-:W2:Y:S02]  /*53690*/  LDL.LU R27, [R1+0x5fc] ;  /* 0x0005fc00011b7983 */ /* 0x000ea40000300800 */
[----:B------:R-:W-:Y:S01]  /*536a0*/  IMAD.MOV.U32 R17, RZ, RZ, R29 ;  /* 0x000000ffff117224 */ /* 0x000fe200078e001d */
[----:B--2---:R-:W-:Y:S01]  /*536b0*/  STL.64 [R1+0x3bd8], R26 ;  /* 0x003bd81a01007387 */ /* 0x004fe20000100a00 */
[----:B----4-:R0:W-:Y:S03]  /*536c0*/  STL.64 [R1+0x3bd0], R24 ;  /* 0x003bd01801007387 */ /* 0x0101e60000100a00 */
[----:B0-----:R-:W2:Y:S01]  /*536d0*/  LDL.LU R24, [R1+0x600] ;  /* 0x0006000001187983 */ /* 0x001ea20000300800 */
[----:B------:R-:W2:Y:S02]  /*536e0*/  LDL.LU R25, [R1+0x604] ;  /* 0x0006040001197983 */ /* 0x000ea40000300800 */
[----:B------:R-:W2:Y:S02]  /*536f0*/  LDL.LU R26, [R1+0x608] ;  /* 0x00060800011a7983 */ /* 0x000ea40000300800 */
[----:B------:R-:W2:Y:S01]  /*53700*/  LDL.LU R27, [R1+0x60c] ;  /* 0x00060c00011b7983 */ /* 0x000ea20000300800 */
[----:B---3--:R-:W-:Y:S01]  /*53710*/  STL.64 [R1+0x3b20], R10 ;  /* 0x003b200a01007387 */ /* 0x008fe20000100a00 */
[----:B------:R0:W-:Y:S02]  /*53720*/  STL.64 [R1+0x3b18], R8 ;  /* 0x003b180801007387 */ /* 0x0001e40000100a00 */
[----:B------:R-:W-:Y:S02]  /*53730*/  STL.64 [R1+0x640], R4 ;  /* 0x0006400401007387 */ /* 0x000fe40000100a00 */
[----:B------:R-:W-:Y:S02]  /*53740*/  STL.64 [R1+0x648], R6 ;  /* 0x0006480601007387 */ /* 0x000fe40000100a00 */
[----:B------:R-:W1:Y:S04]  /*53750*/  LDSM.16.MT88.4 R4, [R3+0x28180] ;  /* 0x028180000304783b */ /* 0x000e680000004200 */
[----:B0-----:R-:W3:Y:S01]  /*53760*/  LDL.LU R8, [R1+0x390] ;  /* 0x0003900001087983 */ /* 0x001ee20000300800 */
[----:B------:R-:W3:Y:S02]  /*53770*/  LDL.LU R9, [R1+0x394] ;  /* 0x0003940001097983 */ /* 0x000ee40000300800 */
[----:B------:R-:W4:Y:S02]  /*53780*/  LDL.LU R10, [R1+0x398] ;  /* 0x00039800010a7983 */ /* 0x000f240000300800 */
[----:B------:R-:W4:Y:S01]  /*53790*/  LDL.LU R11, [R1+0x39c] ;  /* 0x00039c00010b7983 */ /* 0x000f220000300800 */
[C---:B------:R-:W-:Y:S01]  /*537a0*/  HMMA.16816.F32.BF16 R16, R20.reuse, R16, R12 ;  /* 0x000000101410723c */ /* 0x040fe2000004180c */
[----:B----4-:R-:W-:Y:S01]  /*537b0*/  STL.64 [R1+0x3b78], R10 ;  /* 0x003b780a01007387 */ /* 0x010fe20000100a00 */
[----:B---3--:R0:W-:Y:S03]  /*537c0*/  STL.64 [R1+0x3b70], R8 ;  /* 0x003b700801007387 */ /* 0x0081e60000100a00 */
[----:B0-----:R-:W3:Y:S01]  /*537d0*/  LDL.LU R8, [R1+0x5b0] ;  /* 0x0005b00001087983 */ /* 0x001ee20000300800 */
[----:B------:R-:W3:Y:S02]  /*537e0*/  LDL.LU R9, [R1+0x5b4] ;  /* 0x0005b40001097983 */ /* 0x000ee40000300800 */
[----:B------:R-:W3:Y:S02]  /*537f0*/  LDL.LU R10, [R1+0x5b8] ;  /* 0x0005b800010a7983 */ /* 0x000ee40000300800 */
[----:B------:R-:W3:Y:S01]  /*53800*/  LDL.LU R11, [R1+0x5bc] ;  /* 0x0005bc00010b7983 */ /* 0x000ee20000300800 */
[----:B-1----:R-:W-:Y:S01]  /*53810*/  STL.64 [R1+0x3a58], R6 ;  /* 0x003a580601007387 */ /* 0x002fe20000100a00 */
[----:B------:R0:W-:Y:S03]  /*53820*/  STL.64 [R1+0x3a50], R4 ;  /* 0x003a500401007387 */ /* 0x0001e60000100a00 */
[----:B0-----:R-:W4:Y:S01]  /*53830*/  LDL.LU.64 R4, [R1+0x160] ;  /* 0x0001600001047983 */ /* 0x001f220000300a00 */
[----:B------:R-:W2:Y:S02]  /*53840*/  LDL.LU.64 R14, [R1+0x3c10] ;  /* 0x003c1000010e7983 */ /* 0x000ea40000300a00 */
[----:B------:R-:W2:Y:S05]  /*53850*/  LDL.LU.64 R12, [R1+0x3c08] ;  /* 0x003c0800010c7983 */ /* 0x000eaa0000300a00 */
        /* <DEDUP_REMOVED lines=15> */
[----:B0-----:R-:W3:Y:S01]  /*53950*/  LDL.LU.64 R16, [R1] ;  /* 0x0000000001107983 */ /* 0x001ee20000300a00 */
[C---:B--2---:R-:W-:Y:S03]  /*53960*/  HMMA.16816.F32.BF16 R12, R20.reuse, R12, R24 ;  /* 0x0000000c140c723c */ /* 0x044fe60000041818 */
[----:B---3--:R-:W-:Y:S01]  /*53970*/  STL.64 [R1+0x3b58], R16 ;  /* 0x003b581001007387 */ /* 0x008fe20000100a00 */
[----:B------:R-:W2:Y:S02]  /*53980*/  LDL.LU.64 R26, [R1+0x3bd8] ;  /* 0x003bd800011a7983 */ /* 0x000ea40000300a00 */
[----:B------:R-:W2:Y:S11]  /*53990*/  LDL.LU.64 R24, [R1+0x3bd0] ;  /* 0x003bd00001187983 */ /* 0x000eb60000300a00 */
[----:B------:R-:W-:Y:S06]  /*539a0*/  @!UPT UIADD3 URZ, URZ, URZ, URZ ;  /* 0x0000003f3f3ff290 */ /* 0x000fec000fffe03f */
        /* <DEDUP_REMOVED lines=10> */
[----:B--2---:R-:W-:Y:S02]  /*53a50*/  HMMA.16816.F32.BF16 R12, R20, R12, R24 ;  /* 0x0000000c140c723c */ /* 0x004fe40000041818 */
[----:B------:R-:W2:Y:S01]  /*53a60*/  LDL.LU.64 R26, [R1+0x3ba8] ;  /* 0x003ba800011a7983 */ /* 0x000ea20000300a00 */
[----:B------:R-:W2:Y:S11]  /*53a70*/  LDL.LU.64 R24, [R1+0x3ba0] ;  /* 0x003ba00001187983 */ /* 0x000eb60000300a00 */
[----:B------:R-:W-:Y:S09]  /*53a80*/  @!UPT UIADD3 URZ, URZ, URZ, URZ ;  /* 0x0000003f3f3ff290 */ /* 0x000ff2000fffe03f */
[----:B------:R-:W-:Y:S01]  /*53a90*/  STL.64 [R1+0x5e0], R12 ;  /* 0x0005e00c01007387 */ /* 0x000fe20000100a00 */
[----:B------:R0:W-:Y:S03]  /*53aa0*/  STL.64 [R1+0x5e8], R14 ;  /* 0x0005e80e01007387 */ /* 0x0001e60000100a00 */
[----:B0-----:R-:W3:Y:S01]  /*53ab0*/  LDL.LU.64 R14, [R1+0x3b98] ;  /* 0x003b9800010e7983 */ /* 0x001ee20000300a00 */
[----:B------:R-:W3:Y:S02]  /*53ac0*/  LDL.LU.64 R12, [R1+0x3b90] ;  /* 0x003b9000010c7983 */ /* 0x000ee40000300a00 */
[----:B------:R-:W-:Y:S02]  /*53ad0*/  IMAD.MOV.U32 R16, RZ, RZ, R2 ;  /* 0x000000ffff107224 */ /* 0x000fe400078e0002 */
[----:B------:R-:W-:-:S07]  /*53ae0*/  IMAD.MOV.U32 R17, RZ, RZ, R0 ;  /* 0x000000ffff117224 */ /* 0x000fce00078e0000 */
[C---:B---3--:R-:W-:Y:S01]  /*53af0*/  HMMA.16816.F32.BF16 R16, R20.reuse, R16, R12 ;  /* 0x000000101410723c */ /* 0x048fe2000004180c */
[----:B------:R-:W2:Y:S11]  /*53b00*/  LDL.LU.64 R12, [R1+0x3b88] ;  /* 0x003b8800010c7983 */ /* 0x000eb60000300a00 */
[----:B------:R-:W-:Y:S11]  /*53b10*/  @!UPT UIADD3 URZ, URZ, URZ, URZ ;  /* 0x0000003f3f3ff290 */ /* 0x000ff6000fffe03f */
[----:B------:R0:W-:Y:S01]  /*53b20*/  STL.64 [R1+0x5d0], R16 ;  /* 0x0005d01001007387 */ /* 0x0001e20000100a00 */
[----:B------:R1:W-:Y:S03]  /*53b30*/  STL.64 [R1+0x5d8], R18 ;  /* 0x0005d81201007387 */ /* 0x0003e60000100a00 */
[----:B0-----:R-:W3:Y:S01]  /*53b40*/  LDL.LU R16, [R1+0x300] ;  /* 0x0003000001107983 */ /* 0x001ee20000300800 */
[----:B------:R-:W3:Y:S02]  /*53b50*/  LDL.LU R17, [R1+0x304] ;  /* 0x0003040001117983 */ /* 0x000ee40000300800 */
[----:B-1----:R-:W3:Y:S02]  /*53b60*/  LDL.LU R18, [R1+0x308] ;  /* 0x0003080001127983 */ /* 0x002ee40000300800 */
[----:B------:R-:W3:Y:S01]  /*53b70*/  LDL.LU R19, [R1+0x30c] ;  /* 0x00030c0001137983 */ /* 0x000ee20000300800 */
[C---:B--2---:R-:W-:Y:S01]  /*53b80*/  HMMA.16816.F32.BF16 R12, R20.reuse, R12, R24 ;  /* 0x0000000c140c723c */ /* 0x044fe20000041818 */
        /* <DEDUP_REMOVED lines=9> */
[----:B---3--:R-:W-:Y:S01]  /*53c20*/  STL.64 [R1+0x3b50], R14 ;  /* 0x003b500e01007387 */ /* 0x008fe20000100a00 */
        /* <DEDUP_REMOVED lines=9> */
[----:B0-----:R-:W3:Y:S01]  /*53cc0*/  LDL.LU.64 R26, [R1+0x3b68] ;  /* 0x003b6800011a7983 */ /* 0x001ee20000300a00 */
[----:B------:R-:W3:Y:S01]  /*53cd0*/  LDL.LU.64 R24, [R1+0x3b60] ;  /* 0x003b600001187983 */ /* 0x000ee20000300a00 */
[----:B----4-:R-:W-:Y:S02]  /*53ce0*/  HMMA.16816.F32.BF16 R8, R20, R4, R8 ;  /* 0x000000041408723c */ /* 0x010fe40000041808 */
[----:B------:R-:W3:Y:S11]  /*53cf0*/  LDL.LU.64 R20, [R1+0x20] ;  /* 0x0000200001147983 */ /* 0x000ef60000300a00 */
[----:B------:R-:W-:Y:S10]  /*53d00*/  @!UPT UIADD3 URZ, URZ, URZ, URZ ;  /* 0x0000003f3f3ff290 */ /* 0x000ff4000fffe03f */
        /* <DEDUP_REMOVED lines=17> */
[----:B------:R-:W-:Y:S02]  /*53e20*/  IMAD.MOV.U32 R4, RZ, RZ, R21 ;  /* 0x000000ffff047224 */ /* 0x000fe400078e0015 */
[----:B------:R-:W3:Y:S04]  /*53e30*/  LDL.LU.64 R20, [R1+0x30] ;  /* 0x0000300001147983 */ /* 0x000ee80000300a00 */
[----:B---3--:R0:W-:Y:S04]  /*53e40*/  STL.64 [R1+0x3b10], R20 ;  /* 0x003b101401007387 */ /* 0x0081e80000100a00 */
[----:B0-----:R-:W3:Y:S01]  /*53e50*/  LDL.LU R20, [R1+0x2c0] ;  /* 0x0002c00001147983 */ /* 0x001ee20000300800 */
[----:B------:R-:W3:Y:S02]  /*53e60*/  LDL.LU R21, [R1+0x2c4] ;  /* 0x0002c40001157983 */ /* 0x000ee40000300800 */
[----:B------:R-:W3:Y:S02]  /*53e70*/  LDL.LU R22, [R1+0x2c8] ;  /* 0x0002c80001167983 */ /* 0x000ee40000300800 */
[----:B------:R-:W3:Y:S01]  /*53e80*/  LDL.LU R23, [R1+0x2cc] ;  /* 0x0002cc0001177983 */ /* 0x000ee20000300800 */
[----:B------:R-:W-:Y:S01]  /*53e90*/  STL [R1+0x3ae4], R4 ;  /* 0x003ae40401007387 */ /* 0x000fe20000100800 */
[----:B------:R0:W-:Y:S03]  /*53ea0*/  STL [R1+0x3ae0], R5 ;  /* 0x003ae00501007387 */ /* 0x0001e60000100800 */
[----:B0-----:R-:W2:Y:S02]  /*53eb0*/  LDL.LU.64 R4, [R1+0x10] ;  /* 0x0000100001047983 */ /* 0x001ea40000300a00 */
[C---:B--2---:R-:W-:Y:S11]  /*53ec0*/  HMMA.16816.F32.BF16 R16, R24.reuse, R4, R16 ;  /* 0x000000041810723c */ /* 0x044ff60000041810 */
[----:B------:R-:W-:Y:S11]  /*53ed0*/  @!UPT UIADD3 URZ, URZ, URZ, URZ ;  /* 0x0000003f3f3ff290 */ /* 0x000ff6000fffe03f */
[----:B------:R-:W-:Y:S01]  /*53ee0*/  @!UPT UIADD3 URZ, URZ, URZ, URZ ;  /* 0x0000003f3f3ff290 */ /* 0x000fe2000fffe03f */
        /* <DEDUP_REMOVED lines=14> */
[----:B------:R-:W2:Y:S01]  /*53fd0*/  LDL.LU.64 R16, [R1+0x3b38] ;  /* 0x003b380001107983 */ /* 0x000ea20000300a00 */
[----:B------:R-:W-:Y:S01]  /*53fe0*/  STL [R1+0x3b08], R7 ;  /* 0x003b080701007387 */ /* 0x000fe20000100800 */
[----:B------:R0:W-:Y:S03]  /*53ff0*/  STL.64 [R1+0x3b00], R4 ;  /* 0x003b000401007387 */ /* 0x0001e60000100a00 */
        /* <DEDUP_REMOVED lines=10> */
[----:B------:R-:W4:Y:S02]  /*540a0*/  LDL.LU.64 R12, [R1+0x3b28] ;  /* 0x003b2800010c7983 */ /* 0x000f240000300a00 */
[----:B------:R-:W-:Y:S02]  /*540b0*/  STL.64 [R1+0x3a08], R18 ;  /* 0x003a081201007387 */ /* 0x000fe40000100a00 */
[----:B------:R0:W-:Y:S02]  /*540c0*/  STL.64 [R1+0x3a00], R16 ;  /* 0x003a001001007387 */ /* 0x0001e40000100a00 */
[----:B0-----:R-:W2:Y:S01]  /*540d0*/  LDL.LU.64 R16, [R1+0x1c0] ;  /* 0x0001c00001107983 */ /* 0x001ea20000300a00 */
[C---:B----4-:R-:W-:Y:S03]  /*540e0*/  HMMA.16816.F32.BF16 R8, R24.reuse, R12, R8 ;  /* 0x0000000c1808723c */ /* 0x050fe60000041808 */
[----:B--2---:R0:W-:Y:S04]  /*540f0*/  STL.64 [R1+0x3ae8], R16 ;  /* 0x003ae81001007387 */ /* 0x0041e80000100a00 */
[----:B0-----:R-:W2:Y:S11]  /*54100*/  LDL.LU.64 R16, [R1+0x1e0] ;  /* 0x0001e00001107983 */ /* 0x001eb60000300a00 */
[----:B------:R-:W-:Y:S05]  /*54110*/  @!UPT UIADD3 URZ, URZ, URZ, URZ ;  /* 0x0000003f3f3ff290 */ /* 0x000fea000fffe03f */
[----:B------:R-:W-:Y:S02]  /*54120*/  STL.64 [R1+0x2d0], R8 ;  /* 0x0002d00801007387 */ /* 0x000fe40000100a00 */
[----:B------:R0:W-:Y:S02]  /*54130*/  STL.64 [R1+0x2d8], R10 ;  /* 0x0002d80a01007387 */ /* 0x0001e40000100a00 */
[----:B0-----:R-:W4:Y:S01]  /*54140*/  LDL.LU.64 R10, [R1+0x3b20] ;  /* 0x003b2000010a7983 */ /* 0x001f220000300a00 */
[----:B------:R-:W3:Y:S02]  /*54150*/  LDL.LU.64 R8, [R1+0x3b18] ;  /* 0x003b180001087983 */ /* 0x000ee40000300a00 */
[----:B------:R-:W-:Y:S02]  /*54160*/  STL.64 [R1+0x39f8], R14 ;  /* 0x0039f80e01007387 */ /* 0x000fe40000100a00 */
[----:B------:R0:W-:Y:S02]  /*54170*/  STL.64 [R1+0x39f0], R12 ;  /* 0x0039f00c01007387 */ /* 0x0001e40000100a00 */
[----:B0-----:R-:W2:Y:S01]  /*54180*/  LDL.LU R12, [R1+0x280] ;  /* 0x00028000010c7983 */ /* 0x001ea20000300800 */
[----:B------:R-:W2:Y:S02]  /*54190*/  LDL.LU R13, [R1+0x284] ;  /* 0x00028400010d7983 */ /* 0x000ea40000300800 */
[----:B------:R-:W2:Y:S02]  /*541a0*/  LDL.LU R14, [R1+0x288] ;  /* 0x00028800010e7983 */ /* 0x000ea40000300800 */
[----:B------:R-:W2:Y:S01]  /*541b0*/  LDL.LU R15, [R1+0x28c] ;  /* 0x00028c00010f7983 */ /* 0x000ea20000300800 */
[----:B---3--:R-:W-:Y:S01]  /*541c0*/  HMMA.16816.F32.BF16 R20, R24, R8, R20 ;  /* 0x000000081814723c */ /* 0x008fe20000041814 */
        /* <DEDUP_REMOVED lines=10> */
[----:B----4-:R-:W-:Y:S02]  /*54270*/  STL.64 [R1+0x39e8], R10 ;  /* 0x0039e80a01007387 */ /* 0x010fe40000100a00 */
[----:B------:R0:W-:Y:S02]  /*54280*/  STL.64 [R1+0x39e0], R8 ;  /* 0x0039e00801007387 */ /* 0x0001e40000100a00 */
[----:B0-----:R-:W4:Y:S01]  /*54290*/  LDL.64 R8, [R1+0x1d0] ;  /* 0x0001d00001087983 */ /* 0x001f220000100a00 */
[----:B------:R-:W-:-:S02]  /*542a0*/  IMAD.MOV.U32 R0, RZ, RZ, R16 ;  /* 0x000000ffff007224 */ /* 0x000fc400078e0010 */
[----:B------:R-:W-:Y:S01]  /*542b0*/  IMAD.MOV.U32 R2, RZ, RZ, R17 ;  /* 0x000000ffff027224 */ /* 0x000fe200078e0011 */
[C---:B---3--:R-:W-:Y:S01]  /*542c0*/  HMMA.16816.F32.BF16 R4, R24.reuse, R20, R4 ;  /* 0x000000141804723c */ /* 0x048fe20000041804 */
[----:B------:R-:W-:Y:S11]  /*542d0*/  IMAD.MOV.U32 R3, RZ, RZ, R21 ;  /* 0x000000ffff037224 */ /* 0x000ff600078e0015 */
[----:B------:R-:W-:Y:S11]  /*542e0*/  @!UPT UIADD3 URZ, URZ, URZ, URZ ;  /* 0x0000003f3f3ff290 */ /* 0x000ff6000fffe03f */
[----:B------:R-:W-:Y:S01]  /*542f0*/  STL.64 [R1+0x2b0], R4 ;  /* 0x0002b00401007387 */ /* 0x000fe20000100a00 */
[----:B------:R0:W-:Y:S02]  /*54300*/  STL.64 [R1+0x2b8], R6 ;  /* 0x0002b80601007387 */ /* 0x0001e40000100a00 */
[----:B0-----:R-:W-:Y:S01]  /*54310*/  IMAD.MOV.U32 R6, RZ, RZ, R20 ;  /* 0x000000ffff067224 */ /* 0x001fe200078e0014 */
[C---:B--2---:R-:W-:Y:S01]  /*54320*/  HMMA.16816.F32.BF16 R12, R24.reuse, R16, R12 ;  /* 0x00000010180c723c */ /* 0x044fe2000004180c */
[----:B------:R-:W0:Y:S04]  /*54330*/  LDSM.16.MT88.4 R20, [R28+0x2a000] ;  /* 0x02a000001c14783b */ /* 0x000e280000004200 */
[----:B------:R-:W2:Y:S01]  /*54340*/  LDL.LU R7, [R1+0x3b08] ;  /* 0x003b080001077983 */ /* 0x000ea20000300800 */
[----:B------:R-:W3:Y:S02]  /*54350*/  LDL.LU.64 R4, [R1+0x3b00] ;  /* 0x003b000001047983 */ /* 0x000ee40000300a00 */
[----:B------:R-:W-:Y:S01]  /*54360*/  STL [R1+0x39b8], R28 ;  /* 0x0039b81c01007387 */ /* 0x000fe20000100800 */
[----:B0-----:R-:W-:Y:S01]  /*54370*/  STL.64 [R1+0x38e8], R22 ;  /* 0x0038e81601007387 */ /* 0x001fe20000100a00 */
[----:B------:R0:W-:Y:S03]  /*54380*/  STL.64 [R1+0x38e0], R20 ;  /* 0x0038e01401007387 */ /* 0x0001e60000100a00 */
[----:B0-----:R-:W2:Y:S01]  /*54390*/  LDL.LU R20, [R1+0x290] ;  /* 0x0002900001147983 */ /* 0x001ea20000300800 */
[----:B------:R-:W2:Y:S02]  /*543a0*/  LDL.LU R21, [R1+0x294] ;  /* 0x0002940001157983 */ /* 0x000ea40000300800 */
[----:B------:R-:W2:Y:S02]  /*543b0*/  LDL.LU R22, [R1+0x298] ;  /* 0x0002980001167983 */ /* 0x000ea40000300800 */
[----:B------:R-:W2:Y:S05]  /*543c0*/  LDL.LU R23, [R1+0x29c] ;  /* 0x00029c0001177983 */ /* 0x000eaa0000300800 */
[----:B------:R-:W-:Y:S01]  /*543d0*/  STL.64 [R1+0x2a0], R12 ;  /* 0x0002a00c01007387 */ /* 0x000fe20000100a00 */
[----:B------:R0:W-:Y:S03]  /*543e0*/  STL.64 [R1+0x2a8], R14 ;  /* 0x0002a80e01007387 */ /* 0x0001e60000100a00 */
[----:B0-----:R-:W3:Y:S01]  /*543f0*/  LDL.LU.64 R14, [R1+0x3af8] ;  /* 0x003af800010e7983 */ /* 0x001ee20000300a00 */
[----:B------:R-:W3:Y:S02]  /*54400*/  LDL.LU.64 R12, [R1+0x3af0] ;  /* 0x003af000010c7983 */ /* 0x000ee40000300a00 */
[----:B------:R-:W3:Y:S02]  /*54410*/  LDL.LU.64 R16, [R1+0x3ae8] ;  /* 0x003ae80001107983 */ /* 0x000ee40000300a00 */
[----:B----4-:R-:W-:Y:S01]  /*54420*/  IMAD.MOV.U32 R28, RZ, RZ, R9 ;  /* 0x000000ffff1c7224 */ /* 0x010fe200078e0009 */
[----:B------:R-:W-:Y:S01]  /*54430*/  STL [R1+0x39c0], R2 ;  /* 0x0039c00201007387 */ /* 0x000fe20000100800 */
[----:B------:R-:W-:Y:S03]  /*54440*/  STL [R1+0x39bc], R0 ;  /* 0x0039bc0001007387 */ /* 0x000fe60000100800 */
[----:B------:R-:W-:Y:S01]  /*54450*/  STL [R1+0x39c4], R28 ;  /* 0x0039c41c01007387 */ /* 0x000fe20000100800 */
[C---:B--2---:R-:W-:Y:S08]  /*54460*/  HMMA.16816.F32.BF16 R20, R24.reuse, R8, R20 ;  /* 0x000000081814723c */ /* 0x044ff00000041814 */
[----:B---3--:R-:W-:Y:S11]  /*54470*/  HMMA.16816.F32.BF16 R8, R24, R16, R12 ;  /* 0x000000101808723c */ /* 0x008ff6000004180c */
[----:B------:R-:W-:Y:S04]  /*54480*/  @!UPT UIADD3 URZ, URZ, URZ, URZ ;  /* 0x0000003f3f3ff290 */ /* 0x000fe8000fffe03f */
[----:B------:R-:W-:Y:S01]  /*54490*/  STL.64 [R1+0x290], R20 ;  /* 0x0002901401007387 */ /* 0x000fe20000100a00 */
[----:B------:R-:W-:Y:S07]  /*544a0*/  STL.64 [R1+0x298], R22 ;  /* 0x0002981601007387 */ /* 0x000fee0000100a00 */
[----:B------:R0:W-:Y:S01]  /*544b0*/  STL.64 [R1+0x280], R8 ;  /* 0x0002800801007387 */ /* 0x0001e20000100a00 */
[----:B------:R1:W-:Y:S03]  /*544c0*/  STL.64 [R1+0x288], R10 ;  /* 0x0002880a01007387 */ /* 0x0003e60000100a00 */
        /* <DEDUP_REMOVED lines=9> */
[----:B--2---:R0:W-:Y:S02]  /*54560*/  STL.64 [R1+0x3a10], R8 ;  /* 0x003a100801007387 */ /* 0x0041e40000100a00 */
        /* <DEDUP_REMOVED lines=10> */
[----:B----4-:R0:W-:Y:S03]  /*54610*/  STL.64 [R1+0x3a28], R8 ;  /* 0x003a280801007387 */ /* 0x0101e60000100a00 */
[----:B------:R3:W-:Y:S01]  /*54620*/  STL.64 [R1+0x3a38], R16 ;  /* 0x003a381001007387 */ /* 0x0007e20000100a00 */
[----:B0-----:R-:W2:Y:S01]  /*54630*/  LDL.LU R8, [R1+0x80] ;  /* 0x0000800001087983 */ /* 0x001ea20000300800 */
[----:B------:R-:W2:Y:S02]  /*54640*/  LDL.LU R9, [R1+0x84] ;  /* 0x0000840001097983 */ /* 0x000ea40000300800 */
[----:B------:R-:W4:Y:S02]  /*54650*/  LDL.LU R10, [R1+0x88] ;  /* 0x00008800010a7983 */ /* 0x000f240000300800 */
[----:B------:R-:W4:Y:S02]  /*54660*/  LDL.LU R11, [R1+0x8c] ;  /* 0x00008c00010b7983 */ /* 0x000f240000300800 */
[----:B---3--:R-:W-:-:S02]  /*54670*/  IMAD.MOV.U32 R16, RZ, RZ, R5 ;  /* 0x000000ffff107224 */ /* 0x008fc400078e0005 */
[----:B------:R-:W-:Y:S01]  /*54680*/  IMAD.MOV.U32 R17, RZ, RZ, R4 ;  /* 0x000000ffff117224 */ /* 0x000fe200078e0004 */
[----:B----4-:R-:W-:Y:S01]  /*54690*/  STL.64 [R1+0x3a48], R10 ;  /* 0x003a480a01007387 */ /* 0x010fe20000100a00 */
[----:B--2---:R-:W-:Y:S02]  /*546a0*/  STL.64 [R1+0x3a40], R8 ;  /* 0x003a400801007387 */ /* 0x004fe40000100a00 */
[----:B------:R-:W2:Y:S02]  /*546b0*/  LDL.64 R4, [R1+0x170] ;  /* 0x0001700001047983 */ /* 0x000ea40000100a00 */
[----:B--2---:R0:W-:Y:S04]  /*546c0*/  STL.64 [R1+0x3a80], R4 ;  /* 0x003a800401007387 */ /* 0x0041e80000100a00 */
[----:B0-----:R-:W2:Y:S04]  /*546d0*/  LDL.LU.64 R4, [R1+0x180] ;  /* 0x0001800001047983 */ /* 0x001ea80000300a00 */
[----:B--2---:R-:W-:Y:S01]  /*546e0*/  STL.64 [R1+0x3a98], R4 ;  /* 0x003a980401007387 */ /* 0x004fe20000100a00 */
[----:B------:R0:W-:Y:S03]  /*546f0*/  STL.64 [R1+0x3a60], R16 ;  /* 0x003a601001007387 */ /* 0x0001e60000100a00 */
[----:B0-----:R-:W2:Y:S01]  /*54700*/  LDL.LU R16, [R1+0xa0] ;  /* 0x0000a00001107983 */ /* 0x001ea20000300800 */
[----:B------:R-:W2:Y:S02]  /*54710*/  LDL.LU R17, [R1+0xa4] ;  /* 0x0000a40001117983 */ /* 0x000ea40000300800 */
[----:B------:R-:W3:Y:S02]  /*54720*/  LDL.LU R18, [R1+0xa8] ;  /* 0x0000a80001127983 */ /* 0x000ee40000300800 */
[----:B------:R-:W3:Y:S01]  /*54730*/  LDL.LU R19, [R1+0xac] ;  /* 0x0000ac0001137983 */ /* 0x000ee20000300800 */
[----:B------:R-:W4:Y:S04]  /*54740*/  LDL.64 R4, [R1+0x190] ;  /* 0x0001900001047983 */ /* 0x000f280000100a00 */
[----:B----4-:R0:W-:Y:S04]  /*54750*/  STL.64 [R1+0x3ab0], R4 ;  /* 0x003ab00401007387 */ /* 0x0101e80000100a00 */
[----:B0-----:R-:W4:Y:S04]  /*54760*/  LDL.LU.64 R4, [R1+0x1a0] ;  /* 0x0001a00001047983 */ /* 0x001f280000300a00 */
[----:B----4-:R-:W-:Y:S01]  /*54770*/  STL.64 [R1+0x3ac8], R4 ;  /* 0x003ac80401007387 */ /* 0x010fe20000100a00 */
[----:B---3--:R-:W-:Y:S02]  /*54780*/  STL.64 [R1+0x3a78], R18 ;  /* 0x003a781201007387 */ /* 0x008fe40000100a00 */
[----:B--2---:R0:W-:Y:S02]  /*54790*/  STL.64 [R1+0x3a70], R16 ;  /* 0x003a701001007387 */ /* 0x0041e40000100a00 */
[----:B0-----:R-:W2:Y:S01]  /*547a0*/  LDL.LU R16, [R1+0x230] ;  /* 0x0002300001107983 */ /* 0x001ea20000300800 */
[----:B------:R-:W2:Y:S02]  /*547b0*/  LDL.LU R17, [R1+0x234] ;  /* 0x0002340001117983 */ /* 0x000ea40000300800 */
[----:B------:R-:W3:Y:S02]  /*547c0*/  LDL.LU R18, [R1+0x238] ;  /* 0x0002380001127983 */ /* 0x000ee40000300800 */
[----:B------:R-:W3:Y:S01]  /*547d0*/  LDL.LU R19, [R1+0x23c] ;  /* 0x00023c0001137983 */ /* 0x000ee20000300800 */
[----:B------:R-:W4:Y:S04]  /*547e0*/  LDL.64 R4, [R1+0x1b0] ;  /* 0x0001b00001047983 */ /* 0x000f280000100a00 */
        /* <DEDUP_REMOVED lines=32> */
[----:B------:R-:W-:Y:S01]  /*549f0*/  STL [R1+0x39cc], R0 ;  /* 0x0039cc0001007387 */ /* 0x000fe20000100800 */
[----:B------:R-:W-:Y:S02]  /*54a00*/  STL [R1+0x39c8], R2 ;  /* 0x0039c80201007387 */ /* 0x000fe40000100800 */
[----:B----4-:R-:W-:Y:S01]  /*54a10*/  IMAD.MOV.U32 R28, RZ, RZ, R5 ;  /* 0x000000ffff1c7224 */ /* 0x010fe200078e0005 */
        /* <DEDUP_REMOVED lines=46> */
[----:B------:R-:W-:Y:S02]  /*54d00*/  IMAD.MOV.U32 R20, RZ, RZ, R6 ;  /* 0x000000ffff147224 */ /* 0x000fe400078e0006 */
[----:B------:R-:W-:Y:S01]  /*54d10*/  IMAD.MOV.U32 R21, RZ, RZ, R3 ;  /* 0x000000ffff157224 */ /* 0x000fe200078e0003 */
        /* <DEDUP_REMOVED lines=46> */
[----:B------:R-:W-:Y:S02]  /*55000*/  IMAD.MOV.U32 R17, RZ, RZ, R10 ;  /* 0x000000ffff117224 */ /* 0x000fe400078e000a */
[----:B------:R-:W-:Y:S02]  /*55010*/  IMAD.MOV.U32 R16, RZ, RZ, R11 ;  /* 0x000000ffff107224 */ /* 0x000fe400078e000b */
[----:B------:R-:W3:Y:S04]  /*55020*/  LDL.LU.64 R10, [R1+0x39e8] ;  /* 0x0039e800010a7983 */ /* 0x000ee80000300a00 */
[----:B0-----:R-:W4:Y:S01]  /*55030*/  LDL.LU.64 R8, [R1+0x39e0] ;  /* 0x0039e00001087983 */ /* 0x001f220000300a00 */
[----:B--2---:R0:W-:Y:S02]  /*55040*/  STL.64 [R1+0x38a0], R14 ;  /* 0x0038a00e01007387 */ /* 0x0041e40000100a00 */
[----:B------:R-:W4:Y:S02]  /*55050*/  LDL.LU R12, [R1+0x40] ;  /* 0x00004000010c7983 */ /* 0x000f240000300800 */
[----:B------:R-:W4:Y:S01]  /*55060*/  LDL.LU R13, [R1+0x44] ;  /* 0x00004400010d7983 */ /* 0x000f220000300800 */
[----:B0-----:R-:W4:Y:S01]  /*55070*/  LDL.LU R14, [R1+0x48] ;  /* 0x00004800010e7983 */ /* 0x001f220000300800 */
[----:B------:R-:W4:Y:S02]  /*55080*/  LDL.LU R15, [R1+0x4c] ;  /* 0x00004c00010f7983 */ /* 0x000f240000300800 */
[----:B------:R-:W-:Y:S02]  /*55090*/  STL [R1+0x3124], R16 ;  /* 0x0031241001007387 */ /* 0x000fe40000100800 */
[----:B------:R-:W-:Y:S01]  /*550a0*/  STL [R1+0x3120], R17 ;  /* 0x0031201101007387 */ /* 0x000fe20000100800 */
[----:B---3--:R-:W-:Y:S01]  /*550b0*/  STL.64 [R1+0x3998], R10 ;  /* 0x0039980a01007387 */ /* 0x008fe20000100a00 */
[C---:B----4-:R-:W-:Y:S11]  /*550c0*/  HMMA.16816.F32.BF16 R12, R4.reuse, R8, R12 ;  /* 0x00000008040c723c */ /* 0x050ff6000004180c */
[----:B------:R-:W-:Y:S11]  /*550d0*/  @!UPT UIADD3 URZ, URZ, URZ, URZ ;  /* 0x0000003f3f3ff290 */ /* 0x000ff6000fffe03f */
[----:B------:R-:W-:Y:S01]  /*550e0*/  @!UPT UIADD3 URZ, URZ, URZ, URZ ;  /* 0x0000003f3f3ff290 */ /* 0x000fe2000fffe03f */
[----:B------:R-:W-:Y:S01]  /*550f0*/  STL.64 [R1+0x40], R12 ;  /* 0x0000400c01007387 */ /* 0x000fe20000100a00 */
[----:B------:R0:W-:Y:S02]  /*55100*/  STL.64 [R1+0x48], R14 ;  /* 0x0000480e01007387 */ /* 0x0001e40000100a00 */
[----:B0-----:R-:W-:Y:S11]  /*55110*/  HMMA.16816.F32.BF16 R12, R4, R20, R24 ;  /* 0x00000014040c723c */ /* 0x001ff60000041818 */
[----:B------:R-:W-:Y:S11]  /*55120*/  @!UPT UIADD3 URZ, URZ, URZ, URZ ;  /* 0x0000003f3f3ff290 */ /* 0x000ff6000fffe03f */
[----:B------:R-:W-:Y:S01]  /*55130*/  @!UPT UIADD3 URZ, URZ, URZ, URZ ;  /* 0x0000003f3f3ff290 */ /* 0x000fe2000fffe03f */
[----:B------:R0:W-:Y:S04]  /*55140*/  STL.64 [R1+0x898], R14 ;  /* 0x0008980e01007387 */ /* 0x0001e80000100a00 */
[----:B0-----:R-:W2:Y:S04]  /*55150*/  LDL R14, [R1+0x8] ;  /* 0x00000800010e7983 */ /* 0x001ea80000100800 */
[----:B------:R-:W2:Y:S01]  /*55160*/  LDL R15, [R1+0xc] ;  /* 0x00000c00010f7983 */ /* 0x000ea20000100800 */
[----:B------:R-:W-:Y:S02]  /*55170*/  IMAD.MOV.U32 R17, RZ, RZ, R13 ;  /* 0x000000ffff117224 */ /* 0x000fe400078e000d */
[----:B------:R-:W-:Y:S01]  /*55180*/  IMAD.MOV.U32 R16, RZ, RZ, R12 ;  /* 0x000000ffff107224 */ /* 0x000fe200078e000c */
[----:B--2---:R-:W-:Y:S02]  /*55190*/  STL.64 [R1+0x38b0], R14 ;  /* 0x0038b00e01007387 */ /* 0x004fe40000100a00 */
[----:B------:R-:W-:Y:S02]  /*551a0*/  STL [R1+0x332c], R17 ;  /* 0x00332c1101007387 */ /* 0x000fe40000100800 */
[----:B------:R0:W-:Y:S02]  /*551b0*/  STL [R1+0x3328], R16 ;  /* 0x0033281001007387 */ /* 0x0001e40000100800 */
[----:B------:R1:W-:Y:S01]  /*551c0*/  STL.64 [R1+0x38a8], R18 ;  /* 0x0038a81201007387 */ /* 0x0003e20000100a00 */
[----:B0-----:R-:W2:Y:S01]  /*551d0*/  LDL.LU R16, [R1+0x4d0] ;  /* 0x0004d00001107983 */ /* 0x001ea20000300800 */
[----:B------:R-:W2:Y:S02]  /*551e0*/  LDL.LU R17, [R1+0x4d4] ;  /* 0x0004d40001117983 */ /* 0x000ea40000300800 */
[----:B-1----:R-:W3:Y:S02]  /*551f0*/  LDL.LU R18, [R1+0x4d8] ;  /* 0x0004d80001127983 */ /* 0x002ee40000300800 */
[----:B------:R-:W3:Y:S02]  /*55200*/  LDL.LU R19, [R1+0x4dc] ;  /* 0x0004dc0001137983 */ /* 0x000ee40000300800 */
[----:B---3--:R-:W-:Y:S01]  /*55210*/  STL.64 [R1+0x38c0], R18 ;  /* 0x0038c01201007387 */ /* 0x008fe20000100a00 */
[----:B--2---:R-:W-:Y:S02]  /*55220*/  STL.64 [R1+0x38b8], R16 ;  /* 0x0038b81001007387 */ /* 0x004fe40000100a00 */
[----:B------:R-:W2:Y:S02]  /*55230*/  LDL R14, [R1+0x18] ;  /* 0x00001800010e7983 */ /* 0x000ea40000100800 */
[----:B------:R-:W2:Y:S01]  /*55240*/  LDL R15, [R1+0x1c] ;  /* 0x00001c00010f7983 */ /* 0x000ea20000100800 */
[----:B------:R-:W3:Y:S01]  /*55250*/  LDL.LU R20, [R1+0x500] ;  /* 0x0005000001147983 */ /* 0x000ee20000300800 */
[----:B------:R-:W3:Y:S02]  /*55260*/  LDL.LU R21, [R1+0x504] ;  /* 0x0005040001157983 */ /* 0x000ee40000300800 */
[----:B------:R-:W4:Y:S02]  /*55270*/  LDL.LU R22, [R1+0x508] ;  /* 0x0005080001167983 */ /* 0x000f240000300800 */
[----:B------:R-:W4:Y:S02]  /*55280*/  LDL.LU R23, [R1+0x50c] ;  /* 0x00050c0001177983 */ /* 0x000f240000300800 */
[----:B----4-:R-:W-:Y:S01]  /*55290*/  STL.64 [R1+0x38f8], R22 ;  /* 0x0038f81601007387 */ /* 0x010fe20000100a00 */
[----:B---3--:R0:W-:Y:S03]  /*552a0*/  STL.64 [R1+0x38f0], R20 ;  /* 0x0038f01401007387 */ /* 0x0081e60000100a00 */
[----:B0-----:R-:W3:Y:S01]  /*552b0*/  LDL.LU R20, [R1+0x170] ;  /* 0x0001700001147983 */ /* 0x001ee20000300800 */
[----:B------:R-:W-:-:S02]  /*552c0*/  IMAD.MOV.U32 R21, RZ, RZ, R28 ;  /* 0x000000ffff157224 */ /* 0x000fc400078e001c */
[----:B------:R-:W4:Y:S03]  /*552d0*/  LDL.LU R28, [R1+0x39dc] ;  /* 0x0039dc00011c7983 */ /* 0x000f260000300800 */
[----:B---3--:R-:W-:Y:S01]  /*552e0*/  STL.64 [R1+0x3908], R20 ;  /* 0x0039081401007387 */ /* 0x008fe20000100a00 */
[----:B--2---:R0:W-:Y:S03]  /*552f0*/  STL.64 [R1+0x38c8], R14 ;  /* 0x0038c80e01007387 */ /* 0x0041e60000100a00 */
[----:B0-----:R-:W2:Y:S04]  /*55300*/  LDL R14, [R1+0x28] ;  /* 0x00002800010e7983 */ /* 0x001ea80000100800 */
[----:B------:R-:W2:Y:S01]  /*55310*/  LDL R15, [R1+0x2c] ;  /* 0x00002c00010f7983 */ /* 0x000ea20000100800 */
[----:B------:R-:W-:-:S02]  /*55320*/  IMAD.MOV.U32 R20, RZ, RZ, R2 ;  /* 0x000000ffff147224 */ /* 0x000fc400078e0002 */
[----:B------:R-:W-:Y:S02]  /*55330*/  IMAD.MOV.U32 R21, RZ, RZ, R0 ;  /* 0x000000ffff157224 */ /* 0x000fe400078e0000 */
[----:B------:R-:W3:Y:S01]  /*55340*/  LDL.LU R2, [R1+0x39d8] ;  /* 0x0039d80001027983 */ /* 0x000ee20000300800 */
[----:B------:R-:W3:Y:S02]  /*55350*/  LDL.LU R0, [R1+0x39d4] ;  /* 0x0039d40001007983 */ /* 0x000ee40000300800 */
[----:B------:R-:W-:Y:S02]  /*55360*/  STL.64 [R1+0x3920], R20 ;  /* 0x0039201401007387 */ /* 0x000fe40000100a00 */
[----:B--2---:R0:W-:Y:S01]  /*55370*/  STL.64 [R1+0x3900], R14 ;  /* 0x0039000e01007387 */ /* 0x0041e20000100a00 */
[----:B------:R-:W2:Y:S02]  /*55380*/  LDL.LU R12, [R1+0x840] ;  /* 0x00084000010c7983 */ /* 0x000ea40000300800 */
[----:B------:R-:W2:Y:S01]  /*55390*/  LDL.LU R13, [R1+0x844] ;  /* 0x00084400010d7983 */ /* 0x000ea20000300800 */
[----:B0-----:R-:W2:Y:S01]  /*553a0*/  LDL.LU R14, [R1+0x848] ;  /* 0x00084800010e7983 */ /* 0x001ea20000300800 */
[----:B------:R-:W2:Y:S02]  /*553b0*/  LDL.LU R15, [R1+0x84c] ;  /* 0x00084c00010f7983 */ /* 0x000ea40000300800 */
[----:B------:R-:W2:Y:S02]  /*553c0*/  LDL.LU R20, [R1+0x190] ;  /* 0x0001900001147983 */ /* 0x000ea40000300800 */
[----:B----4-:R-:W-:-:S02]  /*553d0*/  IMAD.MOV.U32 R21, RZ, RZ, R28 ;  /* 0x000000ffff157224 */ /* 0x010fc400078e001c */
[----:B------:R-:W4:Y:S04]  /*553e0*/  LDL.LU R28, [R1+0x39d0] ;  /* 0x0039d000011c7983 */ /* 0x000f280000300800 */
[----:B--2---:R-:W-:Y:S01]  /*553f0*/  STL.64 [R1+0x3938], R20 ;  /* 0x0039381401007387 */ /* 0x004fe20000100a00 */
[----:B------:R-:W-:Y:S02]  /*55400*/  STL.64 [R1+0x3918], R14 ;  /* 0x0039180e01007387 */ /* 0x000fe40000100a00 */
[----:B------:R0:W-:Y:S02]  /*55410*/  STL.64 [R1+0x3910], R12 ;  /* 0x0039100c01007387 */ /* 0x0001e40000100a00 */
        /* <DEDUP_REMOVED lines=14> */
[----:B------:R-:W2:Y:S01]  /*55500*/  LDL.LU R15, [R1+0x86c] ;  /* 0x00086c00010f7983 */ /* 0x000ea20000300800 */
[----:B------:R-:W2:Y:S01]  /*55510*/  LDL.LU R20, [R1+0x1b0] ;  /* 0x0001b00001147983 */ /* 0x000ea20000300800 */
[----:B----4-:R-:W-:-:S02]  /*55520*/  IMAD.MOV.U32 R21, RZ, RZ, R28 ;  /* 0x000000ffff157224 */ /* 0x010fc400078e001c */
[----:B------:R-:W4:Y:S03]  /*55530*/  LDL.LU R28, [R1+0x39c4] ;  /* 0x0039c400011c7983 */ /* 0x000f260000300800 */
[----:B--2---:R3:W-:Y:S02]  /*55540*/  STL.64 [R1+0x3968], R20 ;  /* 0x0039681401007387 */ /* 0x0047e40000100a00 */
[----:B---3--:R-:W-:Y:S02]  /*55550*/  IMAD.MOV.U32 R20, RZ, RZ, R2 ;  /* 0x000000ffff147224 */ /* 0x008fe400078e0002 */
[----:B------:R-:W-:Y:S01]  /*55560*/  IMAD.MOV.U32 R21, RZ, RZ, R0 ;  /* 0x000000ffff157224 */ /* 0x000fe200078e0000 */
[----:B------:R-:W2:Y:S01]  /*55570*/  LDL.LU R2, [R1+0x39c0] ;  /* 0x0039c00001027983 */ /* 0x000ea20000300800 */
[----:B------:R-:W3:Y:S03]  /*55580*/  LDL.LU R0, [R1+0x39bc] ;  /* 0x0039bc0001007983 */ /* 0x000ee60000300800 */
[----:B------:R-:W-:Y:S01]  /*55590*/  STL.64 [R1+0x3980], R20 ;  /* 0x0039801401007387 */ /* 0x000fe20000100a00 */
[----:B------:R-:W-:Y:S02]  /*555a0*/  STL.64 [R1+0x3948], R14 ;  /* 0x0039480e01007387 */ /* 0x000fe40000100a00 */
[----:B------:R0:W-:Y:S02]  /*555b0*/  STL.64 [R1+0x3940], R12 ;  /* 0x0039400c01007387 */ /* 0x0001e40000100a00 */
[----:B0-----:R-:W3:Y:S01]  /*555c0*/  LDL.LU R12, [R1+0x870] ;  /* 0x00087000010c7983 */ /* 0x001ee20000300800 */
[----:B------:R-:W3:Y:S02]  /*555d0*/  LDL.LU R13, [R1+0x874] ;  /* 0x00087400010d7983 */ /* 0x000ee40000300800 */
[----:B------:R-:W3:Y:S02]  /*555e0*/  LDL.LU R14, [R1+0x878] ;  /* 0x00087800010e7983 */ /* 0x000ee40000300800 */
[----:B------:R-:W3:Y:S01]  /*555f0*/  LDL.LU R15, [R1+0x87c] ;  /* 0x00087c00010f7983 */ /* 0x000ee20000300800 */
[----:B------:R-:W3:Y:S01]  /*55600*/  LDL.LU R20, [R1+0x1d0] ;  /* 0x0001d00001147983 */ /* 0x000ee20000300800 */
[----:B----4-:R-:W-:-:S02]  /*55610*/  IMAD.MOV.U32 R21, RZ, RZ, R28 ;  /* 0x000000ffff157224 */ /* 0x010fc400078e001c */
[----:B------:R-:W4:Y:S02]  /*55620*/  LDL.LU R28, [R1+0x39b8] ;  /* 0x0039b800011c7983 */ /* 0x000f240000300800 */
[----:B--2---:R-:W-:Y:S02]  /*55630*/  IMAD.MOV.U32 R9, RZ, RZ, R2 ;  /* 0x000000ffff097224 */ /* 0x004fe400078e0002 */
[----:B---3--:R-:W-:Y:S01]  /*55640*/  IMAD.MOV.U32 R8, RZ, RZ, R0 ;  /* 0x000000ffff087224 */ /* 0x008fe200078e0000 */
[----:B------:R0:W-:Y:S01]  /*55650*/  STL.64 [R1+0x39a0], R20 ;  /* 0x0039a01401007387 */ /* 0x0001e20000100a00 */
[----:B------:R-:W2:Y:S02]  /*55660*/  LDL.LU R0, [R1+0x39b4] ;  /* 0x0039b40001007983 */ /* 0x000ea40000300800 */
[----:B------:R-:W3:Y:S01]  /*55670*/  LDL.LU R2, [R1+0x39b0] ;  /* 0x0039b00001027983 */ /* 0x000ee20000300800 */
[----:B----4-:R-:W1:Y:S04]  /*55680*/  LDSM.16.MT88.4 R24, [R28+0x2a080] ;  /* 0x02a080001c18783b */ /* 0x010e680000004200 */
        /* <DEDUP_REMOVED lines=32> */
[----:B------:R-:W2:Y:S01]  /*55890*/  LDL.LU R19, [R1+0x4fc] ;  /* 0x0004fc0001137983 */ /* 0x000ea20000300800 */
[----:B-1----:R-:W-:Y:S01]  /*558a0*/  STL.64 [R1+0x37f0], R26 ;  /* 0x0037f01a01007387 */ /* 0x002fe20000100a00 */
[----:B------:R0:W-:Y:S02]  /*558b0*/  STL.64 [R1+0x37e8], R24 ;  /* 0x0037e81801007387 */ /* 0x0001e40000100a00 */
[----:B0-----:R-:W-:-:S02]  /*558c0*/  IMAD.MOV.U32 R24, RZ, RZ, R3 ;  /* 0x000000ffff187224 */ /* 0x001fc400078e0003 */
[----:B------:R-:W-:Y:S01]  /*558d0*/  IMAD.MOV.U32 R25, RZ, RZ, R29 ;  /* 0x000000ffff197224 */ /* 0x000fe200078e001d */
[----:B------:R-:W4:Y:S01]  /*558e0*/  LDL.LU R3, [R1+0x39ac] ;  /* 0x0039ac0001037983 */ /* 0x000f220000300800 */
[----:B------:R-:W2:Y:S02]  /*558f0*/  LDL.LU R29, [R1+0x39a8] ;  /* 0x0039a800011d7983 */ /* 0x000ea40000300800 */
[----:B------:R-:W2:Y:S02]  /*55900*/  LDL R26, [R1+0x168] ;  /* 0x00016800011a7983 */ /* 0x000ea40000100800 */
[----:B------:R-:W2:Y:S01]  /*55910*/  LDL R27, [R1+0x16c] ;  /* 0x00016c00011b7983 */ /* 0x000ea20000100800 */
[----:B------:R-:W2:Y:S01]  /*55920*/  LDL.LU.64 R20, [R1+0x39a0] ;  /* 0x0039a00001147983 */ /* 0x000ea20000300a00 */
[----:B------:R0:W-:Y:S02]  /*55930*/  STL.64 [R1+0xc70], R8 ;  /* 0x000c700801007387 */ /* 0x0001e40000100a00 */
[----:B------:R1:W-:Y:S02]  /*55940*/  STL [R1+0xc78], R10 ;  /* 0x000c780a01007387 */ /* 0x0003e40000100800 */
[----:B0-----:R-:W-:-:S02]  /*55950*/  IMAD.MOV.U32 R8, RZ, RZ, R11 ;  /* 0x000000ffff087224 */ /* 0x001fc400078e000b */
[----:B-1----:R-:W3:Y:S03]  /*55960*/  LDL.LU.64 R10, [R1+0x3998] ;  /* 0x00399800010a7983 */ /* 0x002ee60000300a00 */
[----:B------:R-:W-:Y:S01]  /*55970*/  STL [R1+0x3090], R8 ;  /* 0x0030900801007387 */ /* 0x000fe20000100800 */
        /* <DEDUP_REMOVED lines=8> */
[----:B------:R-:W2:Y:S01]  /*55a00*/  LDL.LU.64 R14, [R1+0x3978] ;  /* 0x00397800010e7983 */ /* 0x000ea20000300a00 */
[----:B------:R-:W2:Y:S11]  /*55a10*/  LDL.LU.64 R12, [R1+0x3970] ;  /* 0x00397000010c7983 */ /* 0x000eb60000300a00 */
[----:B------:R-:W-:Y:S09]  /*55a20*/  @!UPT UIADD3 URZ, URZ, URZ, URZ ;  /* 0x0000003f3f3ff290 */ /* 0x000ff2000fffe03f */
[----:B------:R0:W-:Y:S01]  /*55a30*/  STL.64 [R1+0xc50], R20 ;  /* 0x000c501401007387 */ /* 0x0001e20000100a00 */
[----:B------:R2:W-:Y:S03]  /*55a40*/  STL [R1+0xc58], R22 ;  /* 0x000c581601007387 */ /* 0x0005e60000100800 */
[----:B0-----:R-:W2:Y:S01]  /*55a50*/  LDL.LU.64 R20, [R1+0x3968] ;  /* 0x0039680001147983 */ /* 0x001ea20000300a00 */
[----:B------:R-:W-:-:S05]  /*55a60*/  IMAD.MOV.U32 R8, RZ, RZ, R23 ;  /* 0x000000ffff087224 */ /* 0x000fca00078e0017 */
[----:B------:R-:W-:Y:S01]  /*55a70*/  STL [R1+0x3094], R8 ;  /* 0x0030940801007387 */ /* 0x000fe20000100800 */
        /* <DEDUP_REMOVED lines=35> */
[----:B--2---:R-:W-:Y:S01]  /*55cb0*/  HMMA.16816.F32.BF16 R4, R4, R24, R20 ;  /* 0x000000180404723c */ /* 0x004fe20000041814 */
[----:B------:R-:W2:Y:S01]  /*55cc0*/  LDL.LU.64 R22, [R1+0x38e8] ;  /* 0x0038e80001167983 */ /* 0x000ea20000300a00 */
        /* <DEDUP_REMOVED lines=24> */
[----:B----4-:R-:W-:Y:S02]  /*55e50*/  IMAD.MOV.U32 R25, RZ, RZ, R3 ;  /* 0x000000ffff197224 */ /* 0x010fe400078e0003 */
[----:B---3--:R-:W-:Y:S02]  /*55e60*/  IMAD.MOV.U32 R26, RZ, RZ, R2 ;  /* 0x000000ffff1a7224 */ /* 0x008fe400078e0002 */
[----:B------:R-:W-:Y:S01]  /*55e70*/  IMAD.MOV.U32 R27, RZ, RZ, R0 ;  /* 0x000000ffff1b7224 */ /* 0x000fe200078e0000 */
[C---:B--2---:R-:W-:Y:S01]  /*55e80*/  HMMA.16816.F32.BF16 R12, R20.reuse, R14, R16 ;  /* 0x0000000e140c723c */ /* 0x044fe20000041810 */
[----:B------:R-:W2:Y:S11]  /*55e90*/  LDL.LU.64 R18, [R1+0x38a8] ;  /* 0x0038a80001127983 */ /* 0x000eb60000300a00 */
[----:B------:R-:W-:Y:S11]  /*55ea0*/  @!UPT UIADD3 URZ, URZ, URZ, URZ ;  /* 0x0000003f3f3ff290 */ /* 0x000ff6000fffe03f */
[----:B------:R-:W-:Y:S01]  /*55eb0*/  STL.64 [R1+0x870], R12 ;  /* 0x0008700c01007387 */ /* 0x000fe20000100a00 */
[----:B------:R0:W-:Y:S03]  /*55ec0*/  STL.64 [R1+0x878], R14 ;  /* 0x0008780e01007387 */ /* 0x0001e60000100a00 */
[----:B0-----:R-:W3:Y:S01]  /*55ed0*/  LDL.LU.64 R14, [R1+0x38a0] ;  /* 0x0038a000010e7983 */ /* 0x001ee20000300a00 */
[C---:B--2---:R-:W-:Y:S03]  /*55ee0*/  HMMA.16816.F32.BF16 R24, R20.reuse, R18, R24 ;  /* 0x000000121418723c */ /* 0x044fe60000041818 */
[----:B------:R0:W-:Y:S11]  /*55ef0*/  STL.64 [R1+0x3848], R18 ;  /* 0x0038481201007387 */ /* 0x0001f60000100a00 */
[----:B------:R-:W-:Y:S09]  /*55f00*/  @!UPT UIADD3 URZ, URZ, URZ, URZ ;  /* 0x0000003f3f3ff290 */ /* 0x000ff2000fffe03f */
[----:B------:R-:W-:Y:S01]  /*55f10*/  STL.64 [R1+0x860], R24 ;  /* 0x0008601801007387 */ /* 0x000fe20000100a00 */
[----:B------:R1:W-:Y:S03]  /*55f20*/  STL.64 [R1+0x868], R26 ;  /* 0x0008681a01007387 */ /* 0x0003e60000100a00 */
[----:B---3--:R-:W-:Y:S01]  /*55f30*/  STL.64 [R1+0x3878], R14 ;  /* 0x0038780e01007387 */ /* 0x008fe20000100a00 */
[----:B0-----:R-:W2:Y:S01]  /*55f40*/  LDL.64 R18, [R1+0x1c8] ;  /* 0x0001c80001127983 */ /* 0x001ea20000100a00 */
[----:B------:R-:W-:Y:S11]  /*55f50*/  HMMA.16816.F32.BF16 R4, R20, R14, R4 ;  /* 0x0000000e1404723c */ /* 0x000ff60000041804 */
[----:B------:R-:W-:Y:S11]  /*55f60*/  @!UPT UIADD3 URZ, URZ, URZ, URZ ;  /* 0x0000003f3f3ff290 */ /* 0x000ff6000fffe03f */
[----:B------:R-:W-:Y:S02]  /*55f70*/  @!UPT UIADD3 URZ, URZ, URZ, URZ ;  /* 0x0000003f3f3ff290 */ /* 0x000fe4000fffe03f */
[----:B------:R-:W-:Y:S02]  /*55f80*/  IMAD.MOV.U32 R29, RZ, RZ, R4 ;  /* 0x000000ffff1d7224 */ /* 0x000fe400078e0004 */
[----:B------:R-:W-:Y:S02]  /*55f90*/  IMAD.MOV.U32 R3, RZ, RZ, R5 ;  /* 0x000000ffff037224 */ /* 0x000fe400078e0005 */
[----:B------:R-:W-:Y:S02]  /*55fa0*/  IMAD.MOV.U32 R2, RZ, RZ, R6 ;  /* 0x000000ffff027224 */ /* 0x000fe400078e0006 */
[----:B------:R-:W-:Y:S01]  /*55fb0*/  IMAD.MOV.U32 R0, RZ, RZ, R7 ;  /* 0x000000ffff007224 */ /* 0x000fe200078e0007 */
[----:B--2---:R0:W-:Y:S01]  /*55fc0*/  STL.64 [R1+0x3858], R18 ;  /* 0x0038581201007387 */ /* 0x0041e20000100a00 */
[----:B-1----:R-:W2:Y:S02]  /*55fd0*/  LDL R26, [R1+0x198] ;  /* 0x00019800011a7983 */ /* 0x002ea40000100800 */
[----:B------:R-:W2:Y:S01]  /*55fe0*/  LDL R27, [R1+0x19c] ;  /* 0x00019c00011b7983 */ /* 0x000ea20000100800 */
[----:B0-----:R-:W3:Y:S04]  /*55ff0*/  LDL R18, [R1+0x1d8] ;  /* 0x0001d80001127983 */ /* 0x001ee80000100800 */
[----:B------:R-:W3:Y:S01]  /*56000*/  LDL R19, [R1+0x1dc] ;  /* 0x0001dc0001137983 */ /* 0x000ee20000100800 */
[----:B------:R-:W4:Y:S02]  /*56010*/  LDL.LU R4, [R1+0x4a0] ;  /* 0x0004a00001047983 */ /* 0x000f240000300800 */
[----:B------:R-:W4:Y:S02]  /*56020*/  LDL.LU R5, [R1+0x4a4] ;  /* 0x0004a40001057983 */ /* 0x000f240000300800 */
[----:B------:R-:W4:Y:S01]  /*56030*/  LDL.LU R6, [R1+0x4a8] ;  /* 0x0004a80001067983 */ /* 0x000f220000300800 */
[----:B------:R-:W4:Y:S01]  /*56040*/  LDL.LU R7, [R1+0x4ac] ;  /* 0x0004ac0001077983 */ /* 0x000f220000300800 */
[----:B------:R-:W2:Y:S02]  /*56050*/  LDL.LU R12, [R1+0x820] ;  /* 0x00082000010c7983 */ /* 0x000ea40000300800 */
[----:B------:R-:W2:Y:S02]  /*56060*/  LDL.LU R13, [R1+0x824] ;  /* 0x00082400010d7983 */ /* 0x000ea40000300800 */
[----:B------:R-:W2:Y:S01]  /*56070*/  LDL.LU R14, [R1+0x828] ;  /* 0x00082800010e7983 */ /* 0x000ea20000300800 */
[----:B------:R-:W2:Y:S04]  /*56080*/  LDL.LU R15, [R1+0x82c] ;  /* 0x00082c00010f7983 */ /* 0x000ea80000300800 */
[----:B--2---:R0:W-:Y:S01]  /*56090*/  STL.64 [R1+0x3888], R14 ;  /* 0x0038880e01007387 */ /* 0x0041e20000100a00 */
[----:B------:R-:W-:Y:S03]  /*560a0*/  STL.64 [R1+0x3880], R12 ;  /* 0x0038800c01007387 */ /* 0x000fe60000100a00 */
[----:B0-----:R-:W2:Y:S04]  /*560b0*/  LDL R14, [R1+0x38] ;  /* 0x00003800010e7983 */ /* 0x001ea80000100800 */
[----:B------:R-:W2:Y:S01]  /*560c0*/  LDL R15, [R1+0x3c] ;  /* 0x00003c00010f7983 */ /* 0x000ea20000100800 */
[----:B---3--:R0:W-:Y:S03]  /*560d0*/  STL.64 [R1+0x3870], R18 ;  /* 0x0038701201007387 */ /* 0x0081e60000100a00 */
[----:B0-----:R-:W3:Y:S04]  /*560e0*/  LDL.64 R18, [R1+0x1e8] ;  /* 0x0001e80001127983 */ /* 0x001ee80000100a00 */
[----:B---3--:R0:W-:Y:S01]  /*560f0*/  STL.64 [R1+0x3890], R18 ;  /* 0x0038901201007387 */ /* 0x0081e20000100a00 */
[----:B------:R-:W2:Y:S02]  /*56100*/  LDL.LU R16, [R1+0x830] ;  /* 0x0008300001107983 */ /* 0x000ea40000300800 */
[----:B------:R-:W2:Y:S01]  /*56110*/  LDL.LU R17, [R1+0x834] ;  /* 0x0008340001117983 */ /* 0x000ea20000300800 */
[----:B0-----:R-:W2:Y:S01]  /*56120*/  LDL.LU R18, [R1+0x838] ;  /* 0x0008380001127983 */ /* 0x001ea20000300800 */
[----:B------:R-:W2:Y:S02]  /*56130*/  LDL.LU R19, [R1+0x83c] ;  /* 0x00083c0001137983 */ /* 0x000ea40000300800 */
[----:B------:R0:W-:Y:S02]  /*56140*/  STL.64 [R1+0x3830], R26 ;  /* 0x0038301a01007387 */ /* 0x0001e40000100a00 */
[----:B0-----:R-:W3:Y:S04]  /*56150*/  LDL.64 R26, [R1+0x1b8] ;  /* 0x0001b800011a7983 */ /* 0x001ee80000100a00 */
[----:B---3--:R0:W-:Y:S01]  /*56160*/  STL.64 [R1+0x3850], R26 ;  /* 0x0038501a01007387 */ /* 0x0081e20000100a00 */
[----:B------:R-:W3:Y:S02]  /*56170*/  LDL.LU R24, [R1+0x800] ;  /* 0x0008000001187983 */ /* 0x000ee40000300800 */
[----:B------:R-:W3:Y:S01]  /*56180*/  LDL.LU R25, [R1+0x804] ;  /* 0x0008040001197983 */ /* 0x000ee20000300800 */
[----:B0-----:R-:W2:Y:S01]  /*56190*/  LDL.LU R26, [R1+0x808] ;  /* 0x00080800011a7983 */ /* 0x001ea20000300800 */
[----:B------:R-:W-:-:S02]  /*561a0*/  IMAD.MOV.U32 R27, RZ, RZ, R10 ;  /* 0x000000ffff1b7224 */ /* 0x000fc400078e000a */
[----:B------:R-:W4:Y:S03]  /*561b0*/  LDL.LU R10, [R1+0x389c] ;  /* 0x00389c00010a7983 */ /* 0x000f260000300800 */
[----:B--2---:R-:W-:Y:S01]  /*561c0*/  STL.64 [R1+0x3868], R26 ;  /* 0x0038681a01007387 */ /* 0x004fe20000100a00 */
[----:B---3--:R0:W-:Y:S02]  /*561d0*/  STL.64 [R1+0x3860], R24 ;  /* 0x0038601801007387 */ /* 0x0081e40000100a00 */
[----:B0-----:R-:W-:Y:S02]  /*561e0*/  IMAD.MOV.U32 R24, RZ, RZ, R11 ;  /* 0x000000ffff187224 */ /* 0x001fe400078e000b */
[----:B------:R-:W4:Y:S01]  /*561f0*/  LDL.LU R11, [R1+0x3898] ;  /* 0x00389800010b7983 */ /* 0x000f220000300800 */
[----:B------:R-:W2:Y:S02]  /*56200*/  LDL.LU R25, [R1+0x814] ;  /* 0x0008140001197983 */ /* 0x000ea40000300800 */
[----:B------:R-:W2:Y:S02]  /*56210*/  LDL.LU R26, [R1+0x818] ;  /* 0x00081800011a7983 */ /* 0x000ea40000300800 */
[----:B------:R-:W2:Y:S01]  /*56220*/  LDL.LU R27, [R1+0x81c] ;  /* 0x00081c00011b7983 */ /* 0x000ea20000300800 */
[----:B------:R-:W-:Y:S01]  /*56230*/  STL [R1+0x3004], R0 ;  /* 0x0030040001007387 */ /* 0x000fe20000100800 */
[----:B------:R-:W-:Y:S02]  /*56240*/  STL [R1+0x3000], R2 ;  /* 0x0030000201007387 */ /* 0x000fe40000100800 */
[----:B------:R-:W-:Y:S02]  /*56250*/  STL [R1+0x2fe4], R3 ;  /* 0x002fe40301007387 */ /* 0x000fe40000100800 */
[----:B------:R-:W-:Y:S01]  /*56260*/  STL [R1+0x2fe0], R29 ;  /* 0x002fe01d01007387 */ /* 0x000fe20000100800 */
[C---:B----4-:R-:W-:Y:S11]  /*56270*/  HMMA.16816.F32.BF16 R4, R20.reuse, R10, R4 ;  /* 0x0000000a1404723c */ /* 0x050ff60000041804 */
[----:B------:R-:W-:Y:S11]  /*56280*/  @!UPT UIADD3 URZ, URZ, URZ, URZ ;  /* 0x0000003f3f3ff290 */ /* 0x000ff6000fffe03f */
[----:B------:R-:W-:Y:S01]  /*56290*/  @!UPT UIADD3 URZ, URZ, URZ, URZ ;  /* 0x0000003f3f3ff290 */ /* 0x000fe2000fffe03f */
[----:B------:R-:W-:Y:S01]  /*562a0*/  STL.64 [R1+0x840], R4 ;  /* 0x0008400401007387 */ /* 0x000fe20000100a00 */
[----:B------:R-:W-:Y:S02]  /*562b0*/  STL.64 [R1+0x848], R6 ;  /* 0x0008480601007387 */ /* 0x000fe40000100a00 */
[----:B------:R-:W0:Y:S02]  /*562c0*/  LDSM.16.MT88.4 R4, [R28+0x2a100] ;  /* 0x02a100001c04783b */ /* 0x000e240000004200 */
[----:B0-----:R-:W-:Y:S02]  /*562d0*/  STL.64 [R1+0x36b0], R6 ;  /* 0x0036b00601007387 */ /* 0x001fe40000100a00 */
[----:B------:R0:W-:Y:S02]  /*562e0*/  STL.64 [R1+0x36a8], R4 ;  /* 0x0036a80401007387 */ /* 0x0001e40000100a00 */
        /* <DEDUP_REMOVED lines=11> */
[----:B------:R-:W4:Y:S11]  /*563a0*/  LDL.LU.64 R18, [R1+0x3890] ;  /* 0x0038900001127983 */ /* 0x000f360000300a00 */
[----:B------:R-:W-:Y:S01]  /*563b0*/  @!UPT UIADD3 URZ, URZ, URZ, URZ ;  /* 0x0000003f3f3ff290 */ /* 0x000fe2000fffe03f */
[----:B------:R-:W-:Y:S02]  /*563c0*/  STL.64 [R1+0x8e0], R12 ;  /* 0x0008e00c01007387 */ /* 0x000fe40000100a00 */
[----:B------:R0:W-:Y:S02]  /*563d0*/  STL.64 [R1+0x8e8], R14 ;  /* 0x0008e80e01007387 */ /* 0x0001e40000100a00 */
[----:B0-----:R-:W4:Y:S01]  /*563e0*/  LDL.LU.64 R14, [R1+0x3888] ;  /* 0x00388800010e7983 */ /* 0x001f220000300a00 */
[----:B------:R-:W4:Y:S02]  /*563f0*/  LDL.LU.64 R12, [R1+0x3880] ;  /* 0x00388000010c7983 */ /* 0x000f240000300a00 */
[C---:B----4-:R-:W-:Y:S11]  /*56400*/  HMMA.16816.F32.BF16 R12, R20.reuse, R18, R12 ;  /* 0x00000012140c723c */ /* 0x050ff6000004180c */
[----:B------:R-:W-:Y:S11]  /*56410*/  @!UPT UIADD3 URZ, URZ, URZ, URZ ;  /* 0x0000003f3f3ff290 */ /* 0x000ff6000fffe03f */
[----:B------:R-:W-:Y:S01]  /*56420*/  @!UPT UIADD3 URZ, URZ, URZ, URZ ;  /* 0x0000003f3f3ff290 */ /* 0x000fe2000fffe03f */
[----:B------:R0:W-:Y:S01]  /*56430*/  STL.64 [R1+0x8d0], R12 ;  /* 0x0008d00c01007387 */ /* 0x0001e20000100a00 */
[----:B------:R1:W-:Y:S02]  /*56440*/  STL.64 [R1+0x8d8], R14 ;  /* 0x0008d80e01007387 */ /* 0x0003e40000100a00 */
[----:B0-----:R-:W-:Y:S01]  /*56450*/  IMAD.MOV.U32 R13, RZ, RZ, R18 ;  /* 0x000000ffff0d7224 */ /* 0x001fe200078e0012 */
[----:B-1----:R-:W4:Y:S01]  /*56460*/  LDL.LU.64 R14, [R1+0x3878] ;  /* 0x00387800010e7983 */ /* 0x002f220000300a00 */
[----:B------:R-:W-:Y:S02]  /*56470*/  IMAD.MOV.U32 R12, RZ, RZ, R19 ;  /* 0x000000ffff0c7224 */ /* 0x000fe400078e0013 */
[----:B------:R-:W2:Y:S02]  /*56480*/  LDL.LU.64 R18, [R1+0x3870] ;  /* 0x0038700001127983 */ /* 0x000ea40000300a00 */
[C---:B--2---:R-:W-:Y:S01]  /*56490*/  HMMA.16816.F32.BF16 R16, R20.reuse, R18, R24 ;  /* 0x000000121410723c */ /* 0x044fe20000041818 */
[----:B----4-:R0:W-:Y:S01]  /*564a0*/  STL.64 [R1+0x37a0], R14 ;  /* 0x0037a00e01007387 */ /* 0x0101e20000100a00 */
[----:B------:R-:W-:Y:S03]  /*564b0*/  STL.64 [R1+0x3798], R12 ;  /* 0x0037980c01007387 */ /* 0x000fe60000100a00 */
[----:B0-----:R-:W2:Y:S01]  /*564c0*/  LDL.64 R14, [R1+0x1a8] ;  /* 0x0001a800010e7983 */ /* 0x001ea20000100a00 */
[----:B------:R-:W4:Y:S02]  /*564d0*/  LDL.LU.64 R26, [R1+0x3868] ;  /* 0x00386800011a7983 */ /* 0x000f240000300a00 */
[----:B------:R-:W4:Y:S11]  /*564e0*/  LDL.LU.64 R24, [R1+0x3860] ;  /* 0x0038600001187983 */ /* 0x000f360000300a00 */
[----:B------:R-:W-:Y:S04]  /*564f0*/  @!UPT UIADD3 URZ, URZ, URZ, URZ ;  /* 0x0000003f3f3ff290 */ /* 0x000fe8000fffe03f */
[----:B------:R-:W-:Y:S01]  /*56500*/  STL.64 [R1+0x8c0], R16 ;  /* 0x0008c01001007387 */ /* 0x000fe20000100a00 */
[----:B------:R0:W-:Y:S03]  /*56510*/  STL.64 [R1+0x8c8], R18 ;  /* 0x0008c81201007387 */ /* 0x0001e60000100a00 */
[----:B0-----:R-:W4:Y:S02]  /*56520*/  LDL.LU.64 R18, [R1+0x3858] ;  /* 0x0038580001127983 */ /* 0x001f240000300a00 */
[C---:B----4-:R-:W-:Y:S11]  /*56530*/  HMMA.16816.F32.BF16 R24, R20.reuse, R18, R24 ;  /* 0x000000121418723c */ /* 0x050ff60000041818 */
[----:B------:R-:W-:Y:S11]  /*56540*/  @!UPT UIADD3 URZ, URZ, URZ, URZ ;  /* 0x0000003f3f3ff290 */ /* 0x000ff6000fffe03f */
[----:B------:R-:W-:Y:S01]  /*56550*/  @!UPT UIADD3 URZ, URZ, URZ, URZ ;  /* 0x0000003f3f3ff290 */ /* 0x000fe2000fffe03f */
[----:B------:R-:W-:Y:S01]  /*56560*/  STL.64 [R1+0xbf0], R24 ;  /* 0x000bf01801007387 */ /* 0x000fe20000100a00 */
[----:B------:R0:W-:Y:S03]  /*56570*/  STL.64 [R1+0xbf8], R26 ;  /* 0x000bf81a01007387 */ /* 0x0001e60000100a00 */
[----:B0-----:R-:W3:Y:S01]  /*56580*/  LDL.LU.64 R26, [R1+0x3850] ;  /* 0x00385000011a7983 */ /* 0x001ee20000300a00 */
[----:B------:R-:W-:Y:S02]  /*56590*/  IMAD.MOV.U32 R3, RZ, RZ, R19 ;  /* 0x000000ffff037224 */ /* 0x000fe400078e0013 */
[----:B------:R-:W-:Y:S02]  /*565a0*/  IMAD.MOV.U32 R8, RZ, RZ, R18 ;  /* 0x000000ffff087224 */ /* 0x000fe400078e0012 */
[----:B------:R-:W4:Y:S01]  /*565b0*/  LDL.LU.64 R18, [R1+0x3848] ;  /* 0x0038480001127983 */ /* 0x000f220000300a00 */
[----:B------:R-:W-:Y:S02]  /*565c0*/  STL [R1+0x375c], R3 ;  /* 0x00375c0301007387 */ /* 0x000fe40000100800 */
[----:B------:R-:W-:Y:S02]  /*565d0*/  STL [R1+0x3758], R8 ;  /* 0x0037580801007387 */ /* 0x000fe40000100800 */
[----:B------:R-:W2:Y:S01]  /*565e0*/  LDL R17, [R1+0x1bd0] ;  /* 0x001bd00001117983 */ /* 0x000ea20000100800 */
        /* <DEDUP_REMOVED lines=9> */
[----:B------:R-:W-:Y:S01]  /*56680*/  STL [R1+0x3764], R9 ;  /* 0x0037640901007387 */ /* 0x000fe20000100800 */
[----:B------:R0:W-:Y:S01]  /*56690*/  STL [R1+0x3760], R16 ;  /* 0x0037601001007387 */ /* 0x0001e20000100800 */
[----:B----4-:R-:W-:Y:S02]  /*566a0*/  STL.64 [R1+0x3828], R18 ;  /* 0x0038281201007387 */ /* 0x010fe40000100a00 */
[----:B--2---:R1:W-:Y:S01]  /*566b0*/  STL [R1+0x3820], R17 ;  /* 0x0038201101007387 */ /* 0x0043e20000100800 */
[----:B0-----:R-:W2:Y:S01]  /*566c0*/  LDL.LU R16, [R1+0x7e0] ;  /* 0x0007e00001107983 */ /* 0x001ea20000300800 */
[----:B-1----:R-:W2:Y:S02]  /*566d0*/  LDL.LU R17, [R1+0x7e4] ;  /* 0x0007e40001117983 */ /* 0x002ea40000300800 */
[----:B------:R-:W2:Y:S02]  /*566e0*/  LDL.LU R18, [R1+0x7e8] ;  /* 0x0007e80001127983 */ /* 0x000ea40000300800 */
[----:B------:R-:W2:Y:S02]  /*566f0*/  LDL.LU R19, [R1+0x7ec] ;  /* 0x0007ec0001137983 */ /* 0x000ea40000300800 */
[----:B------:R-:W-:-:S02]  /*56700*/  IMAD.MOV.U32 R8, RZ, RZ, R14 ;  /* 0x000000ffff087224 */ /* 0x000fc400078e000e */
[----:B------:R-:W-:Y:S01]  /*56710*/  IMAD.MOV.U32 R29, RZ, RZ, R15 ;  /* 0x000000ffff1d7224 */ /* 0x000fe200078e000f */
[C---:B---3--:R-:W-:Y:S08]  /*56720*/  HMMA.16816.F32.BF16 R4, R20.reuse, R26, R4 ;  /* 0x0000001a1404723c */ /* 0x048ff00000041804 */
[C---:B--2---:R-:W-:Y:S11]  /*56730*/  HMMA.16816.F32.BF16 R16, R20.reuse, R14, R16 ;  /* 0x0000000e1410723c */ /* 0x044ff60000041810 */
[----:B------:R-:W-:Y:S11]  /*56740*/  @!UPT UIADD3 URZ, URZ, URZ, URZ ;  /* 0x0000003f3f3ff290 */ /* 0x000ff6000fffe03f */
[----:B------:R-:W-:Y:S01]  /*56750*/  @!UPT UIADD3 URZ, URZ, URZ, URZ ;  /* 0x0000003f3f3ff290 */ /* 0x000fe2000fffe03f */
[----:B------:R0:W-:Y:S01]  /*56760*/  STL.64 [R1+0xbd0], R16 ;  /* 0x000bd01001007387 */ /* 0x0001e20000100a00 */
[----:B------:R1:W-:Y:S02]  /*56770*/  STL.64 [R1+0xbd8], R18 ;  /* 0x000bd81201007387 */ /* 0x0003e40000100a00 */
[----:B------:R2:W-:Y:S02]  /*56780*/  STL [R1+0x3768], R8 ;  /* 0x0037680801007387 */ /* 0x0005e40000100800 */
[----:B------:R3:W-:Y:S01]  /*56790*/  STL.64 [R1+0x3808], R10 ;  /* 0x0038080a01007387 */ /* 0x0007e20000100a00 */
[----:B------:R-:W4:Y:S01]  /*567a0*/  LDL.LU R12, [R1+0x3d0] ;  /* 0x0003d000010c7983 */ /* 0x000f220000300800 */
[----:B------:R-:W-:Y:S02]  /*567b0*/  STL.64 [R1+0xbc0], R4 ;  /* 0x000bc00401007387 */ /* 0x000fe40000100a00 */
[----:B------:R-:W-:Y:S02]  /*567c0*/  STL.64 [R1+0xbc8], R6 ;  /* 0x000bc80601007387 */ /* 0x000fe40000100a00 */
[----:B------:R-:W4:Y:S01]  /*567d0*/  LDL.LU R13, [R1+0x3d4] ;  /* 0x0003d400010d7983 */ /* 0x000f220000300800 */
[----:B------:R-:W4:Y:S01]  /*567e0*/  LDL.LU R14, [R1+0x3d8] ;  /* 0x0003d800010e7983 */ /* 0x000f220000300800 */
[----:B------:R-:W4:Y:S03]  /*567f0*/  LDL.LU R15, [R1+0x3dc] ;  /* 0x0003dc00010f7983 */ /* 0x000f260000300800 */
[----:B0-----:R-:W4:Y:S01]  /*56800*/  LDL.LU R16, [R1+0x7c0] ;  /* 0x0007c00001107983 */ /* 0x001f220000300800 */
[----:B------:R-:W4:Y:S02]  /*56810*/  LDL.LU R17, [R1+0x7c4] ;  /* 0x0007c40001117983 */ /* 0x000f240000300800 */
[----:B-1----:R-:W4:Y:S02]  /*56820*/  LDL.LU R18, [R1+0x7c8] ;  /* 0x0007c80001127983 */ /* 0x002f240000300800 */
[----:B------:R-:W4:Y:S01]  /*56830*/  LDL.LU R19, [R1+0x7cc] ;  /* 0x0007cc0001137983 */ /* 0x000f220000300800 */
[----:B--2---:R-:W2:Y:S01]  /*56840*/  LDL.LU R8, [R1+0x7b0] ;  /* 0x0007b00001087983 */ /* 0x004ea20000300800 */
[----:B------:R-:W2:Y:S02]  /*56850*/  LDL.LU R9, [R1+0x7b4] ;  /* 0x0007b40001097983 */ /* 0x000ea40000300800 */
[----:B---3--:R-:W3:Y:S02]  /*56860*/  LDL.LU R10, [R1+0x7b8] ;  /* 0x0007b800010a7983 */ /* 0x008ee40000300800 */
[----:B------:R-:W3:Y:S02]  /*56870*/  LDL.LU R11, [R1+0x7bc] ;  /* 0x0007bc00010b7983 */ /* 0x000ee40000300800 */
[----:B---3--:R0:W-:Y:S01]  /*56880*/  STL.64 [R1+0x3818], R10 ;  /* 0x0038180a01007387 */ /* 0x0081e20000100a00 */
[----:B--2---:R-:W-:Y:S02]  /*56890*/  STL.64 [R1+0x3810], R8 ;  /* 0x0038100801007387 */ /* 0x004fe40000100a00 */
[----:B------:R-:W2:Y:S01]  /*568a0*/  LDL.64 R26, [R1+0x178] ;  /* 0x00017800011a7983 */ /* 0x000ea20000100a00 */
[----:B0-----:R-:W3:Y:S01]  /*568b0*/  LDL.64 R10, [R1+0x188] ;  /* 0x00018800010a7983 */ /* 0x001ee20000100a00 */
[----:B------:R-:W2:Y:S02]  /*568c0*/  LDL.LU R4, [R1+0x3f0] ;  /* 0x0003f00001047983 */ /* 0x000ea40000300800 */
[----:B------:R-:W2:Y:S02]  /*568d0*/  LDL.LU R5, [R1+0x3f4] ;  /* 0x0003f40001057983 */ /* 0x000ea40000300800 */
[----:B------:R-:W2:Y:S01]  /*568e0*/  LDL.LU R6, [R1+0x3f8] ;  /* 0x0003f80001067983 */ /* 0x000ea20000300800 */
[----:B------:R-:W2:Y:S04]  /*568f0*/  LDL.LU R7, [R1+0x3fc] ;  /* 0x0003fc0001077983 */ /* 0x000ea80000300800 */
[----:B--2---:R0:W-:Y:S01]  /*56900*/  STL.64 [R1+0x37d8], R6 ;  /* 0x0037d80601007387 */ /* 0x0041e20000100a00 */
[----:B------:R1:W-:Y:S03]  /*56910*/  STL.64 [R1+0x37d0], R4 ;  /* 0x0037d00401007387 */ /* 0x0003e60000100a00 */
[----:B0-----:R-:W2:Y:S04]  /*56920*/  LDL.64 R6, [R1+0x28] ;  /* 0x0000280001067983 */ /* 0x001ea80000100a00 */
[----:B--2---:R0:W-:Y:S01]  /*56930*/  STL.64 [R1+0x37f8], R6 ;  /* 0x0037f80601007387 */ /* 0x0041e20000100a00 */
[----:B-1----:R-:W2:Y:S02]  /*56940*/  LDL.LU R4, [R1+0x490] ;  /* 0x0004900001047983 */ /* 0x002ea40000300800 */
[----:B------:R-:W2:Y:S01]  /*56950*/  LDL.LU R5, [R1+0x494] ;  /* 0x0004940001057983 */ /* 0x000ea20000300800 */
[----:B0-----:R-:W2:Y:S01]  /*56960*/  LDL.LU R6, [R1+0x498] ;  /* 0x0004980001067983 */ /* 0x001ea20000300800 */
[----:B------:R-:W2:Y:S02]  /*56970*/  LDL.LU R7, [R1+0x49c] ;  /* 0x00049c0001077983 */ /* 0x000ea40000300800 */
[----:B----4-:R0:W-:Y:S02]  /*56980*/  STL.64 [R1+0x37b0], R14 ;  /* 0x0037b00e01007387 */ /* 0x0101e40000100a00 */
[----:B------:R-:W-:Y:S01]  /*56990*/  STL.64 [R1+0x37a8], R12 ;  /* 0x0037a80c01007387 */ /* 0x000fe20000100a00 */
[----:B0-----:R-:W4:Y:S01]  /*569a0*/  LDL.64 R14, [R1+0x8] ;  /* 0x00000800010e7983 */ /* 0x001f220000100a00 */
[----:B---3--:R-:W-:Y:S03]  /*569b0*/  HMMA.16816.F32.BF16 R16, R20, R10, R16 ;  /* 0x0000000a1410723c */ /* 0x008fe60000041810 */
[----:B----4-:R0:W-:Y:S04]  /*569c0*/  STL.64 [R1+0x37c8], R14 ;  /* 0x0037c80e01007387 */ /* 0x0101e80000100a00 */
[----:B0-----:R-:W3:Y:S01]  /*569d0*/  LDL.64 R14, [R1+0x18] ;  /* 0x00001800010e7983 */ /* 0x001ee20000100a00 */
[----:B------:R-:W-:-:S03]  /*569e0*/  IMAD.MOV.U32 R3, RZ, RZ, R11 ;  /* 0x000000ffff037224 */ /* 0x000fc600078e000b */
[----:B---3--:R0:W-:Y:S01]  /*569f0*/  STL.64 [R1+0x37e0], R14 ;  /* 0x0037e00e01007387 */ /* 0x0081e20000100a00 */
[----:B------:R-:W3:Y:S02]  /*56a00*/  LDL.LU R12, [R1+0x400] ;  /* 0x00040000010c7983 */ /* 0x000ee40000300800 */
[----:B------:R-:W3:Y:S01]  /*56a10*/  LDL.LU R13, [R1+0x404] ;  /* 0x00040400010d7983 */ /* 0x000ee20000300800 */
[----:B0-----:R-:W3:Y:S01]  /*56a20*/  LDL.LU R14, [R1+0x408] ;  /* 0x00040800010e7983 */ /* 0x001ee20000300800 */
[----:B------:R-:W3:Y:S07]  /*56a30*/  LDL.LU R15, [R1+0x40c] ;  /* 0x00040c00010f7983 */ /* 0x000eee0000300800 */
[----:B------:R0:W-:Y:S02]  /*56a40*/  STL.64 [R1+0xbb0], R16 ;  /* 0x000bb01001007387 */ /* 0x0001e40000100a00 */
[----:B------:R1:W-:Y:S02]  /*56a50*/  STL.64 [R1+0xbb8], R18 ;  /* 0x000bb81201007387 */ /* 0x0003e40000100a00 */
[----:B0-----:R-:W-:Y:S01]  /*56a60*/  IMAD.MOV.U32 R16, RZ, RZ, R10 ;  /* 0x000000ffff107224 */ /* 0x001fe200078e000a */
[----:B-1----:R-:W4:Y:S01]  /*56a70*/  LDL.LU.64 R18, [R1+0x3828] ;  /* 0x0038280001127983 */ /* 0x002f220000300a00 */
[----:B------:R-:W2:Y:S02]  /*56a80*/  LDL.LU R17, [R1+0x3820] ;  /* 0x0038200001117983 */ /* 0x000ea40000300800 */
[----:B------:R-:W2:Y:S02]  /*56a90*/  LDL.LU.64 R10, [R1+0x3818] ;  /* 0x00381800010a7983 */ /* 0x000ea40000300a00 */
[----:B------:R-:W2:Y:S02]  /*56aa0*/  LDL.LU.64 R8, [R1+0x3810] ;  /* 0x0038100001087983 */ /* 0x000ea40000300a00 */
[C---:B--2---:R-:W-:Y:S01]  /*56ab0*/  HMMA.16816.F32.BF16 R8, R20.reuse, R26, R8 ;  /* 0x0000001a1408723c */ /* 0x044fe20000041808 */
[----:B----4-:R-:W-:Y:S01]  /*56ac0*/  STL.64 [R1+0x37c0], R18 ;  /* 0x0037c01201007387 */ /* 0x010fe20000100a00 */
        /* <DEDUP_REMOVED lines=9> */
[----:B------:R-:W-:Y:S02]  /*56b60*/  IMAD.MOV.U32 R8, RZ, RZ, R26 ;  /* 0x000000ffff087224 */ /* 0x000fe400078e001a */
[----:B------:R-:W-:Y:S02]  /*56b70*/  IMAD.MOV.U32 R9, RZ, RZ, R27 ;  /* 0x000000ffff097224 */ /* 0x000fe400078e001b */
[----:B------:R-:W2:Y:S04]  /*56b80*/  LDL.LU.64 R26, [R1+0x3800] ;  /* 0x00380000011a7983 */ /* 0x000ea80000300a00 */
[----:B----4-:R-:W-:Y:S01]  /*56b90*/  STL.64 [R1+0x3790], R10 ;  /* 0x0037900a01007387 */ /* 0x010fe20000100a00 */
[----:B------:R0:W-:Y:S01]  /*56ba0*/  STL.64 [R1+0x3788], R8 ;  /* 0x0037880801007387 */ /* 0x0001e20000100a00 */
[----:B--2---:R-:W-:Y:S02]  /*56bb0*/  HMMA.16816.F32.BF16 R20, R20, R26, R4 ;  /* 0x0000001a1414723c */ /* 0x004fe40000041804 */
[----:B0-----:R-:W2:Y:S01]  /*56bc0*/  LDL.LU R8, [R1+0x3c0] ;  /* 0x0003c00001087983 */ /* 0x001ea20000300800 */
[----:B------:R-:W2:Y:S02]  /*56bd0*/  LDL.LU R9, [R1+0x3c4] ;  /* 0x0003c40001097983 */ /* 0x000ea40000300800 */
[----:B------:R-:W2:Y:S02]  /*56be0*/  LDL.LU R10, [R1+0x3c8] ;  /* 0x0003c800010a7983 */ /* 0x000ea40000300800 */
[----:B------:R-:W2:Y:S01]  /*56bf0*/  LDL.LU R11, [R1+0x3cc] ;  /* 0x0003cc00010b7983 */ /* 0x000ea20000300800 */
[----:B------:R-:W3:Y:S01]  /*56c00*/  LDL.LU.64 R6, [R1+0x37f8] ;  /* 0x0037f80001067983 */ /* 0x000ee20000300a00 */
[----:B------:R-:W3:Y:S02]  /*56c10*/  LDL.LU.64 R26, [R1+0x37f0] ;  /* 0x0037f000011a7983 */ /* 0x000ee40000300a00 */
[----:B------:R-:W3:Y:S11]  /*56c20*/  LDL.LU.64 R24, [R1+0x37e8] ;  /* 0x0037e80001187983 */ /* 0x000ef60000300a00 */
[----:B------:R-:W-:Y:S01]  /*56c30*/  @!UPT UIADD3 URZ, URZ, URZ, URZ ;  /* 0x0000003f3f3ff290 */ /* 0x000fe2000fffe03f */
[----:B------:R0:W-:Y:S01]  /*56c40*/  STL.64 [R1+0x7b0], R20 ;  /* 0x0007b01401007387 */ /* 0x0001e20000100a00 */
[----:B------:R1:W-:Y:S03]  /*56c50*/  STL.64 [R1+0x7b8], R22 ;  /* 0x0007b81601007387 */ /* 0x0003e60000100a00 */
[----:B0-----:R-:W4:Y:S01]  /*56c60*/  LDL.LU R20, [R1+0x3b0] ;  /* 0x0003b00001147983 */ /* 0x001f220000300800 */
[----:B------:R-:W4:Y:S02]  /*56c70*/  LDL.LU R21, [R1+0x3b4] ;  /* 0x0003b40001157983 */ /* 0x000f240000300800 */
[----:B-1----:R-:W4:Y:S02]  /*56c80*/  LDL.LU R22, [R1+0x3b8] ;  /* 0x0003b80001167983 */ /* 0x002f240000300800 */
        /* <DEDUP_REMOVED lines=17> */
[----:B------:R-:W3:Y:S02]  /*56da0*/  LDL.LU.64 R14, [R1+0x37c8] ;  /* 0x0037c800010e7983 */ /* 0x000ee40000300a00 */
[----:B---3--:R-:W-:Y:S01]  /*56db0*/  HMMA.16816.F32.BF16 R16, R24, R14, R16 ;  /* 0x0000000e1810723c */ /* 0x008fe20000041810 */
[----:B-1----:R-:W-:-:S02]  /*56dc0*/  IMAD.MOV.U32 R7, RZ, RZ, R14 ;  /* 0x000000ffff077224 */ /* 0x002fc400078e000e */
[----:B------:R-:W-:Y:S11]  /*56dd0*/  IMAD.MOV.U32 R6, RZ, RZ, R15 ;  /* 0x000000ffff067224 */ /* 0x000ff600078e000f */
[----:B------:R-:W-:Y:S09]  /*56de0*/  @!UPT UIADD3 URZ, URZ, URZ, URZ ;  /* 0x0000003f3f3ff290 */ /* 0x000ff2000fffe03f */
[----:B------:R-:W-:Y:S01]  /*56df0*/  STL.64 [R1+0x4d0], R16 ;  /* 0x0004d01001007387 */ /* 0x000fe20000100a00 */
[----:B------:R0:W-:Y:S03]  /*56e00*/  STL.64 [R1+0x4d8], R18 ;  /* 0x0004d81201007387 */ /* 0x0001e60000100a00 */
[----:B0-----:R-:W3:Y:S01]  /*56e10*/  LDL.LU.64 R18, [R1+0x37c0] ;  /* 0x0037c00001127983 */ /* 0x001ee20000300a00 */
[----:B------:R-:W2:Y:S02]  /*56e20*/  LDL.LU.64 R16, [R1+0x37b8] ;  /* 0x0037b80001107983 */ /* 0x000ea40000300a00 */
[----:B------:R-:W3:Y:S02]  /*56e30*/  LDL.LU.64 R14, [R1+0x37b0] ;  /* 0x0037b000010e7983 */ /* 0x000ee40000300a00 */
[----:B------:R-:W3:Y:S01]  /*56e40*/  LDL.LU.64 R12, [R1+0x37a8] ;  /* 0x0037a800010c7983 */ /* 0x000ee20000300a00 */
[----:B------:R0:W-:Y:S01]  /*56e50*/  STL.64 [R1+0x3778], R6 ;  /* 0x0037780601007387 */ /* 0x0001e20000100a00 */
[----:B------:R-:W-:Y:S03]  /*56e60*/  STL.64 [R1+0x3770], R4 ;  /* 0x0037700401007387 */ /* 0x000fe60000100a00 */
[----:B0-----:R-:W2:Y:S04]  /*56e70*/  LDL R6, [R1+0x38] ;  /* 0x0000380001067983 */ /* 0x001ea80000100800 */
[----:B------:R-:W2:Y:S01]  /*56e80*/  LDL R7, [R1+0x3c] ;  /* 0x00003c0001077983 */ /* 0x000ea20000100800 */
        /* <DEDUP_REMOVED lines=8> */
[----:B--2---:R-:W-:Y:S01]  /*56f10*/  STL [R1+0x3658], R17 ;  /* 0x0036581101007387 */ /* 0x004fe20000100800 */
[----:B------:R0:W-:Y:S04]  /*56f20*/  STL [R1+0x3780], R16 ;  /* 0x0037801001007387 */ /* 0x0001e80000100800 */
        /* <DEDUP_REMOVED lines=12> */
[----:B----4-:R-:W-:Y:S01]  /*56ff0*/  HMMA.16816.F32.BF16 R20, R24, R10, R20 ;  /* 0x0000000a1814723c */ /* 0x010fe20000041814 */
[----:B------:R-:W-:Y:S11]  /*57000*/  STL.64 [R1+0x3750], R10 ;  /* 0x0037500a01007387 */ /* 0x000ff60000100a00 */
[----:B------:R-:W-:Y:S11]  /*57010*/  @!UPT UIADD3 URZ, URZ, URZ, URZ ;  /* 0x0000003f3f3ff290 */ /* 0x000ff6000fffe03f */
[----:B------:R-:W-:Y:S01]  /*57020*/  STL.64 [R1+0x400], R20 ;  /* 0x0004001401007387 */ /* 0x000fe20000100a00 */
[----:B------:R-:W-:Y:S02]  /*57030*/  STL.64 [R1+0x408], R22 ;  /* 0x0004081601007387 */ /* 0x000fe40000100a00 */
[----:B------:R-:W0:Y:S02]  /*57040*/  LDSM.16.MT88.4 R20, [R28+0x2a180] ;  /* 0x02a180001c14783b */ /* 0x000e240000004200 */
[----:B0-----:R0:W-:Y:S02]  /*57050*/  STL.64 [R1+0x35a8], R22 ;  /* 0x0035a81601007387 */ /* 0x0011e40000100a00 */
[----:B------:R1:W-:Y:S02]  /*57060*/  STL.64 [R1+0x35a0], R20 ;  /* 0x0035a01401007387 */ /* 0x0003e40000100a00 */
[----:B0-----:R-:W4:Y:S01]  /*57070*/  LDL.64 R22, [R1+0x168] ;  /* 0x0001680001167983 */ /* 0x001f220000100a00 */
[----:B------:R-:W-:-:S02]  /*57080*/  IMAD.MOV.U32 R14, RZ, RZ, R13 ;  /* 0x000000ffff0e7224 */ /* 0x000fc400078e000d */
[----:B------:R-:W-:Y:S01]  /*57090*/  IMAD.MOV.U32 R15, RZ, RZ, R12 ;  /* 0x000000ffff0f7224 */ /* 0x000fe200078e000c */
[----:B----4-:R0:W-:Y:S01]  /*570a0*/  STL.64 [R1+0x36b8], R22 ;  /* 0x0036b81601007387 */ /* 0x0101e20000100a00 */
[----:B-1----:R-:W4:Y:S02]  /*570b0*/  LDL.LU R20, [R1+0x710] ;  /* 0x0007100001147983 */ /* 0x002f240000300800 */
[----:B------:R-:W4:Y:S01]  /*570c0*/  LDL.LU R21, [R1+0x714] ;  /* 0x0007140001157983 */ /* 0x000f220000300800 */
[----:B0-----:R-:W4:Y:S01]  /*570d0*/  LDL.LU R22, [R1+0x718] ;  /* 0x0007180001167983 */ /* 0x001f220000300800 */
[----:B------:R-:W4:Y:S01]  /*570e0*/  LDL.LU R23, [R1+0x71c] ;  /* 0x00071c0001177983 */ /* 0x000f220000300800 */
[C---:B--2---:R-:W-:Y:S01]  /*570f0*/  HMMA.16816.F32.BF16 R4, R24.reuse, R6, R16 ;  /* 0x000000061804723c */ /* 0x044fe20000041810 */
[----:B------:R-:W-:Y:S01]  /*57100*/  STL [R1+0x3330], R28 ;  /* 0x0033301c01007387 */ /* 0x000fe20000100800 */
[----:B------:R-:W2:Y:S11]  /*57110*/  LDL.LU R16, [R1+0x3780] ;  /* 0x0037800001107983 */ /* 0x000eb60000300800 */
[----:B------:R-:W-:Y:S10]  /*57120*/  @!UPT UIADD3 URZ, URZ, URZ, URZ ;  /* 0x0000003f3f3ff290 */ /* 0x000ff4000fffe03f */
[----:B------:R-:W-:Y:S01]  /*57130*/  STL.64 [R1+0x7d0], R4 ;  /* 0x0007d00401007387 */ /* 0x000fe20000100a00 */
[----:B------:R0:W-:Y:S03]  /*57140*/  STL.64 [R1+0x7d8], R6 ;  /* 0x0007d80601007387 */ /* 0x0001e60000100a00 */
[----:B0-----:R-:W2:Y:S01]  /*57150*/  LDL.LU.64 R6, [R1+0x3778] ;  /* 0x0037780001067983 */ /* 0x001ea20000300a00 */
[----:B------:R-:W3:Y:S02]  /*57160*/  LDL.LU.64 R4, [R1+0x3770] ;  /* 0x0037700001047983 */ /* 0x000ee40000300a00 */
[----:B------:R-:W3:Y:S01]  /*57170*/  LDL.LU R12, [R1+0x350] ;  /* 0x00035000010c7983 */ /* 0x000ee20000300800 */
[----:B----4-:R-:W-:Y:S11]  /*57180*/  HMMA.16816.F32.BF16 R20, R24, R14, R20 ;  /* 0x0000000e1814723c */ /* 0x010ff60000041814 */
[----:B------:R-:W-:Y:S11]  /*57190*/  @!UPT UIADD3 URZ, URZ, URZ, URZ ;  /* 0x0000003f3f3ff290 */ /* 0x000ff6000fffe03f */
[----:B------:R-:W-:Y:S01]  /*571a0*/  @!UPT UIADD3 URZ, URZ, URZ, URZ ;  /* 0x0000003f3f3ff290 */ /* 0x000fe2000fffe03f */
[----:B------:R-:W-:Y:S01]  /*571b0*/  STL.64 [R1+0x7c0], R20 ;  /* 0x0007c01401007387 */ /* 0x000fe20000100a00 */
[----:B------:R-:W-:Y:S02]  /*571c0*/  STL.64 [R1+0x7c8], R22 ;  /* 0x0007c81601007387 */ /* 0x000fe40000100a00 */
[----:B------:R-:W3:Y:S02]  /*571d0*/  LDL.LU R13, [R1+0x354] ;  /* 0x00035400010d7983 */ /* 0x000ee40000300800 */
[----:B------:R-:W4:Y:S01]  /*571e0*/  LDL.LU R14, [R1+0x358] ;  /* 0x00035800010e7983 */ /* 0x000f220000300800 */
[----:B------:R-:W4:Y:S01]  /*571f0*/  LDL.LU R15, [R1+0x35c] ;  /* 0x00035c00010f7983 */ /* 0x000f220000300800 */
[----:B--2---:R-:W-:Y:S02]  /*57200*/  IMAD.MOV.U32 R18, RZ, RZ, R7 ;  /* 0x000000ffff127224 */ /* 0x004fe400078e0007 */
[----:B------:R-:W-:Y:S01]  /*57210*/  IMAD.MOV.U32 R19, RZ, RZ, R6 ;  /* 0x000000ffff137224 */ /* 0x000fe200078e0006 */
[----:B----4-:R-:W-:Y:S01]  /*57220*/  STL.64 [R1+0x3670], R14 ;  /* 0x0036700e01007387 */ /* 0x010fe20000100a00 */
[----:B---3--:R-:W-:Y:S03]  /*57230*/  STL.64 [R1+0x3668], R12 ;  /* 0x0036680c01007387 */ /* 0x008fe60000100a00 */
[----:B------:R0:W-:Y:S02]  /*57240*/  STL.64 [R1+0x3678], R18 ;  /* 0x0036781201007387 */ /* 0x0001e40000100a00 */
[----:B0-----:R-:W-:-:S02]  /*57250*/  IMAD.MOV.U32 R18, RZ, RZ, R5 ;  /* 0x000000ffff127224 */ /* 0x001fc400078e0005 */
[----:B------:R-:W-:-:S05]  /*57260*/  IMAD.MOV.U32 R19, RZ, RZ, R4 ;  /* 0x000000ffff137224 */ /* 0x000fca00078e0004 */
[----:B------:R-:W-:Y:S01]  /*57270*/  STL.64 [R1+0x3690], R18 ;  /* 0x0036901201007387 */ /* 0x000fe20000100a00 */
        /* <DEDUP_REMOVED lines=8> */
[----:B------:R-:W-:-:S02]  /*57300*/  IMAD.MOV.U32 R22, RZ, RZ, R8 ;  /* 0x000000ffff167224 */ /* 0x000fc400078e0008 */
[----:B------:R-:W-:Y:S01]  /*57310*/  IMAD.MOV.U32 R23, RZ, RZ, R9 ;  /* 0x000000ffff177224 */ /* 0x000fe200078e0009 */
[----:B--2---:R-:W-:Y:S01]  /*57320*/  STL.64 [R1+0x36c8], R6 ;  /* 0x0036c80601007387 */ /* 0x004fe20000100a00 */
[----:B----4-:R-:W-:Y:S02]  /*57330*/  STL.64 [R1+0x36c0], R4 ;  /* 0x0036c00401007387 */ /* 0x010fe40000100a00 */
[----:B------:R-:W2:Y:S02]  /*57340*/  LDL.LU R8, [R1+0x3768] ;  /* 0x0037680001087983 */ /* 0x000ea40000300800 */
[----:B------:R-:W4:Y:S01]  /*57350*/  LDL.LU R9, [R1+0x3764] ;  /* 0x0037640001097983 */ /* 0x000f220000300800 */
[----:B------:R0:W-:Y:S02]  /*57360*/  STL.64 [R1+0x36d0], R22 ;  /* 0x0036d01601007387 */ /* 0x0001e40000100a00 */
[----:B0-----:R-:W-:Y:S02]  /*57370*/  IMAD.MOV.U32 R22, RZ, RZ, R16 ;  /* 0x000000ffff167224 */ /* 0x001fe400078e0010 */
[----:B------:R-:W-:Y:S01]  /*57380*/  IMAD.MOV.U32 R23, RZ, RZ, R3 ;  /* 0x000000ffff177224 */ /* 0x000fe200078e0003 */
[----:B------:R-:W2:Y:S01]  /*57390*/  LDL.LU R16, [R1+0x3760] ;  /* 0x0037600001107983 */ /* 0x000ea20000300800 */
[----:B------:R-:W2:Y:S03]  /*573a0*/  LDL.LU R3, [R1+0x375c] ;  /* 0x00375c0001037983 */ /* 0x000ea60000300800 */
[----:B------:R0:W-:Y:S01]  /*573b0*/  STL.64 [R1+0x36e8], R22 ;  /* 0x0036e81601007387 */ /* 0x0001e20000100a00 */
[----:B------:R-:W2:Y:S02]  /*573c0*/  LDL.LU R4, [R1+0x6a0] ;  /* 0x0006a00001047983 */ /* 0x000ea40000300800 */
[----:B------:R-:W2:Y:S02]  /*573d0*/  LDL.LU R5, [R1+0x6a4] ;  /* 0x0006a40001057983 */ /* 0x000ea40000300800 */
[----:B------:R-:W2:Y:S01]  /*573e0*/  LDL.LU R6, [R1+0x6a8] ;  /* 0x0006a80001067983 */ /* 0x000ea20000300800 */
[----:B------:R-:W2:Y:S04]  /*573f0*/  LDL.LU R7, [R1+0x6ac] ;  /* 0x0006ac0001077983 */ /* 0x000ea80000300800 */
[----:B0-----:R-:W2:Y:S04]  /*57400*/  LDL.64 R22, [R1+0x198] ;  /* 0x0001980001167983 */ /* 0x001ea80000100a00 */
[----:B--2---:R-:W-:Y:S01]  /*57410*/  STL.64 [R1+0x3700], R22 ;  /* 0x0037001601007387 */ /* 0x004fe20000100a00 */
[----:B------:R-:W-:Y:S02]  /*57420*/  STL.64 [R1+0x36e0], R6 ;  /* 0x0036e00601007387 */ /* 0x000fe40000100a00 */
[----:B------:R0:W-:Y:S02]  /*57430*/  STL.64 [R1+0x36d8], R4 ;  /* 0x0036d80401007387 */ /* 0x0001e40000100a00 */
[----:B0-----:R-:W2:Y:S01]  /*57440*/  LDL.LU R4, [R1+0x6b0] ;  /* 0x0006b00001047983 */ /* 0x001ea20000300800 */
[----:B------:R-:W2:Y:S02]  /*57450*/  LDL.LU R5, [R1+0x6b4] ;  /* 0x0006b40001057983 */ /* 0x000ea40000300800 */
[----:B------:R-:W2:Y:S02]  /*57460*/  LDL.LU R6, [R1+0x6b8] ;  /* 0x0006b80001067983 */ /* 0x000ea40000300800 */
[----:B------:R-:W2:Y:S02]  /*57470*/  LDL.LU R7, [R1+0x6bc] ;  /* 0x0006bc0001077983 */ /* 0x000ea40000300800 */
[----:B------:R-:W-:-:S02]  /*57480*/  IMAD.MOV.U32 R22, RZ, RZ, R8 ;  /* 0x000000ffff167224 */ /* 0x000fc400078e0008 */
[----:B------:R-:W-:Y:S01]  /*57490*/  IMAD.MOV.U32 R23, RZ, RZ, R29 ;  /* 0x000000ffff177224 */ /* 0x000fe200078e001d */
[----:B------:R-:W3:Y:S04]  /*574a0*/  LDL.LU R8, [R1+0x3758] ;  /* 0x0037580001087983 */ /* 0x000ee80000300800 */
        /* <DEDUP_REMOVED lines=8> */
[----:B----4-:R-:W-:-:S05]  /*57530*/  IMAD.MOV.U32 R23, RZ, RZ, R9 ;  /* 0x000000ffff177224 */ /* 0x010fca00078e0009 */
[----:B------:R3:W-:Y:S02]  /*57540*/  STL.64 [R1+0x3730], R22 ;  /* 0x0037301601007387 */ /* 0x0007e40000100a00 */
[----:B---3--:R-:W-:Y:S02]  /*57550*/  IMAD.MOV.U32 R22, RZ, RZ, R8 ;  /* 0x000000ffff167224 */ /* 0x008fe400078e0008 */
[----:B------:R-:W-:Y:S01]  /*57560*/  IMAD.MOV.U32 R23, RZ, RZ, R3 ;  /* 0x000000ffff177224 */ /* 0x000fe200078e0003 */
[----:B------:R-:W3:Y:S01]  /*57570*/  LDL.LU R8, [R1+0x700] ;  /* 0x0007000001087983 */ /* 0x000ee20000300800 */
[----:B------:R-:W3:Y:S02]  /*57580*/  LDL.LU R9, [R1+0x704] ;  /* 0x0007040001097983 */ /* 0x000ee40000300800 */
[----:B------:R-:W3:Y:S02]  /*57590*/  LDL.LU R10, [R1+0x708] ;  /* 0x00070800010a7983 */ /* 0x000ee40000300800 */
[----:B------:R-:W3:Y:S01]  /*575a0*/  LDL.LU R11, [R1+0x70c] ;  /* 0x00070c00010b7983 */ /* 0x000ee20000300800 */
[----:B------:R0:W-:Y:S04]  /*575b0*/  STL.64 [R1+0x3748], R22 ;  /* 0x0037481601007387 */ /* 0x0001e80000100a00 */
[----:B0-----:R-:W3:Y:S04]  /*575c0*/  LDL.64 R22, [R1+0x1d8] ;  /* 0x0001d80001167983 */ /* 0x001ee80000100a00 */
        /* <DEDUP_REMOVED lines=18> */
[----:B------:R-:W2:Y:S01]  /*576f0*/  LDL.LU R7, [R1+0x6fc] ;  /* 0x0006fc0001077983 */ /* 0x000ea20000300800 */
[----:B------:R-:W-:Y:S01]  /*57700*/  STL.64 [R1+0x3688], R14 ;  /* 0x0036880e01007387 */ /* 0x000fe20000100a00 */
[----:B------:R0:W-:Y:S03]  /*57710*/  STL.64 [R1+0x3680], R12 ;  /* 0x0036800c01007387 */ /* 0x0001e60000100a00 */
        /* <DEDUP_REMOVED lines=11> */
[----:B------:R0:W-:Y:S01]  /*577d0*/  STL.64 [R1+0xb20], R8 ;  /* 0x000b200801007387 */ /* 0x0001e20000100a00 */
[----:B------:R1:W-:Y:S02]  /*577e0*/  STL.64 [R1+0xb28], R10 ;  /* 0x000b280a01007387 */ /* 0x0003e40000100a00 */
[----:B0-----:R-:W-:Y:S01]  /*577f0*/  IMAD.MOV.U32 R8, RZ, RZ, R22 ;  /* 0x000000ffff087224 */ /* 0x001fe200078e0016 */
[----:B-1----:R-:W4:Y:S01]  /*57800*/  LDL.LU.64 R10, [R1+0x3750] ;  /* 0x00375000010a7983 */ /* 0x002f220000300a00 */
[----:B------:R-:W2:Y:S02]  /*57810*/  LDL.LU.64 R22, [R1+0x3748] ;  /* 0x0037480001167983 */ /* 0x000ea40000300a00 */
[C---:B--2---:R-:W-:Y:S01]  /*57820*/  HMMA.16816.F32.BF16 R20, R24.reuse, R22, R4 ;  /* 0x000000161814723c */ /* 0x044fe20000041804 */
[----:B----4-:R-:W-:Y:S01]  /*57830*/  STL.64 [R1+0x3648], R10 ;  /* 0x0036480a01007387 */ /* 0x010fe20000100a00 */
[----:B------:R0:W-:Y:S03]  /*57840*/  STL [R1+0x3640], R8 ;  /* 0x0036400801007387 */ /* 0x0001e60000100800 */
[----:B0-----:R-:W2:Y:S01]  /*57850*/  LDL.LU R8, [R1+0x340] ;  /* 0x0003400001087983 */ /* 0x001ea20000300800 */
[----:B------:R-:W2:Y:S02]  /*57860*/  LDL.LU R9, [R1+0x344] ;  /* 0x0003440001097983 */ /* 0x000ea40000300800 */
[----:B------:R-:W2:Y:S02]  /*57870*/  LDL.LU R10, [R1+0x348] ;  /* 0x00034800010a7983 */ /* 0x000ea40000300800 */
[----:B------:R-:W2:Y:S01]  /*57880*/  LDL.LU R11, [R1+0x34c] ;  /* 0x00034c00010b7983 */ /* 0x000ea20000300800 */
[----:B------:R-:W4:Y:S01]  /*57890*/  LDL.LU.64 R6, [R1+0x3740] ;  /* 0x0037400001067983 */ /* 0x000f220000300a00 */
[----:B------:R-:W4:Y:S11]  /*578a0*/  LDL.LU.64 R4, [R1+0x3738] ;  /* 0x0037380001047983 */ /* 0x000f360000300a00 */
        /* <DEDUP_REMOVED lines=17> */
[----:B------:R-:W-:Y:S02]  /*579c0*/  IMAD.MOV.U32 R18, RZ, RZ, R2 ;  /* 0x000000ffff127224 */ /* 0x000fe400078e0002 */
[----:B------:R-:W-:Y:S01]  /*579d0*/  IMAD.MOV.U32 R19, RZ, RZ, R0 ;  /* 0x000000ffff137224 */ /* 0x000fe200078e0000 */
        /* <DEDUP_REMOVED lines=9> */
[C---:B----4-:R-:W-:Y:S01]  /*57a70*/  HMMA.16816.F32.BF16 R20, R24.reuse, R22, R4 ;  /* 0x000000161814723c */ /* 0x050fe20000041804 */
[----:B------:R-:W4:Y:S01]  /*57a80*/  LDL.LU.64 R6, [R1+0x36e0] ;  /* 0x0036e00001067983 */ /* 0x000f220000300a00 */
[----:B------:R-:W4:Y:S11]  /*57a90*/  LDL.LU.64 R4, [R1+0x36d8] ;  /* 0x0036d80001047983 */ /* 0x000f360000300a00 */
[----:B------:R-:W-:Y:S10]  /*57aa0*/  @!UPT UIADD3 URZ, URZ, URZ, URZ ;  /* 0x0000003f3f3ff290 */ /* 0x000ff4000fffe03f */
        /* <DEDUP_REMOVED lines=12> */
[----:B------:R-:W3:Y:S11]  /*57b70*/  LDL.LU.64 R4, [R1+0x36a8] ;  /* 0x0036a80001047983 */ /* 0x000ef60000300a00 */
[----:B------:R-:W-:Y:S09]  /*57b80*/  @!UPT UIADD3 URZ, URZ, URZ, URZ ;  /* 0x0000003f3f3ff290 */ /* 0x000ff2000fffe03f */
[----:B------:R0:W-:Y:S01]  /*57b90*/  STL.64 [R1+0x3f0], R24 ;  /* 0x0003f01801007387 */ /* 0x0001e20000100a00 */
[----:B------:R1:W-:Y:S03]  /*57ba0*/  STL.64 [R1+0x3f8], R26 ;  /* 0x0003f81a01007387 */ /* 0x0003e60000100a00 */
[----:B0-----:R-:W4:Y:S01]  /*57bb0*/  LDL.LU R24, [R1+0x330] ;  /* 0x0003300001187983 */ /* 0x001f220000300800 */
[----:B------:R-:W4:Y:S02]  /*57bc0*/  LDL.LU R25, [R1+0x334] ;  /* 0x0003340001197983 */ /* 0x000f240000300800 */
[----:B-1----:R-:W4:Y:S02]  /*57bd0*/  LDL.LU R26, [R1+0x338] ;  /* 0x00033800011a7983 */ /* 0x002f240000300800 */
[----:B------:R-:W4:Y:S01]  /*57be0*/  LDL.LU R27, [R1+0x33c] ;  /* 0x00033c00011b7983 */ /* 0x000f220000300800 */
[----:B------:R0:W-:Y:S04]  /*57bf0*/  STL.64 [R1+0x35c0], R22 ;  /* 0x0035c01601007387 */ /* 0x0001e80000100a00 */
[----:B0-----:R-:W2:Y:S04]  /*57c00*/  LDL.64 R22, [R1+0x1c8] ;  /* 0x0001c80001167983 */ /* 0x001ea80000100a00 */
[----:B--2---:R0:W-:Y:S04]  /*57c10*/  STL.64 [R1+0x3620], R22 ;  /* 0x0036201601007387 */ /* 0x0041e80000100a00 */
[----:B0-----:R-:W2:Y:S01]  /*57c20*/  LDL.64 R22, [R1+0x1e8] ;  /* 0x0001e80001167983 */ /* 0x001ea20000100a00 */
[C---:B---3--:R-:W-:Y:S03]  /*57c30*/  HMMA.16816.F32.BF16 R16, R4.reuse, R18, R12 ;  /* 0x000000120410723c */ /* 0x048fe6000004180c */
[----:B--2---:R0:W-:Y:S04]  /*57c40*/  STL.64 [R1+0x3628], R22 ;  /* 0x0036281601007387 */ /* 0x0041e80000100a00 */
[----:B0-----:R-:W2:Y:S01]  /*57c50*/  LDL.64 R22, [R1+0x38] ;  /* 0x0000380001167983 */ /* 0x001ea20000100a00 */
[----:B------:R-:W3:Y:S02]  /*57c60*/  LDL.LU.64 R14, [R1+0x36a0] ;  /* 0x0036a000010e7983 */ /* 0x000ee40000300a00 */
[----:B------:R-:W3:Y:S11]  /*57c70*/  LDL.LU.64 R12, [R1+0x3698] ;  /* 0x00369800010c7983 */ /* 0x000ef60000300a00 */
[----:B------:R-:W-:Y:S02]  /*57c80*/  @!UPT UIADD3 URZ, URZ, URZ, URZ ;  /* 0x0000003f3f3ff290 */ /* 0x000fe4000fffe03f */
[----:B------:R-:W-:Y:S01]  /*57c90*/  STL.64 [R1+0x3e0], R16 ;  /* 0x0003e01001007387 */ /* 0x000fe20000100a00 */
[----:B------:R0:W-:Y:S04]  /*57ca0*/  STL.64 [R1+0x3e8], R18 ;  /* 0x0003e81201007387 */ /* 0x0001e80000100a00 */
        /* <DEDUP_REMOVED lines=21> */
[----:B0-----:R-:W3:Y:S01]  /*57e00*/  LDL.LU.64 R14, [R1+0x3650] ;  /* 0x00365000010e7983 */ /* 0x001ee20000300a00 */
[----:B------:R-:W-:Y:S02]  /*57e10*/  STL [R1+0x358c], R18 ;  /* 0x00358c1201007387 */ /* 0x000fe40000100800 */
[----:B------:R-:W-:Y:S01]  /*57e20*/  STL [R1+0x3588], R19 ;  /* 0x0035881301007387 */ /* 0x000fe20000100800 */
[C---:B---3--:R-:W-:Y:S11]  /*57e30*/  HMMA.16816.F32.BF16 R8, R4.reuse, R14, R8 ;  /* 0x0000000e0408723c */ /* 0x048ff60000041808 */
[----:B------:R-:W-:Y:S11]  /*57e40*/  @!UPT UIADD3 URZ, URZ, URZ, URZ ;  /* 0x0000003f3f3ff290 */ /* 0x000ff6000fffe03f */
[----:B------:R-:W-:Y:S01]  /*57e50*/  @!UPT UIADD3 URZ, URZ, URZ, URZ ;  /* 0x0000003f3f3ff290 */ /* 0x000fe2000fffe03f */
[----:B------:R-:W-:Y:S01]  /*57e60*/  STL.64 [R1+0x3a0], R8 ;  /* 0x0003a00801007387 */ /* 0x000fe20000100a00 */
[----:B------:R0:W-:Y:S03]  /*57e70*/  STL.64 [R1+0x3a8], R10 ;  /* 0x0003a80a01007387 */ /* 0x0001e60000100a00 */
[----:B0-----:R-:W4:Y:S01]  /*57e80*/  LDL.LU.64 R10, [R1+0x3648] ;  /* 0x00364800010a7983 */ /* 0x001f220000300a00 */
[----:B------:R-:W3:Y:S02]  /*57e90*/  LDL.LU R8, [R1+0x3640] ;  /* 0x0036400001087983 */ /* 0x000ee40000300800 */
[----:B------:R0:W-:Y:S02]  /*57ea0*/  STL [R1+0x3564], R14 ;  /* 0x0035640e01007387 */ /* 0x0001e40000100800 */
[----:B------:R1:W-:Y:S01]  /*57eb0*/  STL [R1+0x3560], R15 ;  /* 0x0035600f01007387 */ /* 0x0003e20000100800 */
[----:B------:R-:W2:Y:S01]  /*57ec0*/  LDL.LU R12, [R1+0x570] ;  /* 0x00057000010c7983 */ /* 0x000ea20000300800 */
[----:B------:R-:W2:Y:S03]  /*57ed0*/  LDL.LU R13, [R1+0x574] ;  /* 0x00057400010d7983 */ /* 0x000ea60000300800 */
[----:B0-----:R-:W2:Y:S01]  /*57ee0*/  LDL.LU R14, [R1+0x578] ;  /* 0x00057800010e7983 */ /* 0x001ea20000300800 */
[----:B-1----:R-:W2:Y:S03]  /*57ef0*/  LDL.LU R15, [R1+0x57c] ;  /* 0x00057c00010f7983 */ /* 0x002ea60000300800 */
[----:B--2---:R-:W-:Y:S01]  /*57f00*/  STL.64 [R1+0x3638], R14 ;  /* 0x0036380e01007387 */ /* 0x004fe20000100a00 */
[----:B------:R0:W-:Y:S03]  /*57f10*/  STL.64 [R1+0x3630], R12 ;  /* 0x0036300c01007387 */ /* 0x0001e60000100a00 */
[----:B0-----:R-:W2:Y:S01]  /*57f20*/  LDL.LU R12, [R1+0x5a0] ;  /* 0x0005a000010c7983 */ /* 0x001ea20000300800 */
[----:B------:R-:W2:Y:S02]  /*57f30*/  LDL.LU R13, [R1+0x5a4] ;  /* 0x0005a400010d7983 */ /* 0x000ea40000300800 */
[----:B------:R-:W2:Y:S02]  /*57f40*/  LDL.LU R14, [R1+0x5a8] ;  /* 0x0005a800010e7983 */ /* 0x000ea40000300800 */
[----:B------:R-:W2:Y:S01]  /*57f50*/  LDL.LU R15, [R1+0x5ac] ;  /* 0x0005ac00010f7983 */ /* 0x000ea20000300800 */
[----:B----4-:R-:W-:Y:S11]  /*57f60*/  HMMA.16816.F32.BF16 R24, R4, R10, R24 ;  /* 0x0000000a0418723c */ /* 0x010ff60000041818 */
[----:B------:R-:W-:Y:S11]  /*57f70*/  @!UPT UIADD3 URZ, URZ, URZ, URZ ;  /* 0x0000003f3f3ff290 */ /* 0x000ff6000fffe03f */
[----:B------:R-:W-:Y:S01]  /*57f80*/  @!UPT UIADD3 URZ, URZ, URZ, URZ ;  /* 0x0000003f3f3ff290 */ /* 0x000fe2000fffe03f */
[----:B------:R-:W-:Y:S01]  /*57f90*/  STL.64 [R1+0x380], R24 ;  /* 0x0003801801007387 */ /* 0x000fe20000100a00 */
[----:B------:R-:W-:Y:S02]  /*57fa0*/  STL.64 [R1+0x388], R26 ;  /* 0x0003881a01007387 */ /* 0x000fe40000100a00 */
[----:B------:R-:W0:Y:S04]  /*57fb0*/  LDSM.16.MT88.4 R24, [R17+0x2a000] ;  /* 0x02a000001118783b */ /* 0x000e280000004200 */
[----:B------:R-:W-:Y:S02]  /*57fc0*/  STL [R1+0x3608], R17 ;  /* 0x0036081101007387 */ /* 0x000fe40000100800 */
[----:B---3--:R-:W-:Y:S02]  /*57fd0*/  IMAD.MOV.U32 R18, RZ, RZ, R8 ;  /* 0x000000ffff127224 */ /* 0x008fe400078e0008 */
[----:B------:R-:W-:-:S02]  /*57fe0*/  IMAD.MOV.U32 R19, RZ, RZ, R3 ;  /* 0x000000ffff137224 */ /* 0x000fc400078e0003 */
[----:B------:R-:W-:Y:S02]  /*57ff0*/  IMAD.MOV.U32 R8, RZ, RZ, R22 ;  /* 0x000000ffff087224 */ /* 0x000fe400078e0016 */
[----:B------:R-:W-:Y:S01]  /*58000*/  IMAD.MOV.U32 R3, RZ, RZ, R23 ;  /* 0x000000ffff037224 */ /* 0x000fe200078e0017 */
[----:B0-----:R-:W-:Y:S01]  /*58010*/  STL.64 [R1+0x3488], R26 ;  /* 0x0034881a01007387 */ /* 0x001fe20000100a00 */
        /* <DEDUP_REMOVED lines=13> */
[----:B------:R-:W-:Y:S01]  /*580f0*/  STL.64 [R1+0x35b8], R10 ;  /* 0x0035b80a01007387 */ /* 0x000fe20000100a00 */
[----:B------:R0:W-:Y:S04]  /*58100*/  STL [R1+0x35b0], R8 ;  /* 0x0035b00801007387 */ /* 0x0001e80000100800 */
[----:B0-----:R-:W4:Y:S01]  /*58110*/  LDL.LU R8, [R1+0x580] ;  /* 0x0005800001087983 */ /* 0x001f220000300800 */
[----:B------:R-:W4:Y:S02]  /*58120*/  LDL.LU R9, [R1+0x584] ;  /* 0x0005840001097983 */ /* 0x000f240000300800 */
[----:B------:R-:W4:Y:S02]  /*58130*/  LDL.LU R10, [R1+0x588] ;  /* 0x00058800010a7983 */ /* 0x000f240000300800 */
[----:B------:R-:W4:Y:S01]  /*58140*/  LDL.LU R11, [R1+0x58c] ;  /* 0x00058c00010b7983 */ /* 0x000f220000300800 */
[C---:B---3--:R-:W-:Y:S11]  /*58150*/  HMMA.16816.F32.BF16 R24, R4.reuse, R22, R24 ;  /* 0x000000160418723c */ /* 0x048ff60000041818 */
[----:B------:R-:W-:Y:S11]  /*58160*/  @!UPT UIADD3 URZ, URZ, URZ, URZ ;  /* 0x0000003f3f3ff290 */ /* 0x000ff6000fffe03f */
[----:B------:R-:W-:Y:S01]  /*58170*/  @!UPT UIADD3 URZ, URZ, URZ, URZ ;  /* 0x0000003f3f3ff290 */ /* 0x000fe2000fffe03f */
[----:B------:R0:W-:Y:S01]  /*58180*/  STL.64 [R1+0xa10], R24 ;  /* 0x000a101801007387 */ /* 0x0001e20000100a00 */
[----:B------:R1:W-:Y:S02]  /*58190*/  STL.64 [R1+0xa18], R26 ;  /* 0x000a181a01007387 */ /* 0x0003e40000100a00 */
[----:B0-----:R-:W-:Y:S02]  /*581a0*/  IMAD.MOV.U32 R25, RZ, RZ, R22 ;  /* 0x000000ffff197224 */ /* 0x001fe400078e0016 */
[----:B------:R-:W-:Y:S02]  /*581b0*/  IMAD.MOV.U32 R24, RZ, RZ, R23 ;  /* 0x000000ffff187224 */ /* 0x000fe400078e0017 */
[----:B------:R-:W2:Y:S01]  /*581c0*/  LDL.LU.64 R22, [R1+0x3620] ;  /* 0x0036200001167983 */ /* 0x000ea20000300a00 */
[C---:B----4-:R-:W-:Y:S11]  /*581d0*/  HMMA.16816.F32.BF16 R16, R4.reuse, R18, R8 ;  /* 0x000000120410723c */ /* 0x050ff60000041808 */
[----:B------:R-:W-:Y:S11]  /*581e0*/  @!UPT UIADD3 URZ, URZ, URZ, URZ ;  /* 0x0000003f3f3ff290 */ /* 0x000ff6000fffe03f */
[----:B------:R-:W-:Y:S01]  /*581f0*/  @!UPT UIADD3 URZ, URZ, URZ, URZ ;  /* 0x0000003f3f3ff290 */ /* 0x000fe2000fffe03f */
[----:B------:R-:W-:Y:S01]  /*58200*/  STL.64 [R1+0xa00], R16 ;  /* 0x000a001001007387 */ /* 0x000fe20000100a00 */
[----:B------:R-:W-:Y:S01]  /*58210*/  STL.64 [R1+0xa08], R18 ;  /* 0x000a081201007387 */ /* 0x000fe20000100a00 */
[----:B--2---:R-:W-:Y:S01]  /*58220*/  HMMA.16816.F32.BF16 R8, R4, R22, R12 ;  /* 0x000000160408723c */ /* 0x004fe2000004180c */
[----:B-1----:R-:W-:Y:S02]  /*58230*/  IMAD.MOV.U32 R27, RZ, RZ, R22 ;  /* 0x000000ffff1b7224 */ /* 0x002fe400078e0016 */
[----:B------:R-:W-:Y:S11]  /*58240*/  IMAD.MOV.U32 R26, RZ, RZ, R23 ;  /* 0x000000ffff1a7224 */ /* 0x000ff600078e0017 */
[----:B------:R-:W-:Y:S09]  /*58250*/  @!UPT UIADD3 URZ, URZ, URZ, URZ ;  /* 0x0000003f3f3ff290 */ /* 0x000ff2000fffe03f */
        /* <DEDUP_REMOVED lines=9> */
[----:B--2---:R-:W-:Y:S01]  /*582f0*/  STL.64 [R1+0x35f0], R22 ;  /* 0x0035f01601007387 */ /* 0x004fe20000100a00 */
[----:B----4-:R-:W-:Y:S02]  /*58300*/  STL.64 [R1+0x35d0], R10 ;  /* 0x0035d00a01007387 */ /* 0x010fe40000100a00 */
[----:B---3--:R0:W-:Y:S02]  /*58310*/  STL.64 [R1+0x35c8], R8 ;  /* 0x0035c80801007387 */ /* 0x0081e40000100a00 */
[----:B0-----:R-:W2:Y:S01]  /*58320*/  LDL.LU R8, [R1+0x520] ;  /* 0x0005200001087983 */ /* 0x001ea20000300800 */
[----:B------:R-:W2:Y:S02]  /*58330*/  LDL.LU R9, [R1+0x524] ;  /* 0x0005240001097983 */ /* 0x000ea40000300800 */
[----:B------:R-:W3:Y:S02]  /*58340*/  LDL.LU R10, [R1+0x528] ;  /* 0x00052800010a7983 */ /* 0x000ee40000300800 */
[----:B------:R-:W3:Y:S01]  /*58350*/  LDL.LU R11, [R1+0x52c] ;  /* 0x00052c00010b7983 */ /* 0x000ee20000300800 */
[----:B------:R-:W4:Y:S01]  /*58360*/  LDL.64 R18, [R1+0x1a8] ;  /* 0x0001a80001127983 */ /* 0x000f220000100a00 */
[----:B------:R-:W-:-:S02]  /*58370*/  IMAD.MOV.U32 R22, RZ, RZ, R2 ;  /* 0x000000ffff167224 */ /* 0x000fc400078e0002 */
[----:B------:R-:W-:Y:S01]  /*58380*/  IMAD.MOV.U32 R23, RZ, RZ, R0 ;  /* 0x000000ffff177224 */ /* 0x000fe200078e0000 */
[----:B----4-:R0:W-:Y:S01]  /*58390*/  STL.64 [R1+0x3618], R18 ;  /* 0x0036181201007387 */ /* 0x0101e20000100a00 */
[----:B------:R-:W4:Y:S02]  /*583a0*/  LDL.LU R12, [R1+0x560] ;  /* 0x00056000010c7983 */ /* 0x000f240000300800 */
[----:B------:R-:W4:Y:S02]  /*583b0*/  LDL.LU R13, [R1+0x564] ;  /* 0x00056400010d7983 */ /* 0x000f240000300800 */
[----:B------:R-:W4:Y:S01]  /*583c0*/  LDL.LU R14, [R1+0x568] ;  /* 0x00056800010e7983 */ /* 0x000f220000300800 */
[----:B------:R-:W4:Y:S04]  /*583d0*/  LDL.LU R15, [R1+0x56c] ;  /* 0x00056c00010f7983 */ /* 0x000f280000300800 */
[----:B0-----:R-:W4:Y:S01]  /*583e0*/  LDL.64 R18, [R1+0x1b8] ;  /* 0x0001b80001127983 */ /* 0x001f220000100a00 */
[----:B------:R0:W-:Y:S02]  /*583f0*/  STL.64 [R1+0x3610], R22 ;  /* 0x0036101601007387 */ /* 0x0001e40000100a00 */
[----:B------:R-:W4:Y:S02]  /*58400*/  LDL.LU R20, [R1+0x550] ;  /* 0x0005500001147983 */ /* 0x000f240000300800 */
[----:B------:R-:W4:Y:S01]  /*58410*/  LDL.LU R21, [R1+0x554] ;  /* 0x0005540001157983 */ /* 0x000f220000300800 */
[----:B0-----:R-:W4:Y:S01]  /*58420*/  LDL.LU R22, [R1+0x558] ;  /* 0x0005580001167983 */ /* 0x001f220000300800 */
[----:B------:R-:W4:Y:S02]  /*58430*/  LDL.LU R23, [R1+0x55c] ;  /* 0x00055c0001177983 */ /* 0x000f240000300800 */
[----:B---3--:R-:W-:Y:S02]  /*58440*/  STL.64 [R1+0x35e8], R10 ;  /* 0x0035e80a01007387 */ /* 0x008fe40000100a00 */
[----:B--2---:R0:W-:Y:S02]  /*58450*/  STL.64 [R1+0x35e0], R8 ;  /* 0x0035e00801007387 */ /* 0x0041e40000100a00 */
        /* <DEDUP_REMOVED lines=12> */
[----:B0-----:R-:W3:Y:S01]  /*58520*/  LDL.64 R26, [R1+0x8] ;  /* 0x00000800011a7983 */ /* 0x001ee20000100a00 */
[----:B----4-:R-:W-:Y:S03]  /*58530*/  HMMA.16816.F32.BF16 R12, R4, R18, R12 ;  /* 0x00000012040c723c */ /* 0x010fe6000004180c */
[----:B---3--:R0:W-:Y:S01]  /*58540*/  STL.64 [R1+0x3580], R26 ;  /* 0x0035801a01007387 */ /* 0x0081e20000100a00 */
[----:B-1----:R-:W3:Y:S02]  /*58550*/  LDL.LU R24, [R1+0x210] ;  /* 0x0002100001187983 */ /* 0x002ee40000300800 */
[----:B------:R-:W3:Y:S01]  /*58560*/  LDL.LU R25, [R1+0x214] ;  /* 0x0002140001197983 */ /* 0x000ee20000300800 */
[----:B0-----:R-:W4:Y:S01]  /*58570*/  LDL.LU R26, [R1+0x218] ;  /* 0x00021800011a7983 */ /* 0x001f220000300800 */
[----:B------:R-:W4:Y:S02]  /*58580*/  LDL.LU R27, [R1+0x21c] ;  /* 0x00021c00011b7983 */ /* 0x000f240000300800 */
[----:B------:R-:W-:Y:S01]  /*58590*/  IMAD.MOV.U32 R29, RZ, RZ, R19 ;  /* 0x000000ffff1d7224 */ /* 0x000fe200078e0013 */
[----:B----4-:R-:W-:Y:S01]  /*585a0*/  STL.64 [R1+0x3598], R26 ;  /* 0x0035981a01007387 */ /* 0x010fe20000100a00 */
[----:B---3--:R0:W-:Y:S03]  /*585b0*/  STL.64 [R1+0x3590], R24 ;  /* 0x0035901801007387 */ /* 0x0081e60000100a00 */
[----:B0-----:R-:W3:Y:S01]  /*585c0*/  LDL.LU R24, [R1+0x220] ;  /* 0x0002200001187983 */ /* 0x001ee20000300800 */
[----:B------:R-:W3:Y:S02]  /*585d0*/  LDL.LU R25, [R1+0x224] ;  /* 0x0002240001197983 */ /* 0x000ee40000300800 */
[----:B------:R-:W3:Y:S02]  /*585e0*/  LDL.LU R26, [R1+0x228] ;  /* 0x00022800011a7983 */ /* 0x000ee40000300800 */
[----:B------:R-:W3:Y:S03]  /*585f0*/  LDL.LU R27, [R1+0x22c] ;  /* 0x00022c00011b7983 */ /* 0x000ee60000300800 */
[----:B------:R-:W-:Y:S01]  /*58600*/  STL.64 [R1+0x9e0], R12 ;  /* 0x0009e00c01007387 */ /* 0x000fe20000100a00 */
[----:B------:R0:W-:Y:S02]  /*58610*/  STL.64 [R1+0x9e8], R14 ;  /* 0x0009e80e01007387 */ /* 0x0001e40000100a00 */
[----:B0-----:R-:W-:-:S02]  /*58620*/  IMAD.MOV.U32 R15, RZ, RZ, R18 ;  /* 0x000000ffff0f7224 */ /* 0x001fc400078e0012 */
[----:B------:R-:W4:Y:S02]  /*58630*/  LDL.LU.64 R18, [R1+0x3618] ;  /* 0x0036180001127983 */ /* 0x000f240000300a00 */
[C---:B----4-:R-:W-:Y:S11]  /*58640*/  HMMA.16816.F32.BF16 R20, R4.reuse, R18, R20 ;  /* 0x000000120414723c */ /* 0x050ff60000041814 */
[----:B------:R-:W-:Y:S11]  /*58650*/  @!UPT UIADD3 URZ, URZ, URZ, URZ ;  /* 0x0000003f3f3ff290 */ /* 0x000ff6000fffe03f */
[----:B------:R-:W-:Y:S01]  /*58660*/  @!UPT UIADD3 URZ, URZ, URZ, URZ ;  /* 0x0000003f3f3ff290 */ /* 0x000fe2000fffe03f */
[----:B------:R-:W-:Y:S01]  /*58670*/  STL.64 [R1+0x9d0], R20 ;  /* 0x0009d01401007387 */ /* 0x000fe20000100a00 */
[----:B------:R0:W-:Y:S03]  /*58680*/  STL.64 [R1+0x9d8], R22 ;  /* 0x0009d81601007387 */ /* 0x0001e60000100a00 */
[----:B0-----:R-:W2:Y:S01]  /*58690*/  LDL.LU.64 R22, [R1+0x3610] ;  /* 0x0036100001167983 */ /* 0x001ea20000300a00 */
[----:B------:R-:W-:Y:S02]  /*586a0*/  IMAD.MOV.U32 R14, RZ, RZ, R18 ;  /* 0x000000ffff0e7224 */ /* 0x000fe400078e0012 */
[----:B------:R-:W4:Y:S03]  /*586b0*/  LDL.LU R17, [R1+0x3608] ;  /* 0x0036080001117983 */ /* 0x000f260000300800 */
[----:B------:R0:W-:Y:S01]  /*586c0*/  STL.64 [R1+0x3578], R14 ;  /* 0x0035780e01007387 */ /* 0x0001e20000100a00 */
[----:B------:R-:W3:Y:S02]  /*586d0*/  LDL.LU R12, [R1+0x200] ;  /* 0x00020000010c7983 */ /* 0x000ee40000300800 */
[----:B------:R-:W3:Y:S01]  /*586e0*/  LDL.LU R13, [R1+0x204] ;  /* 0x00020400010d7983 */ /* 0x000ee20000300800 */
[----:B0-----:R-:W3:Y:S01]  /*586f0*/  LDL.LU R14, [R1+0x208] ;  /* 0x00020800010e7983 */ /* 0x001ee20000300800 */
[----:B------:R-:W3:Y:S01]  /*58700*/  LDL.LU R15, [R1+0x20c] ;  /* 0x00020c00010f7983 */ /* 0x000ee20000300800 */
[C---:B--2---:R-:W-:Y:S02]  /*58710*/  HMMA.16816.F32.BF16 R20, R4.reuse, R22, R8 ;  /* 0x000000160414723c */ /* 0x044fe40000041808 */
[----:B------:R-:W2:Y:S01]  /*58720*/  LDL.LU.64 R10, [R1+0x3600] ;  /* 0x00360000010a7983 */ /* 0x000ea20000300a00 */
[----:B------:R-:W2:Y:S11]  /*58730*/  LDL.LU.64 R8, [R1+0x35f8] ;  /* 0x0035f80001087983 */ /* 0x000eb60000300a00 */
[----:B------:R-:W-:Y:S09]  /*58740*/  @!UPT UIADD3 URZ, URZ, URZ, URZ ;  /* 0x0000003f3f3ff290 */ /* 0x000ff2000fffe03f */
[----:B------:R-:W-:Y:S01]  /*58750*/  STL.64 [R1+0x830], R20 ;  /* 0x0008301401007387 */ /* 0x000fe20000100a00 */
[----:B------:R0:W-:Y:S03]  /*58760*/  STL.64 [R1+0x838], R22 ;  /* 0x0008381601007387 */ /* 0x0001e60000100a00 */
[----:B0-----:R-:W2:Y:S01]  /*58770*/  LDL.LU.64 R22, [R1+0x35f0] ;  /* 0x0035f00001167983 */ /* 0x001ea20000300a00 */
        /* <DEDUP_REMOVED lines=21> */
[----:B------:R-:W2:Y:S02]  /*588d0*/  LDL.LU R8, [R1+0x35b0] ;  /* 0x0035b00001087983 */ /* 0x000ea40000300800 */
[----:B------:R-:W-:-:S03]  /*588e0*/  IMAD.MOV.U32 R28, RZ, RZ, R22 ;  /* 0x000000ffff1c7224 */ /* 0x000fc600078e0016 */
[----:B------:R-:W-:Y:S11]  /*588f0*/  IMAD.MOV.U32 R9, RZ, RZ, R23 ;  /* 0x000000ffff097224 */ /* 0x000ff600078e0017 */
[----:B------:R-:W-:Y:S05]  /*58900*/  @!UPT UIADD3 URZ, URZ, URZ, URZ ;  /* 0x0000003f3f3ff290 */ /* 0x000fea000fffe03f */
[----:B------:R-:W-:Y:S01]  /*58910*/  STL.64 [R1+0x370], R4 ;  /* 0x0003700401007387 */ /* 0x000fe20000100a00 */
[----:B------:R0:W-:Y:S02]  /*58920*/  STL.64 [R1+0x378], R6 ;  /* 0x0003780601007387 */ /* 0x0001e40000100a00 */
[----:B------:R-:W3:Y:S02]  /*58930*/  LDL.LU.64 R22, [R1+0x35a8] ;  /* 0x0035a80001167983 */ /* 0x000ee40000300a00 */
[----:B------:R-:W3:Y:S01]  /*58940*/  LDL.LU.64 R20, [R1+0x35a0] ;  /* 0x0035a00001147983 */ /* 0x000ee20000300a00 */
[----:B0-----:R-:W3:Y:S04]  /*58950*/  LDL R6, [R1+0x28] ;  /* 0x0000280001067983 */ /* 0x001ee80000100800 */
[----:B------:R-:W3:Y:S02]  /*58960*/  LDL R7, [R1+0x2c] ;  /* 0x00002c0001077983 */ /* 0x000ee40000100800 */
[C---:B---3--:R-:W-:Y:S02]  /*58970*/  HMMA.16816.F32.BF16 R4, R20.reuse, R6, R24 ;  /* 0x000000061404723c */ /* 0x048fe40000041818 */
[----:B------:R-:W3:Y:S01]  /*58980*/  LDL.LU.64 R26, [R1+0x3598] ;  /* 0x00359800011a7983 */ /* 0x000ee20000300a00 */
[----:B------:R-:W3:Y:S11]  /*58990*/  LDL.LU.64 R24, [R1+0x3590] ;  /* 0x0035900001187983 */ /* 0x000ef60000300a00 */
[----:B------:R-:W-:Y:S09]  /*589a0*/  @!UPT UIADD3 URZ, URZ, URZ, URZ ;  /* 0x0000003f3f3ff290 */ /* 0x000ff2000fffe03f */
[----:B------:R-:W-:Y:S01]  /*589b0*/  STL.64 [R1+0x340], R4 ;  /* 0x0003400401007387 */ /* 0x000fe20000100a00 */
[----:B------:R0:W-:Y:S02]  /*589c0*/  STL.64 [R1+0x348], R6 ;  /* 0x0003480601007387 */ /* 0x0001e40000100a00 */
[----:B0-----:R-:W-:Y:S02]  /*589d0*/  IMAD.MOV.U32 R6, RZ, RZ, R18 ;  /* 0x000000ffff067224 */ /* 0x001fe400078e0012 */
[----:B------:R-:W-:Y:S01]  /*589e0*/  IMAD.MOV.U32 R7, RZ, RZ, R19 ;  /* 0x000000ffff077224 */ /* 0x000fe200078e0013 */
[----:B------:R-:W2:Y:S01]  /*589f0*/  LDL.LU R18, [R1+0x358c] ;  /* 0x00358c0001127983 */ /* 0x000ea20000300800 */
[----:B------:R-:W2:Y:S03]  /*58a00*/  LDL.LU R19, [R1+0x3588] ;  /* 0x0035880001137983 */ /* 0x000ea60000300800 */
[----:B------:R0:W-:Y:S04]  /*58a10*/  STL.64 [R1+0x34b0], R6 ;  /* 0x0034b00601007387 */ /* 0x0001e80000100a00 */
[----:B0-----:R-:W3:Y:S04]  /*58a20*/  LDL R6, [R1+0x18] ;  /* 0x0000180001067983 */ /* 0x001ee80000100800 */
[----:B------:R-:W3:Y:S02]  /*58a30*/  LDL R7, [R1+0x1c] ;  /* 0x00001c0001077983 */ /* 0x000ee40000100800 */
[C---:B---3--:R-:W-:Y:S02]  /*58a40*/  HMMA.16816.F32.BF16 R4, R20.reuse, R6, R24 ;  /* 0x000000061404723c */ /* 0x048fe40000041818 */
[----:B------:R-:W3:Y:S11]  /*58a50*/  LDL.LU.64 R26, [R1+0x3580] ;  /* 0x00358000011a7983 */ /* 0x000ef60000300a00 */
[----:B------:R-:W-:Y:S10]  /*58a60*/  @!UPT UIADD3 URZ, URZ, URZ, URZ ;  /* 0x0000003f3f3ff290 */ /* 0x000ff4000fffe03f */
[----:B------:R-:W-:Y:S01]  /*58a70*/  STL.64 [R1+0x330], R4 ;  /* 0x0003300401007387 */ /* 0x000fe20000100a00 */
[----:B------:R0:W-:Y:S03]  /*58a80*/  STL.64 [R1+0x338], R6 ;  /* 0x0003380601007387 */ /* 0x0001e60000100a00 */
[----:B0-----:R-:W2:Y:S01]  /*58a90*/  LDL.64 R6, [R1+0x198] ;  /* 0x0001980001067983 */ /* 0x001ea20000100a00 */
[C---:B---3--:R-:W-:Y:S03]  /*58aa0*/  HMMA.16816.F32.BF16 R12, R20.reuse, R26, R12 ;  /* 0x0000001a140c723c */ /* 0x048fe6000004180c */
[----:B--2---:R0:W-:Y:S01]  /*58ab0*/  STL.64 [R1+0x34c8], R6 ;  /* 0x0034c80601007387 */ /* 0x0041e20000100a00 */
        /* <DEDUP_REMOVED lines=8> */
[----:B------:R-:W-:Y:S02]  /*58b40*/  IMAD.MOV.U32 R13, RZ, RZ, R26 ;  /* 0x000000ffff0d7224 */ /* 0x000fe400078e001a */
[----:B------:R-:W-:Y:S02]  /*58b50*/  IMAD.MOV.U32 R12, RZ, RZ, R27 ;  /* 0x000000ffff0c7224 */ /* 0x000fe400078e001b */
[----:B------:R-:W3:Y:S01]  /*58b60*/  LDL.LU.64 R26, [R1+0x3570] ;  /* 0x00357000011a7983 */ /* 0x000ee20000300a00 */
[----:B------:R-:W3:Y:S01]  /*58b70*/  LDL.LU.64 R24, [R1+0x3568] ;  /* 0x0035680001187983 */ /* 0x000ee20000300a00 */
[----:B--2---:R-:W-:Y:S11]  /*58b80*/  HMMA.16816.F32.BF16 R4, R20, R18, R4 ;  /* 0x000000121404723c */ /* 0x004ff60000041804 */
[----:B------:R-:W-:Y:S11]  /*58b90*/  @!UPT UIADD3 URZ, URZ, URZ, URZ ;  /* 0x0000003f3f3ff290 */ /* 0x000ff6000fffe03f */
[----:B------:R-:W-:Y:S01]  /*58ba0*/  @!UPT UIADD3 URZ, URZ, URZ, URZ ;  /* 0x0000003f3f3ff290 */ /* 0x000fe2000fffe03f */
[----:B------:R-:W-:Y:S01]  /*58bb0*/  STL.64 [R1+0x210], R4 ;  /* 0x0002100401007387 */ /* 0x000fe20000100a00 */
[----:B------:R3:W-:Y:S02]  /*58bc0*/  STL.64 [R1+0x218], R6 ;  /* 0x0002180601007387 */ /* 0x0007e40000100a00 */
[----:B---3--:R-:W-:Y:S02]  /*58bd0*/  IMAD.MOV.U32 R6, RZ, RZ, R14 ;  /* 0x000000ffff067224 */ /* 0x008fe400078e000e */
[----:B------:R-:W-:Y:S01]  /*58be0*/  IMAD.MOV.U32 R7, RZ, RZ, R16 ;  /* 0x000000ffff077224 */ /* 0x000fe200078e0010 */
[----:B------:R-:W2:Y:S04]  /*58bf0*/  LDL.LU R14, [R1+0x3564] ;  /* 0x00356400010e7983 */ /* 0x000ea80000300800 */
[----:B------:R-:W-:Y:S01]  /*58c00*/  STL.64 [R1+0x34e0], R6 ;  /* 0x0034e00601007387 */ /* 0x000fe20000100a00 */
[----:B------:R-:W-:Y:S02]  /*58c10*/  STL.64 [R1+0x3448], R18 ;  /* 0x0034481201007387 */ /* 0x000fe40000100a00 */
[----:B----4-:R0:W-:Y:S02]  /*58c20*/  STL [R1+0x34a8], R17 ;  /* 0x0034a81101007387 */ /* 0x0101e40000100800 */
[----:B------:R-:W3:Y:S01]  /*58c30*/  LDL.LU R16, [R1+0xc0] ;  /* 0x0000c00001107983 */ /* 0x000ee20000300800 */
[----:B0-----:R-:W3:Y:S01]  /*58c40*/  LDL.LU R17, [R1+0xc4] ;  /* 0x0000c40001117983 */ /* 0x001ee20000300800 */
[----:B------:R-:W4:Y:S02]  /*58c50*/  LDL.LU R18, [R1+0xc8] ;  /* 0x0000c80001127983 */ /* 0x000f240000300800 */
[----:B------:R-:W4:Y:S02]  /*58c60*/  LDL.LU R19, [R1+0xcc] ;  /* 0x0000cc0001137983 */ /* 0x000f240000300800 */
[----:B------:R-:W-:-:S02]  /*58c70*/  IMAD.MOV.U32 R6, RZ, RZ, R15 ;  /* 0x000000ffff067224 */ /* 0x000fc400078e000f */
[----:B------:R-:W-:Y:S01]  /*58c80*/  IMAD.MOV.U32 R7, RZ, RZ, R29 ;  /* 0x000000ffff077224 */ /* 0x000fe200078e001d */
[----:B------:R-:W2:Y:S04]  /*58c90*/  LDL.LU R15, [R1+0x3560] ;  /* 0x00356000010f7983 */ /* 0x000ea80000300800 */
[----:B------:R0:W-:Y:S02]  /*58ca0*/  STL.64 [R1+0x34f8], R6 ;  /* 0x0034f80601007387 */ /* 0x0001e40000100a00 */
[----:B0-----:R-:W-:Y:S02]  /*58cb0*/  IMAD.MOV.U32 R6, RZ, RZ, R27 ;  /* 0x000000ffff067224 */ /* 0x001fe400078e001b */
[----:B------:R-:W-:Y:S01]  /*58cc0*/  IMAD.MOV.U32 R7, RZ, RZ, R26 ;  /* 0x000000ffff077224 */ /* 0x000fe200078e001a */
[----:B----4-:R-:W-:Y:S01]  /*58cd0*/  STL.64 [R1+0x34c0], R18 ;  /* 0x0034c01201007387 */ /* 0x010fe20000100a00 */
[----:B---3--:R0:W-:Y:S03]  /*58ce0*/  STL.64 [R1+0x34b8], R16 ;  /* 0x0034b81001007387 */ /* 0x0081e60000100a00 */
[----:B0-----:R-:W3:Y:S01]  /*58cf0*/  LDL.LU R16, [R1+0xd0] ;  /* 0x0000d00001107983 */ /* 0x001ee20000300800 */
[----:B------:R-:W3:Y:S02]  /*58d00*/  LDL.LU R17, [R1+0xd4] ;  /* 0x0000d40001117983 */ /* 0x000ee40000300800 */
[----:B------:R-:W4:Y:S02]  /*58d10*/  LDL.LU R18, [R1+0xd8] ;  /* 0x0000d80001127983 */ /* 0x000f240000300800 */
[----:B------:R-:W4:Y:S01]  /*58d20*/  LDL.LU R19, [R1+0xdc] ;  /* 0x0000dc0001137983 */ /* 0x000f220000300800 */
[----:B------:R0:W-:Y:S04]  /*58d30*/  STL.64 [R1+0x3510], R6 ;  /* 0x0035100601007387 */ /* 0x0001e80000100a00 */
[----:B0-----:R-:W2:Y:S04]  /*58d40*/  LDL.64 R6, [R1+0x1d8] ;  /* 0x0001d80001067983 */ /* 0x001ea80000100a00 */
[----:B--2---:R-:W-:Y:S01]  /*58d50*/  STL.64 [R1+0x3528], R6 ;  /* 0x0035280601007387 */ /* 0x004fe20000100a00 */
[----:B----4-:R-:W-:Y:S02]  /*58d60*/  STL.64 [R1+0x34d8], R18 ;  /* 0x0034d81201007387 */ /* 0x010fe40000100a00 */
[----:B---3--:R0:W-:Y:S02]  /*58d70*/  STL.64 [R1+0x34d0], R16 ;  /* 0x0034d01001007387 */ /* 0x0081e40000100a00 */
[----:B0-----:R-:W2:Y:S01]  /*58d80*/  LDL.LU R16, [R1+0xe0] ;  /* 0x0000e00001107983 */ /* 0x001ea20000300800 */
[----:B------:R-:W2:Y:S02]  /*58d90*/  LDL.LU R17, [R1+0xe4] ;  /* 0x0000e40001117983 */ /* 0x000ea40000300800 */
[----:B------:R-:W3:Y:S02]  /*58da0*/  LDL.LU R18, [R1+0xe8] ;  /* 0x0000e80001127983 */ /* 0x000ee40000300800 */
[----:B------:R-:W3:Y:S02]  /*58db0*/  LDL.LU R19, [R1+0xec] ;  /* 0x0000ec0001137983 */ /* 0x000ee40000300800 */
[----:B------:R-:W-:-:S02]  /*58dc0*/  IMAD.MOV.U32 R6, RZ, RZ, R25 ;  /* 0x000000ffff067224 */ /* 0x000fc400078e0019 */
[----:B------:R-:W-:-:S05]  /*58dd0*/  IMAD.MOV.U32 R7, RZ, RZ, R24 ;  /* 0x000000ffff077224 */ /* 0x000fca00078e0018 */
[----:B------:R0:W-:Y:S01]  /*58de0*/  STL.64 [R1+0x3540], R6 ;  /* 0x0035400601007387 */ /* 0x0001e20000100a00 */
[----:B------:R-:W4:Y:S02]  /*58df0*/  LDL.LU R24, [R1+0x150] ;  /* 0x0001500001187983 */ /* 0x000f240000300800 */
[----:B------:R-:W4:Y:S02]  /*58e00*/  LDL.LU R25, [R1+0x154] ;  /* 0x0001540001197983 */ /* 0x000f240000300800 */
[----:B------:R-:W4:Y:S01]  /*58e10*/  LDL.LU R26, [R1+0x158] ;  /* 0x00015800011a7983 */ /* 0x000f220000300800 */
[----:B------:R-:W4:Y:S01]  /*58e20*/  LDL.LU R27, [R1+0x15c] ;  /* 0x00015c00011b7983 */ /* 0x000f220000300800 */
[----:B0-----:R-:W-:Y:S02]  /*58e30*/  IMAD.MOV.U32 R6, RZ, RZ, R8 ;  /* 0x000000ffff067224 */ /* 0x001fe400078e0008 */
[----:B------:R-:W-:-:S05]  /*58e40*/  IMAD.MOV.U32 R7, RZ, RZ, R3 ;  /* 0x000000ffff077224 */ /* 0x000fca00078e0003 */
[----:B------:R-:W-:Y:S04]  /*58e50*/  STL.64 [R1+0x3558], R6 ;  /* 0x0035580601007387 */ /* 0x000fe80000100a00 */
[----:B---3--:R-:W-:Y:S01]  /*58e60*/  STL.64 [R1+0x34f0], R18 ;  /* 0x0034f01201007387 */ /* 0x008fe20000100a00 */
[----:B--2---:R0:W-:Y:S03]  /*58e70*/  STL.64 [R1+0x34e8], R16 ;  /* 0x0034e81001007387 */ /* 0x0041e60000100a00 */
[----:B0-----:R-:W2:Y:S01]  /*58e80*/  LDL.LU R16, [R1+0xf0] ;  /* 0x0000f00001107983 */ /* 0x001ea20000300800 */
[----:B------:R-:W2:Y:S02]  /*58e90*/  LDL.LU R17, [R1+0xf4] ;  /* 0x0000f40001117983 */ /* 0x000ea40000300800 */
[----:B------:R-:W3:Y:S02]  /*58ea0*/  LDL.LU R18, [R1+0xf8] ;  /* 0x0000f80001127983 */ /* 0x000ee40000300800 */
[----:B------:R-:W3:Y:S01]  /*58eb0*/  LDL.LU R19, [R1+0xfc] ;  /* 0x0000fc0001137983 */ /* 0x000ee20000300800 */
[----:B------:R-:W2:Y:S01]  /*58ec0*/  LDL.LU R4, [R1+0x140] ;  /* 0x0001400001047983 */ /* 0x000ea20000300800 */
[----:B------:R-:W4:Y:S02]  /*58ed0*/  LDL.LU R5, [R1+0x144] ;  /* 0x0001440001057983 */ /* 0x000f240000300800 */
[----:B------:R-:W4:Y:S02]  /*58ee0*/  LDL.LU R6, [R1+0x148] ;  /* 0x0001480001067983 */ /* 0x000f240000300800 */
        /* <DEDUP_REMOVED lines=26> */
[----:B------:R-:W2:Y:S02]  /*59090*/  LDL.LU R19, [R1+0x13c] ;  /* 0x00013c0001137983 */ /* 0x000ea40000300800 */
[----:B------:R0:W-:Y:S01]  /*590a0*/  STL.64 [R1+0x200], R24 ;  /* 0x0002001801007387 */ /* 0x0001e20000100a00 */
[----:B------:R1:W-:Y:S03]  /*590b0*/  STL.64 [R1+0x208], R26 ;  /* 0x0002081a01007387 */ /* 0x0003e60000100a00 */
[----:B0-----:R-:W3:Y:S01]  /*590c0*/  LDL.LU R24, [R1+0xb0] ;  /* 0x0000b00001187983 */ /* 0x001ee20000300800 */
[----:B------:R-:W3:Y:S02]  /*590d0*/  LDL.LU R25, [R1+0xb4] ;  /* 0x0000b40001197983 */ /* 0x000ee40000300800 */
[----:B-1----:R-:W4:Y:S02]  /*590e0*/  LDL.LU R26, [R1+0xb8] ;  /* 0x0000b800011a7983 */ /* 0x002f240000300800 */
[----:B------:R-:W4:Y:S02]  /*590f0*/  LDL.LU R27, [R1+0xbc] ;  /* 0x0000bc00011b7983 */ /* 0x000f240000300800 */
[----:B----4-:R-:W-:Y:S01]  /*59100*/  STL.64 [R1+0x3498], R26 ;  /* 0x0034981a01007387 */ /* 0x010fe20000100a00 */
[----:B---3--:R-:W-:Y:S02]  /*59110*/  STL.64 [R1+0x3490], R24 ;  /* 0x0034901801007387 */ /* 0x008fe40000100a00 */
[----:B------:R-:W-:Y:S02]  /*59120*/  STL.64 [R1+0x3470], R14 ;  /* 0x0034700e01007387 */ /* 0x000fe40000100a00 */
[----:B------:R-:W-:Y:S01]  /*59130*/  STL.64 [R1+0x1f0], R4 ;  /* 0x0001f00401007387 */ /* 0x000fe20000100a00 */
[----:B------:R0:W-:Y:S04]  /*59140*/  STL.64 [R1+0x1f8], R6 ;  /* 0x0001f80601007387 */ /* 0x0001e80000100a00 */
        /* <DEDUP_REMOVED lines=25> */
[----:B------:R-:W-:Y:S01]  /*592e0*/  STL [R1+0x3460], R8 ;  /* 0x0034600801007387 */ /* 0x000fe20000100800 */
        /* <DEDUP_REMOVED lines=33> */
[----:B------:R-:W2:Y:S06]  /*59500*/  LDL.LU R17, [R1+0x34a8] ;  /* 0x0034a80001117983 */ /* 0x000eac0000300800 */
[----:B------:R-:W-:-:S02]  /*59510*/  IMAD.MOV.U32 R18, RZ, RZ, R13 ;  /* 0x000000ffff127224 */ /* 0x000fc400078e000d */
[----:B------:R-:W-:Y:S11]  /*59520*/  IMAD.MOV.U32 R19, RZ, RZ, R12 ;  /* 0x000000ffff137224 */ /* 0x000ff600078e000c */
[----:B------:R-:W-:Y:S03]  /*59530*/  @!UPT UIADD3 URZ, URZ, URZ, URZ ;  /* 0x0000003f3f3ff290 */ /* 0x000fe6000fffe03f */
[----:B------:R-:W-:Y:S01]  /*59540*/  STL.64 [R1+0x6e0], R4 ;  /* 0x0006e00401007387 */ /* 0x000fe20000100a00 */
[----:B------:R-:W-:Y:S02]  /*59550*/  STL.64 [R1+0x6e8], R6 ;  /* 0x0006e80601007387 */ /* 0x000fe40000100a00 */
[----:B------:R0:W-:Y:S02]  /*59560*/  STL.64 [R1+0x3478], R18 ;  /* 0x0034781201007387 */ /* 0x0001e40000100a00 */
[----:B0-----:R-:W3:Y:S04]  /*59570*/  LDL.64 R18, [R1+0x28] ;  /* 0x0000280001127983 */ /* 0x001ee80000100a00 */
[----:B--2---:R0:W1:Y:S04]  /*59580*/  LDSM.16.MT88.4 R4, [R17+0x2a080] ;  /* 0x02a080001104783b */ /* 0x0040680000004200 */
[----:B---3--:R2:W-:Y:S01]  /*59590*/  STL.64 [R1+0x34a0], R18 ;  /* 0x0034a01201007387 */ /* 0x0085e20000100a00 */
[----:B------:R-:W3:Y:S02]  /*595a0*/  LDL.LU R16, [R1+0x510] ;  /* 0x0005100001107983 */ /* 0x000ee40000300800 */
[----:B0-----:R-:W3:Y:S01]  /*595b0*/  LDL.LU R17, [R1+0x514] ;  /* 0x0005140001117983 */ /* 0x001ee20000300800 */
[----:B--2---:R-:W3:Y:S01]  /*595c0*/  LDL.LU R18, [R1+0x518] ;  /* 0x0005180001127983 */ /* 0x004ee20000300800 */
[----:B------:R-:W3:Y:S02]  /*595d0*/  LDL.LU R19, [R1+0x51c] ;  /* 0x00051c0001137983 */ /* 0x000ee40000300800 */
[----:B------:R-:W2:Y:S02]  /*595e0*/  LDL.LU R12, [R1+0x470] ;  /* 0x00047000010c7983 */ /* 0x000ea40000300800 */
[----:B------:R-:W2:Y:S01]  /*595f0*/  LDL.LU R13, [R1+0x474] ;  /* 0x00047400010d7983 */ /* 0x000ea20000300800 */
[----:B------:R-:W2:Y:S01]  /*59600*/  LDL.LU R14, [R1+0x478] ;  /* 0x00047800010e7983 */ /* 0x000ea20000300800 */
[----:B------:R-:W2:Y:S02]  /*59610*/  LDL.LU R15, [R1+0x47c] ;  /* 0x00047c00010f7983 */ /* 0x000ea40000300800 */
[----:B------:R-:W2:Y:S02]  /*59620*/  LDL.64 R10, [R1+0x18] ;  /* 0x00001800010a7983 */ /* 0x000ea40000100a00 */
[----:B-1----:R-:W-:Y:S01]  /*59630*/  STL.64 [R1+0x3390], R6 ;  /* 0x0033900601007387 */ /* 0x002fe20000100a00 */
[----:B------:R-:W-:Y:S01]  /*59640*/  STL.64 [R1+0x3388], R4 ;  /* 0x0033880401007387 */ /* 0x000fe20000100a00 */
[----:B---3--:R-:W-:Y:S03]  /*59650*/  HMMA.16816.F32.BF16 R24, R20, R26, R16 ;  /* 0x0000001a1418723c */ /* 0x008fe60000041810 */
        /* <DEDUP_REMOVED lines=8> */
[----:B----4-:R-:W-:Y:S01]  /*596e0*/  HMMA.16816.F32.BF16 R20, R20, R6, R24 ;  /* 0x000000061414723c */ /* 0x010fe20000041818 */
[----:B------:R-:W3:Y:S01]  /*596f0*/  LDL.LU.64 R26, [R1+0x3488] ;  /* 0x00348800011a7983 */ /* 0x000ee20000300a00 */
[----:B------:R-:W3:Y:S11]  /*59700*/  LDL.LU.64 R24, [R1+0x3480] ;  /* 0x0034800001187983 */ /* 0x000ef60000300a00 */
[----:B------:R-:W-:Y:S10]  /*59710*/  @!UPT UIADD3 URZ, URZ, URZ, URZ ;  /* 0x0000003f3f3ff290 */ /* 0x000ff4000fffe03f */
[----:B------:R-:W-:Y:S01]  /*59720*/  STL.64 [R1+0x320], R20 ;  /* 0x0003201401007387 */ /* 0x000fe20000100a00 */
[----:B------:R0:W-:Y:S03]  /*59730*/  STL.64 [R1+0x328], R22 ;  /* 0x0003281601007387 */ /* 0x0001e60000100a00 */
[----:B0-----:R-:W4:Y:S04]  /*59740*/  LDL.64 R22, [R1+0x38] ;  /* 0x0000380001167983 */ /* 0x001f280000100a00 */
[----:B----4-:R0:W-:Y:S01]  /*59750*/  STL.64 [R1+0x3430], R22 ;  /* 0x0034301601007387 */ /* 0x0101e20000100a00 */
[----:B------:R-:W4:Y:S02]  /*59760*/  LDL.LU R20, [R1+0x430] ;  /* 0x0004300001147983 */ /* 0x000f240000300800 */
[----:B------:R-:W4:Y:S01]  /*59770*/  LDL.LU R21, [R1+0x434] ;  /* 0x0004340001157983 */ /* 0x000f220000300800 */
[----:B0-----:R-:W2:Y:S01]  /*59780*/  LDL.LU R22, [R1+0x438] ;  /* 0x0004380001167983 */ /* 0x001ea20000300800 */
[----:B------:R-:W2:Y:S03]  /*59790*/  LDL.LU R23, [R1+0x43c] ;  /* 0x00043c0001177983 */ /* 0x000ea60000300800 */
        /* <DEDUP_REMOVED lines=12> */
[----:B------:R0:W-:Y:S01]  /*59860*/  STL.64 [R1+0x33a0], R6 ;  /* 0x0033a00601007387 */ /* 0x0001e20000100a00 */
[----:B------:R-:W3:Y:S02]  /*59870*/  LDL.LU R4, [R1+0x480] ;  /* 0x0004800001047983 */ /* 0x000ee40000300800 */
[----:B------:R-:W3:Y:S01]  /*59880*/  LDL.LU R5, [R1+0x484] ;  /* 0x0004840001057983 */ /* 0x000ee20000300800 */
[----:B0-----:R-:W3:Y:S01]  /*59890*/  LDL.LU R6, [R1+0x488] ;  /* 0x0004880001067983 */ /* 0x001ee20000300800 */
        /* <DEDUP_REMOVED lines=8> */
[----:B------:R-:W2:Y:S01]  /*59920*/  LDL.LU.64 R18, [R1+0x3478] ;  /* 0x0034780001127983 */ /* 0x000ea20000300a00 */
[C---:B------:R-:W-:Y:S02]  /*59930*/  HMMA.16816.F32.BF16 R12, R24.reuse, R10, R12 ;  /* 0x0000000a180c723c */ /* 0x040fe4000004180c */
[----:B------:R0:W-:Y:S02]  /*59940*/  STL.64 [R1+0x3420], R4 ;  /* 0x0034200401007387 */ /* 0x0001e40000100a00 */
[----:B------:R-:W-:Y:S01]  /*59950*/  IMAD.MOV.U32 R9, RZ, RZ, R11 ;  /* 0x000000ffff097224 */ /* 0x000fe200078e000b */
[----:B0-----:R-:W3:Y:S01]  /*59960*/  LDL.LU R4, [R1+0x440] ;  /* 0x0004400001047983 */ /* 0x001ee20000300800 */
[----:B------:R-:W3:Y:S02]  /*59970*/  LDL.LU R5, [R1+0x444] ;  /* 0x0004440001057983 */ /* 0x000ee40000300800 */
[----:B------:R-:W3:Y:S02]  /*59980*/  LDL.LU R6, [R1+0x448] ;  /* 0x0004480001067983 */ /* 0x000ee40000300800 */
[----:B------:R-:W3:Y:S11]  /*59990*/  LDL.LU R7, [R1+0x44c] ;  /* 0x00044c0001077983 */ /* 0x000ef60000300800 */
[----:B------:R-:W-:Y:S02]  /*599a0*/  @!UPT UIADD3 URZ, URZ, URZ, URZ ;  /* 0x0000003f3f3ff290 */ /* 0x000fe4000fffe03f */
[----:B------:R0:W-:Y:S01]  /*599b0*/  STL.64 [R1+0x510], R12 ;  /* 0x0005100c01007387 */ /* 0x0001e20000100a00 */
[----:B------:R1:W-:Y:S02]  /*599c0*/  STL.64 [R1+0x518], R14 ;  /* 0x0005180e01007387 */ /* 0x0003e40000100a00 */
[----:B0-----:R-:W-:Y:S01]  /*599d0*/  IMAD.MOV.U32 R12, RZ, RZ, R10 ;  /* 0x000000ffff0c7224 */ /* 0x001fe200078e000a */
[----:B-1----:R-:W3:Y:S01]  /*599e0*/  LDL.LU.64 R14, [R1+0x3470] ;  /* 0x00347000010e7983 */ /* 0x002ee20000300a00 */
[----:B------:R-:W4:Y:S02]  /*599f0*/  LDL.LU.64 R10, [R1+0x3468] ;  /* 0x00346800010a7983 */ /* 0x000f240000300a00 */
        /* <DEDUP_REMOVED lines=15> */
[----:B------:R0:W-:Y:S02]  /*59af0*/  STL [R1+0x3380], R19 ;  /* 0x0033801301007387 */ /* 0x0001e40000100800 */
[----:B0-----:R-:W2:Y:S01]  /*59b00*/  LDL R19, [R1+0x1bd0] ;  /* 0x001bd00001137983 */ /* 0x001ea20000100800 */
[C---:B---3--:R-:W-:Y:S08]  /*59b10*/  HMMA.16816.F32.BF16 R4, R24.reuse, R14, R4 ;  /* 0x0000000e1804723c */ /* 0x048ff00000041804 */
[C---:B----4-:R-:W-:Y:S01]  /*59b20*/  HMMA.16816.F32.BF16 R20, R24.reuse, R10, R20 ;  /* 0x0000000a1814723c */ /* 0x050fe20000041814 */
[----:B--2---:R0:W-:Y:S01]  /*59b30*/  STL.64 [R1+0x3428], R18 ;  /* 0x0034281201007387 */ /* 0x0041e20000100a00 */
[----:B------:R-:W2:Y:S02]  /*59b40*/  LDL.LU R16, [R1+0x420] ;  /* 0x0004200001107983 */ /* 0x000ea40000300800 */
[----:B------:R-:W2:Y:S01]  /*59b50*/  LDL.LU R17, [R1+0x424] ;  /* 0x0004240001117983 */ /* 0x000ea20000300800 */
[----:B0-----:R-:W2:Y:S01]  /*59b60*/  LDL.LU R18, [R1+0x428] ;  /* 0x0004280001127983 */ /* 0x001ea20000300800 */
[----:B------:R-:W2:Y:S09]  /*59b70*/  LDL.LU R19, [R1+0x42c] ;  /* 0x00042c0001137983 */ /* 0x000eb20000300800 */
[----:B------:R0:W-:Y:S02]  /*59b80*/  STL.64 [R1+0x4e0], R4 ;  /* 0x0004e00401007387 */ /* 0x0001e40000100a00 */
[----:B------:R1:W-:Y:S01]  /*59b90*/  STL.64 [R1+0x4e8], R6 ;  /* 0x0004e80601007387 */ /* 0x0003e20000100a00 */
[----:B0-----:R-:W3:Y:S01]  /*59ba0*/  LDL.LU R4, [R1+0x7a0] ;  /* 0x0007a00001047983 */ /* 0x001ee20000300800 */
[----:B------:R-:W3:Y:S02]  /*59bb0*/  LDL.LU R5, [R1+0x7a4] ;  /* 0x0007a40001057983 */ /* 0x000ee40000300800 */
[----:B-1----:R-:W3:Y:S02]  /*59bc0*/  LDL.LU R6, [R1+0x7a8] ;  /* 0x0007a80001067983 */ /* 0x002ee40000300800 */
[----:B------:R-:W3:Y:S01]  /*59bd0*/  LDL.LU R7, [R1+0x7ac] ;  /* 0x0007ac0001077983 */ /* 0x000ee20000300800 */
[----:B------:R-:W-:Y:S01]  /*59be0*/  STL [R1+0x3334], R15 ;  /* 0x0033340f01007387 */ /* 0x000fe20000100800 */
[----:B------:R-:W-:Y:S02]  /*59bf0*/  STL [R1+0x341c], R14 ;  /* 0x00341c0e01007387 */ /* 0x000fe40000100800 */
[----:B------:R-:W-:Y:S02]  /*59c00*/  STL.64 [R1+0x6c0], R20 ;  /* 0x0006c01401007387 */ /* 0x000fe40000100a00 */
[----:B------:R0:W-:Y:S02]  /*59c10*/  STL.64 [R1+0x6c8], R22 ;  /* 0x0006c81601007387 */ /* 0x0001e40000100a00 */
[----:B0-----:R-:W2:Y:S01]  /*59c20*/  LDL.LU.64 R22, [R1+0x3430] ;  /* 0x0034300001167983 */ /* 0x001ea20000300a00 */
[----:B------:R-:W-:Y:S01]  /*59c30*/  STL.64 [R1+0x3320], R10 ;  /* 0x0033200a01007387 */ /* 0x000fe20000100a00 */
[----:B--2---:R-:W-:Y:S11]  /*59c40*/  HMMA.16816.F32.BF16 R16, R24, R22, R16 ;  /* 0x000000161810723c */ /* 0x004ff60000041810 */
        /* <DEDUP_REMOVED lines=8> */
[----:B------:R-:W-:-:S02]  /*59cd0*/  IMAD.MOV.U32 R3, RZ, RZ, R23 ;  /* 0x000000ffff037224 */ /* 0x000fc400078e0017 */
[----:B--2---:R-:W0:Y:S04]  /*59ce0*/  LDSM.16.MT88.4 R20, [R19+0x2a100] ;  /* 0x02a100001314783b */ /* 0x004e280000004200 */
[----:B------:R1:W-:Y:S01]  /*59cf0*/  STL.64 [R1+0x33f0], R18 ;  /* 0x0033f01201007387 */ /* 0x0003e20000100a00 */
[----:B------:R-:W2:Y:S02]  /*59d00*/  LDL.LU R16, [R1+0x790] ;  /* 0x0007900001107983 */ /* 0x000ea40000300800 */
[----:B------:R-:W2:Y:S01]  /*59d10*/  LDL.LU R17, [R1+0x794] ;  /* 0x0007940001117983 */ /* 0x000ea20000300800 */
[----:B-1----:R-:W2:Y:S01]  /*59d20*/  LDL.LU R18, [R1+0x798] ;  /* 0x0007980001127983 */ /* 0x002ea20000300800 */
[----:B------:R-:W2:Y:S03]  /*59d30*/  LDL.LU R19, [R1+0x79c] ;  /* 0x00079c0001137983 */ /* 0x000ea60000300800 */
[----:B0-----:R-:W-:Y:S01]  /*59d40*/  STL.64 [R1+0x3248], R22 ;  /* 0x0032481601007387 */ /* 0x001fe20000100a00 */
[----:B------:R0:W-:Y:S03]  /*59d50*/  STL.64 [R1+0x3240], R20 ;  /* 0x0032401401007387 */ /* 0x0001e60000100a00 */
        /* <DEDUP_REMOVED lines=10> */
[----:B----4-:R0:W-:Y:S01]  /*59e00*/  STL.64 [R1+0x3350], R22 ;  /* 0x0033501601007387 */ /* 0x0101e20000100a00 */
[----:B--2---:R-:W-:Y:S02]  /*59e10*/  STL.64 [R1+0x3348], R20 ;  /* 0x0033481401007387 */ /* 0x004fe40000100a00 */
[----:B0-----:R-:W-:-:S02]  /*59e20*/  IMAD.MOV.U32 R22, RZ, RZ, R12 ;  /* 0x000000ffff167224 */ /* 0x001fc400078e000c */
[----:B------:R-:W-:-:S05]  /*59e30*/  IMAD.MOV.U32 R23, RZ, RZ, R9 ;  /* 0x000000ffff177224 */ /* 0x000fca00078e0009 */
[----:B------:R0:W-:Y:S04]  /*59e40*/  STL.64 [R1+0x3368], R22 ;  /* 0x0033681601007387 */ /* 0x0001e80000100a00 */
[----:B0-----:R-:W3:Y:S02]  /*59e50*/  LDL.64 R22, [R1+0x1e8] ;  /* 0x0001e80001167983 */ /* 0x001ee40000100a00 */
[C---:B---3--:R-:W-:Y:S01]  /*59e60*/  HMMA.16816.F32.BF16 R4, R24.reuse, R22, R4 ;  /* 0x000000161804723c */ /* 0x048fe20000041804 */
[----:B------:R-:W-:Y:S02]  /*59e70*/  IMAD.MOV.U32 R10, RZ, RZ, R22 ;  /* 0x000000ffff0a7224 */ /* 0x000fe400078e0016 */
[----:B------:R-:W-:Y:S11]  /*59e80*/  IMAD.MOV.U32 R9, RZ, RZ, R23 ;  /* 0x000000ffff097224 */ /* 0x000ff600078e0017 */
[----:B------:R-:W-:Y:S09]  /*59e90*/  @!UPT UIADD3 URZ, URZ, URZ, URZ ;  /* 0x0000003f3f3ff290 */ /* 0x000ff2000fffe03f */
[----:B------:R0:W-:Y:S01]  /*59ea0*/  STL.64 [R1+0xb80], R4 ;  /* 0x000b800401007387 */ /* 0x0001e20000100a00 */
[----:B------:R-:W-:Y:S03]  /*59eb0*/  STL.64 [R1+0xb88], R6 ;  /* 0x000b880601007387 */ /* 0x000fe60000100a00 */
[----:B0-----:R-:W2:Y:S01]  /*59ec0*/  LDL.LU.64 R4, [R1+0x3420] ;  /* 0x0034200001047983 */ /* 0x001ea20000300a00 */
[----:B------:R-:W-:Y:S02]  /*59ed0*/  STL [R1+0x3418], R10 ;  /* 0x0034180a01007387 */ /* 0x000fe40000100800 */
[----:B------:R0:W-:Y:S02]  /*59ee0*/  STL.64 [R1+0x3410], R8 ;  /* 0x0034100801007387 */ /* 0x0001e40000100a00 */
[----:B0-----:R-:W-:Y:S11]  /*59ef0*/  HMMA.16816.F32.BF16 R8, R24, R14, R16 ;  /* 0x0000000e1808723c */ /* 0x001ff60000041810 */
[----:B------:R-:W-:Y:S11]  /*59f00*/  @!UPT UIADD3 URZ, URZ, URZ, URZ ;  /* 0x0000003f3f3ff290 */ /* 0x000ff6000fffe03f */
[----:B------:R-:W-:Y:S01]  /*59f10*/  @!UPT UIADD3 URZ, URZ, URZ, URZ ;  /* 0x0000003f3f3ff290 */ /* 0x000fe2000fffe03f */
[----:B------:R-:W-:Y:S01]  /*59f20*/  STL.64 [R1+0xb70], R8 ;  /* 0x000b700801007387 */ /* 0x000fe20000100a00 */
[----:B------:R-:W-:Y:S02]  /*59f30*/  STL.64 [R1+0xb78], R10 ;  /* 0x000b780a01007387 */ /* 0x000fe40000100a00 */
[----:B------:R-:W3:Y:S02]  /*59f40*/  LDL.64 R6, [R1+0x178] ;  /* 0x0001780001067983 */ /* 0x000ee40000100a00 */
[----:B---3--:R0:W-:Y:S04]  /*59f50*/  STL.64 [R1+0x33b8], R6 ;  /* 0x0033b80601007387 */ /* 0x0081e80000100a00 */
[----:B0-----:R-:W3:Y:S01]  /*59f60*/  LDL.64 R6, [R1+0x188] ;  /* 0x0001880001067983 */ /* 0x001ee20000100a00 */
[----:B--2---:R-:W-:-:S02]  /*59f70*/  IMAD.MOV.U32 R22, RZ, RZ, R5 ;  /* 0x000000ffff167224 */ /* 0x004fc400078e0005 */
[----:B------:R-:W-:Y:S01]  /*59f80*/  IMAD.MOV.U32 R23, RZ, RZ, R4 ;  /* 0x000000ffff177224 */ /* 0x000fe200078e0004 */
[----:B---3--:R-:W-:Y:S04]  /*59f90*/  STL.64 [R1+0x33d0], R6 ;  /* 0x0033d00601007387 */ /* 0x008fe80000100a00 */
[----:B------:R0:W-:Y:S02]  /*59fa0*/  STL.64 [R1+0x3398], R22 ;  /* 0x0033981601007387 */ /* 0x0001e40000100a00 */
[----:B------:R-:W2:Y:S02]  /*59fb0*/  LDL.LU R20, [R1+0x410] ;  /* 0x0004100001147983 */ /* 0x000ea40000300800 */
[----:B------:R-:W2:Y:S01]  /*59fc0*/  LDL.LU R21, [R1+0x414] ;  /* 0x0004140001157983 */ /* 0x000ea20000300800 */
[----:B0-----:R-:W3:Y:S01]  /*59fd0*/  LDL.LU R22, [R1+0x418] ;  /* 0x0004180001167983 */ /* 0x001ee20000300800 */
[----:B------:R-:W3:Y:S02]  /*59fe0*/  LDL.LU R23, [R1+0x41c] ;  /* 0x00041c0001177983 */ /* 0x000ee40000300800 */
[----:B------:R-:W-:-:S02]  /*59ff0*/  IMAD.MOV.U32 R6, RZ, RZ, R2 ;  /* 0x000000ffff067224 */ /* 0x000fc400078e0002 */
[----:B------:R-:W-:Y:S01]  /*5a000*/  IMAD.MOV.U32 R7, RZ, RZ, R0 ;  /* 0x000000ffff077224 */ /* 0x000fe200078e0000 */
[----:B------:R-:W4:Y:S01]  /*5a010*/  LDL.LU R12, [R1+0x780] ;  /* 0x00078000010c7983 */ /* 0x000f220000300800 */
[----:B------:R-:W4:Y:S02]  /*5a020*/  LDL.LU R13, [R1+0x784] ;  /* 0x00078400010d7983 */ /* 0x000f240000300800 */
[----:B------:R-:W4:Y:S02]  /*5a030*/  LDL.LU R14, [R1+0x788] ;  /* 0x00078800010e7983 */ /* 0x000f240000300800 */
[----:B------:R-:W4:Y:S01]  /*5a040*/  LDL.LU R15, [R1+0x78c] ;  /* 0x00078c00010f7983 */ /* 0x000f220000300800 */
[----:B------:R-:W4:Y:S01]  /*5a050*/  LDL.64 R10, [R1+0x1c8] ;  /* 0x0001c800010a7983 */ /* 0x000f220000100a00 */
[----:B------:R-:W-:Y:S03]  /*5a060*/  STL.64 [R1+0x33e8], R6 ;  /* 0x0033e80601007387 */ /* 0x000fe60000100a00 */
[----:B---3--:R-:W-:Y:S01]  /*5a070*/  STL.64 [R1+0x33b0], R22 ;  /* 0x0033b01601007387 */ /* 0x008fe20000100a00 */
[----:B--2---:R0:W-:Y:S03]  /*5a080*/  STL.64 [R1+0x33a8], R20 ;  /* 0x0033a81401007387 */ /* 0x0041e60000100a00 */
        /* <DEDUP_REMOVED lines=17> */
[----:B---3--:R-:W-:Y:S02]  /*5a1a0*/  STL.64 [R1+0x33c8], R22 ;  /* 0x0033c81601007387 */ /* 0x008fe40000100a00 */
[----:B------:R0:W-:Y:S02]  /*5a1b0*/  STL.64 [R1+0x33c0], R20 ;  /* 0x0033c01401007387 */ /* 0x0001e40000100a00 */
[----:B0-----:R-:W3:Y:S01]  /*5a1c0*/  LDL.LU R20, [R1+0x740] ;  /* 0x0007400001147983 */ /* 0x001ee20000300800 */
[----:B------:R-:W3:Y:S02]  /*5a1d0*/  LDL.LU R21, [R1+0x744] ;  /* 0x0007440001157983 */ /* 0x000ee40000300800 */
[----:B------:R-:W2:Y:S02]  /*5a1e0*/  LDL.LU R22, [R1+0x748] ;  /* 0x0007480001167983 */ /* 0x000ea40000300800 */
[----:B------:R-:W2:Y:S01]  /*5a1f0*/  LDL.LU R23, [R1+0x74c] ;  /* 0x00074c0001177983 */ /* 0x000ea20000300800 */
[C---:B----4-:R-:W-:Y:S01]  /*5a200*/  HMMA.16816.F32.BF16 R12, R24.reuse, R10, R12 ;  /* 0x0000000a180c723c */ /* 0x050fe2000004180c */
[----:B--2---:R-:W-:Y:S01]  /*5a210*/  STL.64 [R1+0x33e0], R22 ;  /* 0x0033e01601007387 */ /* 0x004fe20000100a00 */
[----:B---3--:R0:W-:Y:S03]  /*5a220*/  STL.64 [R1+0x33d8], R20 ;  /* 0x0033d81401007387 */ /* 0x0081e60000100a00 */
[----:B0-----:R-:W2:Y:S01]  /*5a230*/  LDL.LU R20, [R1+0x750] ;  /* 0x0007500001147983 */ /* 0x001ea20000300800 */
[----:B------:R-:W2:Y:S02]  /*5a240*/  LDL.LU R21, [R1+0x754] ;  /* 0x0007540001157983 */ /* 0x000ea40000300800 */
[----:B------:R-:W2:Y:S02]  /*5a250*/  LDL.LU R22, [R1+0x758] ;  /* 0x0007580001167983 */ /* 0x000ea40000300800 */
[----:B------:R-:W2:Y:S11]  /*5a260*/  LDL.LU R23, [R1+0x75c] ;  /* 0x00075c0001177983 */ /* 0x000eb60000300800 */
[----:B------:R-:W-:Y:S02]  /*5a270*/  @!UPT UIADD3 URZ, URZ, URZ, URZ ;  /* 0x0000003f3f3ff290 */ /* 0x000fe4000fffe03f */
[----:B------:R0:W-:Y:S01]  /*5a280*/  STL.64 [R1+0xb60], R12 ;  /* 0x000b600c01007387 */ /* 0x0001e20000100a00 */
[----:B------:R1:W-:Y:S02]  /*5a290*/  STL.64 [R1+0xb68], R14 ;  /* 0x000b680e01007387 */ /* 0x0003e40000100a00 */
[----:B0-----:R-:W-:Y:S01]  /*5a2a0*/  IMAD.MOV.U32 R12, RZ, RZ, R10 ;  /* 0x000000ffff0c7224 */ /* 0x001fe200078e000a */
[----:B-1----:R-:W3:Y:S01]  /*5a2b0*/  LDL.LU R14, [R1+0x341c] ;  /* 0x00341c00010e7983 */ /* 0x002ee20000300800 */
[----:B------:R-:W4:Y:S02]  /*5a2c0*/  LDL.LU R10, [R1+0x3418] ;  /* 0x00341800010a7983 */ /* 0x000f240000300800 */
[----:B------:R-:W2:Y:S01]  /*5a2d0*/  LDL.LU.64 R8, [R1+0x3410] ;  /* 0x0034100001087983 */ /* 0x000ea20000300a00 */
[----:B------:R-:W-:Y:S01]  /*5a2e0*/  HMMA.16816.F32.BF16 R4, R24, R18, R4 ;  /* 0x000000121804723c */ /* 0x000fe20000041804 */
        /* <DEDUP_REMOVED lines=16> */
[----:B0-----:R-:W4:Y:S01]  /*5a3f0*/  LDL.LU.64 R6, [R1+0x3408] ;  /* 0x0034080001067983 */ /* 0x001f220000300a00 */
[----:B------:R-:W4:Y:S02]  /*5a400*/  LDL.LU.64 R18, [R1+0x3400] ;  /* 0x0034000001127983 */ /* 0x000f240000300a00 */
        /* <DEDUP_REMOVED lines=40> */
[----:B------:R-:W-:Y:S01]  /*5a690*/  STL.64 [R1+0x6b0], R24 ;  /* 0x0006b01801007387 */ /* 0x000fe20000100a00 */
[----:B------:R-:W-:Y:S02]  /*5a6a0*/  STL.64 [R1+0x6b8], R26 ;  /* 0x0006b81a01007387 */ /* 0x000fe40000100a00 */
[----:B----4-:R0:W1:Y:S02]  /*5a6b0*/  LDSM.16.MT88.4 R24, [R19+0x2a180] ;  /* 0x02a180001318783b */ /* 0x0100640000004200 */
[----:B0-----:R-:W4:Y:S04]  /*5a6c0*/  LDL.LU R19, [R1+0x3380] ;  /* 0x0033800001137983 */ /* 0x001f280000300800 */
[----:B-1----:R0:W-:Y:S01]  /*5a6d0*/  STL.64 [R1+0x3130], R26 ;  /* 0x0031301a01007387 */ /* 0x0021e20000100a00 */
[----:B------:R-:W-:Y:S03]  /*5a6e0*/  STL.64 [R1+0x3128], R24 ;  /* 0x0031281801007387 */ /* 0x000fe60000100a00 */
[----:B0-----:R-:W3:Y:S01]  /*5a6f0*/  LDL.LU.64 R26, [R1+0x168] ;  /* 0x00016800011a7983 */ /* 0x001ee20000300a00 */
[C---:B--2---:R-:W-:Y:S03]  /*5a700*/  HMMA.16816.F32.BF16 R20, R4.reuse, R22, R8 ;  /* 0x000000160414723c */ /* 0x044fe60000041808 */
[----:B---3--:R0:W-:Y:S04]  /*5a710*/  STL.64 [R1+0x3270], R26 ;  /* 0x0032701a01007387 */ /* 0x0081e80000100a00 */
[----:B0-----:R-:W2:Y:S04]  /*5a720*/  LDL R26, [R1+0x8] ;  /* 0x00000800011a7983 */ /* 0x001ea80000100800 */
[----:B------:R-:W2:Y:S01]  /*5a730*/  LDL R27, [R1+0xc] ;  /* 0x00000c00011b7983 */ /* 0x000ea20000100800 */
[----:B------:R-:W3:Y:S02]  /*5a740*/  LDL.LU.64 R10, [R1+0x3378] ;  /* 0x00337800010a7983 */ /* 0x000ee40000300a00 */
[----:B------:R-:W3:Y:S09]  /*5a750*/  LDL.LU.64 R8, [R1+0x3370] ;  /* 0x0033700001087983 */ /* 0x000ef20000300a00 */
[----:B------:R-:W-:Y:S01]  /*5a760*/  STL.64 [R1+0x6a0], R20 ;  /* 0x0006a01401007387 */ /* 0x000fe20000100a00 */
[----:B------:R0:W-:Y:S04]  /*5a770*/  STL.64 [R1+0x6a8], R22 ;  /* 0x0006a81601007387 */ /* 0x0001e80000100a00 */
[----:B0-----:R-:W3:Y:S02]  /*5a780*/  LDL.LU.64 R22, [R1+0x3368] ;  /* 0x0033680001167983 */ /* 0x001ee40000300a00 */
[C---:B---3--:R-:W-:Y:S02]  /*5a790*/  HMMA.16816.F32.BF16 R20, R4.reuse, R22, R8 ;  /* 0x000000160414723c */ /* 0x048fe40000041808 */
[----:B------:R-:W3:Y:S01]  /*5a7a0*/  LDL.LU.64 R10, [R1+0x3360] ;  /* 0x00336000010a7983 */ /* 0x000ee20000300a00 */
[----:B------:R-:W2:Y:S11]  /*5a7b0*/  LDL.LU.64 R8, [R1+0x3358] ;  /* 0x0033580001087983 */ /* 0x000eb60000300a00 */
[----:B------:R-:W-:Y:S09]  /*5a7c0*/  @!UPT UIADD3 URZ, URZ, URZ, URZ ;  /* 0x0000003f3f3ff290 */ /* 0x000ff2000fffe03f */
[----:B------:R-:W-:Y:S01]  /*5a7d0*/  STL.64 [R1+0x690], R20 ;  /* 0x0006901401007387 */ /* 0x000fe20000100a00 */
[----:B------:R0:W-:Y:S03]  /*5a7e0*/  STL.64 [R1+0x698], R22 ;  /* 0x0006981601007387 */ /* 0x0001e60000100a00 */
[----:B0-----:R-:W2:Y:S01]  /*5a7f0*/  LDL.LU.64 R22, [R1+0x3350] ;  /* 0x0033500001167983 */ /* 0x001ea20000300a00 */
[----:B------:R-:W2:Y:S02]  /*5a800*/  LDL.LU.64 R20, [R1+0x3348] ;  /* 0x0033480001147983 */ /* 0x000ea40000300a00 */
[C---:B--2---:R-:W-:Y:S01]  /*5a810*/  HMMA.16816.F32.BF16 R24, R4.reuse, R26, R20 ;  /* 0x0000001a0418723c */ /* 0x044fe20000041814 */
[----:B------:R-:W4:Y:S01]  /*5a820*/  LDL.LU.64 R22, [R1+0x3340] ;  /* 0x0033400001167983 */ /* 0x000f220000300a00 */
[----:B------:R-:W4:Y:S11]  /*5a830*/  LDL.LU.64 R20, [R1+0x3338] ;  /* 0x0033380001147983 */ /* 0x000f360000300a00 */
[----:B------:R-:W-:Y:S10]  /*5a840*/  @!UPT UIADD3 URZ, URZ, URZ, URZ ;  /* 0x0000003f3f3ff290 */ /* 0x000ff4000fffe03f */
[----:B------:R-:W-:Y:S01]  /*5a850*/  STL.64 [R1+0x680], R24 ;  /* 0x0006801801007387 */ /* 0x000fe20000100a00 */
[----:B------:R4:W-:Y:S02]  /*5a860*/  STL.64 [R1+0x688], R26 ;  /* 0x0006881a01007387 */ /* 0x0009e40000100a00 */
[----:B----4-:R-:W-:Y:S01]  /*5a870*/  HMMA.16816.F32.BF16 R24, R4, R18, R20 ;  /* 0x000000120418723c */ /* 0x010fe20000041814 */
[----:B------:R-:W2:Y:S11]  /*5a880*/  LDL.LU R20, [R1+0x390] ;  /* 0x0003900001147983 */ /* 0x000eb60000300800 */
[----:B------:R-:W-:Y:S11]  /*5a890*/  @!UPT UIADD3 URZ, URZ, URZ, URZ ;  /* 0x0000003f3f3ff290 */ /* 0x000ff6000fffe03f */
[----:B------:R-:W-:Y:S01]  /*5a8a0*/  STL.64 [R1+0x670], R24 ;  /* 0x0006701801007387 */ /* 0x000fe20000100a00 */
[----:B------:R0:W-:Y:S02]  /*5a8b0*/  STL.64 [R1+0x678], R26 ;  /* 0x0006781a01007387 */ /* 0x0001e40000100a00 */
[----:B------:R-:W2:Y:S02]  /*5a8c0*/  LDL.LU R21, [R1+0x394] ;  /* 0x0003940001157983 */ /* 0x000ea40000300800 */
[----:B------:R-:W4:Y:S01]  /*5a8d0*/  LDL.LU R22, [R1+0x398] ;  /* 0x0003980001167983 */ /* 0x000f220000300800 */
[----:B------:R-:W4:Y:S04]  /*5a8e0*/  LDL.LU R23, [R1+0x39c] ;  /* 0x00039c0001177983 */ /* 0x000f280000300800 */
[----:B0-----:R-:W2:Y:S04]  /*5a8f0*/  LDL.64 R26, [R1+0x198] ;  /* 0x00019800011a7983 */ /* 0x001ea80000100a00 */
[----:B--2---:R0:W-:Y:S01]  /*5a900*/  STL.64 [R1+0x3288], R26 ;  /* 0x0032881a01007387 */ /* 0x0041e20000100a00 */
[----:B----4-:R1:W-:Y:S02]  /*5a910*/  STL.64 [R1+0x3258], R22 ;  /* 0x0032581601007387 */ /* 0x0103e40000100a00 */
[----:B------:R2:W-:Y:S02]  /*5a920*/  STL.64 [R1+0x3250], R20 ;  /* 0x0032501401007387 */ /* 0x0005e40000100a00 */
[----:B0-----:R-:W-:-:S02]  /*5a930*/  IMAD.MOV.U32 R26, RZ, RZ, R17 ;  /* 0x000000ffff1a7224 */ /* 0x001fc400078e0011 */
[----:B-1----:R-:W-:Y:S02]  /*5a940*/  IMAD.MOV.U32 R22, RZ, RZ, R15 ;  /* 0x000000ffff167224 */ /* 0x002fe400078e000f */
[----:B------:R-:W-:Y:S01]  /*5a950*/  IMAD.MOV.U32 R27, RZ, RZ, R16 ;  /* 0x000000ffff1b7224 */ /* 0x000fe200078e0010 */
[----:B------:R-:W4:Y:S01]  /*5a960*/  LDL.LU R15, [R1+0x3334] ;  /* 0x00333400010f7983 */ /* 0x000f220000300800 */
[----:B------:R-:W-:Y:S02]  /*5a970*/  IMAD.MOV.U32 R23, RZ, RZ, R28 ;  /* 0x000000ffff177224 */ /* 0x000fe400078e001c */
[----:B------:R-:W4:Y:S02]  /*5a980*/  LDL.LU R28, [R1+0x3330] ;  /* 0x00333000011c7983 */ /* 0x000f240000300800 */
[----:B------:R-:W4:Y:S01]  /*5a990*/  LDL.LU R17, [R1+0x332c] ;  /* 0x00332c0001117983 */ /* 0x000f220000300800 */
[----:B------:R-:W4:Y:S01]  /*5a9a0*/  LDL.LU R16, [R1+0x3328] ;  /* 0x0033280001107983 */ /* 0x000f220000300800 */
[----:B------:R-:W-:Y:S02]  /*5a9b0*/  STL.64 [R1+0x32a0], R26 ;  /* 0x0032a01a01007387 */ /* 0x000fe40000100a00 */
[----:B------:R0:W-:Y:S02]  /*5a9c0*/  STL.64 [R1+0x3268], R22 ;  /* 0x0032681601007387 */ /* 0x0001e40000100a00 */
[----:B--2---:R-:W2:Y:S01]  /*5a9d0*/  LDL.LU R20, [R1+0x5c0] ;  /* 0x0005c00001147983 */ /* 0x004ea20000300800 */
[----:B------:R-:W2:Y:S04]  /*5a9e0*/  LDL.LU R21, [R1+0x5c4] ;  /* 0x0005c40001157983 */ /* 0x000ea80000300800 */
[----:B0-----:R-:W2:Y:S01]  /*5a9f0*/  LDL.LU R22, [R1+0x5c8] ;  /* 0x0005c80001167983 */ /* 0x001ea20000300800 */
[----:B------:R-:W2:Y:S02]  /*5aa00*/  LDL.LU R23, [R1+0x5cc] ;  /* 0x0005cc0001177983 */ /* 0x000ea40000300800 */
[----:B------:R-:W-:-:S02]  /*5aa10*/  IMAD.MOV.U32 R26, RZ, RZ, R29 ;  /* 0x000000ffff1a7224 */ /* 0x000fc400078e001d */
[----:B------:R-:W-:-:S05]  /*5aa20*/  IMAD.MOV.U32 R27, RZ, RZ, R13 ;  /* 0x000000ffff1b7224 */ /* 0x000fca00078e000d */
[----:B------:R0:W-:Y:S02]  /*5aa30*/  STL.64 [R1+0x32b8], R26 ;  /* 0x0032b81a01007387 */ /* 0x0001e40000100a00 */
[----:B0-----:R-:W-:Y:S02]  /*5aa40*/  IMAD.MOV.U32 R26, RZ, RZ, R12 ;  /* 0x000000ffff1a7224 */ /* 0x001fe400078e000c */
[----:B---3--:R-:W-:Y:S01]  /*5aa50*/  IMAD.MOV.U32 R27, RZ, RZ, R11 ;  /* 0x000000ffff1b7224 */ /* 0x008fe200078e000b */
[----:B--2---:R-:W-:Y:S01]  /*5aa60*/  STL.64 [R1+0x3280], R22 ;  /* 0x0032801601007387 */ /* 0x004fe20000100a00 */
[----:B------:R0:W-:Y:S03]  /*5aa70*/  STL.64 [R1+0x3278], R20 ;  /* 0x0032781401007387 */ /* 0x0001e60000100a00 */
[----:B0-----:R-:W2:Y:S01]  /*5aa80*/  LDL.LU R20, [R1+0x5d0] ;  /* 0x0005d00001147983 */ /* 0x001ea20000300800 */
[----:B------:R-:W2:Y:S02]  /*5aa90*/  LDL.LU R21, [R1+0x5d4] ;  /* 0x0005d40001157983 */ /* 0x000ea40000300800 */
[----:B------:R-:W3:Y:S02]  /*5aaa0*/  LDL.LU R22, [R1+0x5d8] ;  /* 0x0005d80001167983 */ /* 0x000ee40000300800 */
[----:B------:R-:W3:Y:S01]  /*5aab0*/  LDL.LU R23, [R1+0x5dc] ;  /* 0x0005dc0001177983 */ /* 0x000ee20000300800 */
        /* <DEDUP_REMOVED lines=8> */
[----:B------:R-:W3:Y:S02]  /*5ab40*/  LDL.LU R23, [R1+0x5ec] ;  /* 0x0005ec0001177983 */ /* 0x000ee40000300800 */
[----:B------:R-:W-:-:S02]  /*5ab50*/  IMAD.MOV.U32 R26, RZ, RZ, R10 ;  /* 0x000000ffff1a7224 */ /* 0x000fc400078e000a */
        /* <DEDUP_REMOVED lines=46> */
[----:B0-----:R-:W3:Y:S04]  /*5ae40*/  LDL.LU.64 R18, [R1+0x28] ;  /* 0x0000280001127983 */ /* 0x001ee80000300a00 */
[----:B---3--:R0:W-:Y:S01]  /*5ae50*/  STL.64 [R1+0x3260], R18 ;  /* 0x0032601201007387 */ /* 0x0081e20000100a00 */
[----:B-1----:R-:W3:Y:S02]  /*5ae60*/  LDL.LU R16, [R1+0x5b0] ;  /* 0x0005b00001107983 */ /* 0x002ee40000300800 */
[----:B------:R-:W3:Y:S01]  /*5ae70*/  LDL.LU R17, [R1+0x5b4] ;  /* 0x0005b40001117983 */ /* 0x000ee20000300800 */
[----:B0-----:R-:W3:Y:S01]  /*5ae80*/  LDL.LU R18, [R1+0x5b8] ;  /* 0x0005b80001127983 */ /* 0x001ee20000300800 */
[----:B------:R-:W3:Y:S02]  /*5ae90*/  LDL.LU R19, [R1+0x5bc] ;  /* 0x0005bc0001137983 */ /* 0x000ee40000300800 */
[----:B------:R-:W-:Y:S02]  /*5aea0*/  STL.64 [R1+0x660], R8 ;  /* 0x0006600801007387 */ /* 0x000fe40000100a00 */
[----:B------:R0:W-:Y:S02]  /*5aeb0*/  STL.64 [R1+0x668], R10 ;  /* 0x0006680a01007387 */ /* 0x0001e40000100a00 */
[----:B0-----:R-:W4:Y:S01]  /*5aec0*/  LDL.LU.64 R10, [R1+0x3320] ;  /* 0x00332000010a7983 */ /* 0x001f220000300a00 */
[----:B------:R-:W-:Y:S01]  /*5aed0*/  STL.64 [R1+0x3220], R14 ;  /* 0x0032200e01007387 */ /* 0x000fe20000100a00 */
        /* <DEDUP_REMOVED lines=61> */
[----:B------:R-:W4:Y:S01]  /*5b2b0*/  LDL.LU.64 R26, [R1+0x3270] ;  /* 0x00327000011a7983 */ /* 0x000f220000300a00 */
[C---:B--2---:R-:W-:Y:S03]  /*5b2c0*/  HMMA.16816.F32.BF16 R12, R4.reuse, R14, R20 ;  /* 0x0000000e040c723c */ /* 0x044fe60000041814 */
[----:B------:R-:W3:Y:S11]  /*5b2d0*/  LDL.LU.64 R22, [R1+0x3268] ;  /* 0x0032680001167983 */ /* 0x000ef60000300a00 */
[----:B------:R-:W-:Y:S09]  /*5b2e0*/  @!UPT UIADD3 URZ, URZ, URZ, URZ ;  /* 0x0000003f3f3ff290 */ /* 0x000ff2000fffe03f */
[----:B------:R-:W-:Y:S01]  /*5b2f0*/  STL.64 [R1+0xa40], R12 ;  /* 0x000a400c01007387 */ /* 0x000fe20000100a00 */
[----:B------:R0:W-:Y:S03]  /*5b300*/  STL.64 [R1+0xa48], R14 ;  /* 0x000a480e01007387 */ /* 0x0001e60000100a00 */
[----:B0-----:R-:W2:Y:S01]  /*5b310*/  LDL.LU.64 R14, [R1+0x8] ;  /* 0x00000800010e7983 */ /* 0x001ea20000300a00 */
[C---:B---3--:R-:W-:Y:S03]  /*5b320*/  HMMA.16816.F32.BF16 R20, R4.reuse, R22, R16 ;  /* 0x000000160414723c */ /* 0x048fe60000041810 */
[----:B--2---:R0:W-:Y:S01]  /*5b330*/  STL.64 [R1+0x3238], R14 ;  /* 0x0032380e01007387 */ /* 0x0041e20000100a00 */
[----:B------:R-:W2:Y:S02]  /*5b340*/  LDL.LU R12, [R1+0x310] ;  /* 0x00031000010c7983 */ /* 0x000ea40000300800 */
[----:B------:R-:W2:Y:S01]  /*5b350*/  LDL.LU R13, [R1+0x314] ;  /* 0x00031400010d7983 */ /* 0x000ea20000300800 */
[----:B0-----:R-:W2:Y:S01]  /*5b360*/  LDL.LU R14, [R1+0x318] ;  /* 0x00031800010e7983 */ /* 0x001ea20000300800 */
[----:B------:R-:W2:Y:S02]  /*5b370*/  LDL.LU R15, [R1+0x31c] ;  /* 0x00031c00010f7983 */ /* 0x000ea40000300800 */
[----:B------:R-:W3:Y:S11]  /*5b380*/  LDL.LU.64 R18, [R1+0x3260] ;  /* 0x0032600001127983 */ /* 0x000ef60000300a00 */
[----:B------:R-:W-:Y:S02]  /*5b390*/  @!UPT UIADD3 URZ, URZ, URZ, URZ ;  /* 0x0000003f3f3ff290 */ /* 0x000fe4000fffe03f */
[----:B------:R-:W-:Y:S01]  /*5b3a0*/  STL.64 [R1+0xa30], R20 ;  /* 0x000a301401007387 */ /* 0x000fe20000100a00 */
[----:B------:R0:W-:Y:S04]  /*5b3b0*/  STL.64 [R1+0xa38], R22 ;  /* 0x000a381601007387 */ /* 0x0001e80000100a00 */
[----:B0-----:R-:W4:Y:S01]  /*5b3c0*/  LDL.LU.64 R22, [R1+0x3258] ;  /* 0x0032580001167983 */ /* 0x001f220000300a00 */
[----:B------:R-:W4:Y:S02]  /*5b3d0*/  LDL.LU.64 R20, [R1+0x3250] ;  /* 0x0032500001147983 */ /* 0x000f240000300a00 */
[----:B------:R-:W2:Y:S02]  /*5b3e0*/  LDL R9, [R1+0x1bcc] ;  /* 0x001bcc0001097983 */ /* 0x000ea40000100800 */
[----:B------:R-:W-:Y:S01]  /*5b3f0*/  STL.64 [R1+0x3218], R10 ;  /* 0x0032180a01007387 */ /* 0x000fe20000100a00 */
[----:B--2---:R0:W-:Y:S01]  /*5b400*/  STL [R1+0x3210], R9 ;  /* 0x0032100901007387 */ /* 0x0041e20000100800 */
[----:B------:R-:W2:Y:S01]  /*5b410*/  LDL.LU R8, [R1+0x2f0] ;  /* 0x0002f00001087983 */ /* 0x000ea20000300800 */
[----:B----4-:R-:W-:Y:S02]  /*5b420*/  HMMA.16816.F32.BF16 R4, R4, R26, R20 ;  /* 0x0000001a0404723c */ /* 0x010fe40000041814 */
[----:B0-----:R-:W2:Y:S01]  /*5b430*/  LDL.LU R9, [R1+0x2f4] ;  /* 0x0002f40001097983 */ /* 0x001ea20000300800 */
[----:B------:R-:W2:Y:S02]  /*5b440*/  LDL.LU R10, [R1+0x2f8] ;  /* 0x0002f800010a7983 */ /* 0x000ea40000300800 */
[----:B------:R-:W2:Y:S02]  /*5b450*/  LDL.LU R11, [R1+0x2fc] ;  /* 0x0002fc00010b7983 */ /* 0x000ea40000300800 */
[----:B------:R-:W4:Y:S01]  /*5b460*/  LDL.LU.64 R22, [R1+0x3248] ;  /* 0x0032480001167983 */ /* 0x000f220000300a00 */
[----:B------:R-:W4:Y:S01]  /*5b470*/  LDL.LU.64 R20, [R1+0x3240] ;  /* 0x0032400001147983 */ /* 0x000f220000300a00 */
[----:B---3--:R-:W-:-:S02]  /*5b480*/  IMAD.MOV.U32 R24, RZ, RZ, R18 ;  /* 0x000000ffff187224 */ /* 0x008fc400078e0012 */
[----:B------:R-:W-:Y:S11]  /*5b490*/  IMAD.MOV.U32 R3, RZ, RZ, R19 ;  /* 0x000000ffff037224 */ /* 0x000ff600078e0013 */
[----:B------:R-:W-:Y:S01]  /*5b4a0*/  @!UPT UIADD3 URZ, URZ, URZ, URZ ;  /* 0x0000003f3f3ff290 */ /* 0x000fe2000fffe03f */
[----:B------:R0:W-:Y:S01]  /*5b4b0*/  STL.64 [R1+0x390], R4 ;  /* 0x0003900401007387 */ /* 0x0001e20000100a00 */
[----:B------:R1:W-:Y:S03]  /*5b4c0*/  STL.64 [R1+0x398], R6 ;  /* 0x0003980601007387 */ /* 0x0003e60000100a00 */
[----:B0-----:R-:W3:Y:S01]  /*5b4d0*/  LDL.LU R4, [R1+0x300] ;  /* 0x0003000001047983 */ /* 0x001ee20000300800 */
[----:B------:R-:W3:Y:S02]  /*5b4e0*/  LDL.LU R5, [R1+0x304] ;  /* 0x0003040001057983 */ /* 0x000ee40000300800 */
[----:B-1----:R-:W3:Y:S02]  /*5b4f0*/  LDL.LU R6, [R1+0x308] ;  /* 0x0003080001067983 */ /* 0x002ee40000300800 */
[----:B------:R-:W3:Y:S01]  /*5b500*/  LDL.LU R7, [R1+0x30c] ;  /* 0x00030c0001077983 */ /* 0x000ee20000300800 */
[----:B------:R-:W-:Y:S01]  /*5b510*/  STL.64 [R1+0x3148], R26 ;  /* 0x0031481a01007387 */ /* 0x000fe20000100a00 */
[----:B----4-:R-:W-:Y:S11]  /*5b520*/  HMMA.16816.F32.BF16 R12, R20, R18, R12 ;  /* 0x00000012140c723c */ /* 0x010ff6000004180c */
[----:B------:R-:W-:Y:S11]  /*5b530*/  @!UPT UIADD3 URZ, URZ, URZ, URZ ;  /* 0x0000003f3f3ff290 */ /* 0x000ff6000fffe03f */
[----:B------:R-:W-:Y:S01]  /*5b540*/  @!UPT UIADD3 URZ, URZ, URZ, URZ ;  /* 0x0000003f3f3ff290 */ /* 0x000fe2000fffe03f */
[----:B------:R-:W-:Y:S01]  /*5b550*/  STL.64 [R1+0x360], R12 ;  /* 0x0003600c01007387 */ /* 0x000fe20000100a00 */
[----:B------:R0:W-:Y:S03]  /*5b560*/  STL.64 [R1+0x368], R14 ;  /* 0x0003680e01007387 */ /* 0x0001e60000100a00 */
[----:B0-----:R-:W2:Y:S01]  /*5b570*/  LDL.LU.64 R14, [R1+0x3238] ;  /* 0x00323800010e7983 */ /* 0x001ea20000300a00 */
[----:B------:R-:W4:Y:S02]  /*5b580*/  LDL.LU.64 R18, [R1+0x3230] ;  /* 0x0032300001127983 */ /* 0x000f240000300a00 */
[----:B------:R-:W2:Y:S02]  /*5b590*/  LDL.LU.64 R16, [R1+0x3228] ;  /* 0x0032280001107983 */ /* 0x000ea40000300a00 */
[----:B------:R0:W-:Y:S02]  /*5b5a0*/  STL.64 [R1+0x3180], R24 ;  /* 0x0031801801007387 */ /* 0x0001e40000100a00 */
[----:B0-----:R-:W2:Y:S01]  /*5b5b0*/  LDL.LU R24, [R1+0x260] ;  /* 0x0002600001187983 */ /* 0x001ea20000300800 */
[----:B------:R-:W2:Y:S02]  /*5b5c0*/  LDL.LU R25, [R1+0x264] ;  /* 0x0002640001197983 */ /* 0x000ea40000300800 */
[----:B------:R-:W2:Y:S02]  /*5b5d0*/  LDL.LU R26, [R1+0x268] ;  /* 0x00026800011a7983 */ /* 0x000ea40000300800 */
[----:B------:R-:W2:Y:S02]  /*5b5e0*/  LDL.LU R27, [R1+0x26c] ;  /* 0x00026c00011b7983 */ /* 0x000ea40000300800 */
[----:B--2---:R0:W-:Y:S01]  /*5b5f0*/  STL.64 [R1+0x3190], R26 ;  /* 0x0031901a01007387 */ /* 0x0041e20000100a00 */
[----:B------:R-:W-:Y:S03]  /*5b600*/  STL.64 [R1+0x3188], R24 ;  /* 0x0031881801007387 */ /* 0x000fe60000100a00 */
[----:B0-----:R-:W2:Y:S04]  /*5b610*/  LDL.LU.64 R26, [R1+0x1b8] ;  /* 0x0001b800011a7983 */ /* 0x001ea80000300a00 */
[----:B--2---:R0:W-:Y:S04]  /*5b620*/  STL.64 [R1+0x31a8], R26 ;  /* 0x0031a81a01007387 */ /* 0x0041e80000100a00 */
[----:B0-----:R-:W2:Y:S04]  /*5b630*/  LDL.64 R26, [R1+0x1c8] ;  /* 0x0001c800011a7983 */ /* 0x001ea80000100a00 */
[----:B--2---:R0:W-:Y:S02]  /*5b640*/  STL.64 [R1+0x31c0], R26 ;  /* 0x0031c01a01007387 */ /* 0x0041e40000100a00 */
[----:B0-----:R-:W-:-:S02]  /*5b650*/  IMAD.MOV.U32 R26, RZ, RZ, R2 ;  /* 0x000000ffff1a7224 */ /* 0x001fc400078e0002 */
[----:B------:R-:W-:-:S05]  /*5b660*/  IMAD.MOV.U32 R27, RZ, RZ, R0 ;  /* 0x000000ffff1b7224 */ /* 0x000fca00078e0000 */
[----:B------:R0:W-:Y:S04]  /*5b670*/  STL.64 [R1+0x31d8], R26 ;  /* 0x0031d81a01007387 */ /* 0x0001e80000100a00 */
[----:B0-----:R-:W2:Y:S04]  /*5b680*/  LDL.64 R26, [R1+0x1e8] ;  /* 0x0001e800011a7983 */ /* 0x001ea80000100a00 */
[----:B--2---:R0:W-:Y:S04]  /*5b690*/  STL.64 [R1+0x31f0], R26 ;  /* 0x0031f01a01007387 */ /* 0x0041e80000100a00 */
[----:B0-----:R-:W3:Y:S02]  /*5b6a0*/  LDL.LU.64 R26, [R1+0x18] ;  /* 0x00001800011a7983 */ /* 0x001ee40000300a00 */
        /* <DEDUP_REMOVED lines=8> */
[C---:B------:R-:W-:Y:S01]  /*5b730*/  HMMA.16816.F32.BF16 R8, R20.reuse, R14, R8 ;  /* 0x0000000e1408723c */ /* 0x040fe20000041808 */
[----:B-1----:R-:W-:Y:S02]  /*5b740*/  IMAD.MOV.U32 R7, RZ, RZ, R14 ;  /* 0x000000ffff077224 */ /* 0x002fe400078e000e */
[----:B------:R-:W-:Y:S01]  /*5b750*/  IMAD.MOV.U32 R6, RZ, RZ, R15 ;  /* 0x000000ffff067224 */ /* 0x000fe200078e000f */
[----:B--2---:R0:W-:Y:S11]  /*5b760*/  STL.64 [R1+0x3208], R26 ;  /* 0x0032081a01007387 */ /* 0x0041f60000100a00 */
[----:B------:R-:W-:Y:S08]  /*5b770*/  @!UPT UIADD3 URZ, URZ, URZ, URZ ;  /* 0x0000003f3f3ff290 */ /* 0x000ff0000fffe03f */
[----:B------:R1:W-:Y:S02]  /*5b780*/  STL.64 [R1+0x310], R8 ;  /* 0x0003100801007387 */ /* 0x0003e40000100a00 */
[----:B------:R2:W-:Y:S02]  /*5b790*/  STL.64 [R1+0x318], R10 ;  /* 0x0003180a01007387 */ /* 0x0005e40000100a00 */
[----:B------:R-:W3:Y:S01]  /*5b7a0*/  LDL.LU R24, [R1+0x2c0] ;  /* 0x0002c00001187983 */ /* 0x000ee20000300800 */
[----:B------:R-:W3:Y:S04]  /*5b7b0*/  LDL.LU R25, [R1+0x2c4] ;  /* 0x0002c40001197983 */ /* 0x000ee80000300800 */
[----:B0-----:R-:W3:Y:S01]  /*5b7c0*/  LDL.LU R26, [R1+0x2c8] ;  /* 0x0002c800011a7983 */ /* 0x001ee20000300800 */
[----:B------:R-:W3:Y:S02]  /*5b7d0*/  LDL.LU R27, [R1+0x2cc] ;  /* 0x0002cc00011b7983 */ /* 0x000ee40000300800 */
[----:B-1----:R-:W3:Y:S02]  /*5b7e0*/  LDL.LU R8, [R1+0x2d0] ;  /* 0x0002d00001087983 */ /* 0x002ee40000300800 */
[----:B------:R-:W3:Y:S01]  /*5b7f0*/  LDL.LU R9, [R1+0x2d4] ;  /* 0x0002d40001097983 */ /* 0x000ee20000300800 */
[----:B--2---:R-:W3:Y:S01]  /*5b800*/  LDL.LU R10, [R1+0x2d8] ;  /* 0x0002d800010a7983 */ /* 0x004ee20000300800 */
[----:B------:R-:W3:Y:S02]  /*5b810*/  LDL.LU R11, [R1+0x2dc] ;  /* 0x0002dc00010b7983 */ /* 0x000ee40000300800 */
[----:B------:R-:W4:Y:S02]  /*5b820*/  LDL.LU R12, [R1+0x2e0] ;  /* 0x0002e000010c7983 */ /* 0x000f240000300800 */
[----:B------:R-:W4:Y:S01]  /*5b830*/  LDL.LU R13, [R1+0x2e4] ;  /* 0x0002e400010d7983 */ /* 0x000f220000300800 */
[----:B------:R-:W4:Y:S01]  /*5b840*/  LDL.LU R14, [R1+0x2e8] ;  /* 0x0002e800010e7983 */ /* 0x000f220000300800 */
[----:B------:R-:W4:Y:S02]  /*5b850*/  LDL.LU R15, [R1+0x2ec] ;  /* 0x0002ec00010f7983 */ /* 0x000f240000300800 */
        /* <DEDUP_REMOVED lines=31> */
[----:B------:R-:W-:Y:S01]  /*5ba50*/  STL.64 [R1+0x300], R12 ;  /* 0x0003000c01007387 */ /* 0x000fe20000100a00 */
[----:B------:R0:W-:Y:S03]  /*5ba60*/  STL.64 [R1+0x308], R14 ;  /* 0x0003080e01007387 */ /* 0x0001e60000100a00 */
[----:B0-----:R-:W3:Y:S01]  /*5ba70*/  LDL.LU.64 R14, [R1+0x3220] ;  /* 0x00322000010e7983 */ /* 0x001ee20000300a00 */
[----:B------:R-:W-:Y:S01]  /*5ba80*/  STL.64 [R1+0x30d8], R18 ;  /* 0x0030d81201007387 */ /* 0x000fe20000100a00 */
[C---:B---3--:R-:W-:Y:S11]  /*5ba90*/  HMMA.16816.F32.BF16 R8, R20.reuse, R14, R8 ;  /* 0x0000000e1408723c */ /* 0x048ff60000041808 */
[----:B------:R-:W-:Y:S11]  /*5baa0*/  @!UPT UIADD3 URZ, URZ, URZ, URZ ;  /* 0x0000003f3f3ff290 */ /* 0x000ff6000fffe03f */
[----:B------:R-:W-:Y:S01]  /*5bab0*/  @!UPT UIADD3 URZ, URZ, URZ, URZ ;  /* 0x0000003f3f3ff290 */ /* 0x000fe2000fffe03f */
        /* <DEDUP_REMOVED lines=52> */
[----:B------:R-:W2:Y:S02]  /*5be00*/  LDL.LU.64 R26, [R1+0x3190] ;  /* 0x00319000011a7983 */ /* 0x000ea40000300a00 */
[----:B------:R-:W2:Y:S01]  /*5be10*/  LDL.LU.64 R24, [R1+0x3188] ;  /* 0x0031880001187983 */ /* 0x000ea20000300a00 */
[----:B------:R-:W-:Y:S01]  /*5be20*/  STL [R1+0x30a4], R12 ;  /* 0x0030a40c01007387 */ /* 0x000fe20000100800 */
[----:B------:R-:W-:Y:S02]  /*5be30*/  STL [R1+0x30a0], R13 ;  /* 0x0030a00d01007387 */ /* 0x000fe40000100800 */
[----:B------:R0:W-:Y:S02]  /*5be40*/  STL.64 [R1+0x3160], R14 ;  /* 0x0031600e01007387 */ /* 0x0001e40000100a00 */
[----:B0-----:R-:W2:Y:S02]  /*5be50*/  LDL.64 R14, [R1+0x1a8] ;  /* 0x0001a800010e7983 */ /* 0x001ea40000100a00 */
[----:B--2---:R-:W-:Y:S01]  /*5be60*/  HMMA.16816.F32.BF16 R24, R20, R14, R24 ;  /* 0x0000000e1418723c */ /* 0x004fe20000041818 */
[----:B------:R-:W-:-:S02]  /*5be70*/  IMAD.MOV.U32 R18, RZ, RZ, R7 ;  /* 0x000000ffff127224 */ /* 0x000fc400078e0007 */
[----:B------:R-:W-:Y:S02]  /*5be80*/  IMAD.MOV.U32 R19, RZ, RZ, R6 ;  /* 0x000000ffff137224 */ /* 0x000fe400078e0006 */
[----:B------:R-:W-:Y:S11]  /*5be90*/  IMAD.MOV.U32 R8, RZ, RZ, R15 ;  /* 0x000000ffff087224 */ /* 0x000ff600078e000f */
[----:B------:R-:W-:Y:S07]  /*5bea0*/  @!UPT UIADD3 URZ, URZ, URZ, URZ ;  /* 0x0000003f3f3ff290 */ /* 0x000fee000fffe03f */
[----:B------:R0:W-:Y:S01]  /*5beb0*/  STL.64 [R1+0x980], R24 ;  /* 0x0009801801007387 */ /* 0x0001e20000100a00 */
[----:B------:R-:W-:Y:S03]  /*5bec0*/  STL.64 [R1+0x988], R26 ;  /* 0x0009881a01007387 */ /* 0x000fe60000100a00 */
[----:B0-----:R-:W2:Y:S01]  /*5bed0*/  LDL.LU.64 R24, [R1+0x3180] ;  /* 0x0031800001187983 */ /* 0x001ea20000300a00 */
[----:B------:R-:W-:Y:S02]  /*5bee0*/  STL.64 [R1+0x30f0], R18 ;  /* 0x0030f01201007387 */ /* 0x000fe40000100a00 */
[----:B------:R-:W-:Y:S02]  /*5bef0*/  STL.64 [R1+0x30d0], R10 ;  /* 0x0030d00a01007387 */ /* 0x000fe40000100a00 */
[----:B----4-:R0:W-:Y:S02]  /*5bf00*/  STL.64 [R1+0x30c8], R8 ;  /* 0x0030c80801007387 */ /* 0x0101e40000100a00 */
[----:B0-----:R-:W4:Y:S01]  /*5bf10*/  LDL.LU R8, [R1+0x60] ;  /* 0x0000600001087983 */ /* 0x001f220000300800 */
[----:B------:R-:W4:Y:S02]  /*5bf20*/  LDL.LU R9, [R1+0x64] ;  /* 0x0000640001097983 */ /* 0x000f240000300800 */
[----:B------:R-:W2:Y:S02]  /*5bf30*/  LDL.LU R10, [R1+0x68] ;  /* 0x00006800010a7983 */ /* 0x000ea40000300800 */
[----:B------:R-:W2:Y:S02]  /*5bf40*/  LDL.LU R11, [R1+0x6c] ;  /* 0x00006c00010b7983 */ /* 0x000ea40000300800 */
[----:B---3--:R-:W-:-:S02]  /*5bf50*/  IMAD.MOV.U32 R19, RZ, RZ, R4 ;  /* 0x000000ffff137224 */ /* 0x008fc400078e0004 */
[----:B------:R-:W-:Y:S01]  /*5bf60*/  IMAD.MOV.U32 R18, RZ, RZ, R5 ;  /* 0x000000ffff127224 */ /* 0x000fe200078e0005 */
[----:B------:R-:W3:Y:S01]  /*5bf70*/  LDL.LU R4, [R1+0x230] ;  /* 0x0002300001047983 */ /* 0x000ee20000300800 */
[----:B------:R-:W3:Y:S02]  /*5bf80*/  LDL.LU R5, [R1+0x234] ;  /* 0x0002340001057983 */ /* 0x000ee40000300800 */
[----:B------:R-:W2:Y:S02]  /*5bf90*/  LDL.LU R6, [R1+0x238] ;  /* 0x0002380001067983 */ /* 0x000ea40000300800 */
[----:B------:R-:W2:Y:S01]  /*5bfa0*/  LDL.LU R7, [R1+0x23c] ;  /* 0x00023c0001077983 */ /* 0x000ea20000300800 */
[----:B------:R-:W2:Y:S01]  /*5bfb0*/  LDL.LU R12, [R1+0x240] ;  /* 0x00024000010c7983 */ /* 0x000ea20000300800 */
[----:B------:R-:W2:Y:S02]  /*5bfc0*/  LDL.LU R13, [R1+0x244] ;  /* 0x00024400010d7983 */ /* 0x000ea40000300800 */
[----:B------:R-:W2:Y:S02]  /*5bfd0*/  LDL.LU R14, [R1+0x248] ;  /* 0x00024800010e7983 */ /* 0x000ea40000300800 */
[----:B------:R-:W2:Y:S02]  /*5bfe0*/  LDL.LU R15, [R1+0x24c] ;  /* 0x00024c00010f7983 */ /* 0x000ea40000300800 */
[----:B--2---:R-:W-:Y:S01]  /*5bff0*/  STL.64 [R1+0x3170], R14 ;  /* 0x0031700e01007387 */ /* 0x004fe20000100a00 */
[----:B------:R-:W-:Y:S02]  /*5c000*/  STL.64 [R1+0x3168], R12 ;  /* 0x0031680c01007387 */ /* 0x000fe40000100a00 */
[----:B------:R0:W-:Y:S02]  /*5c010*/  STL.64 [R1+0x3158], R6 ;  /* 0x0031580601007387 */ /* 0x0001e40000100a00 */
[----:B---3--:R1:W-:Y:S01]  /*5c020*/  STL.64 [R1+0x3150], R4 ;  /* 0x0031500401007387 */ /* 0x0083e20000100a00 */
[----:B0-----:R-:W2:Y:S04]  /*5c030*/  LDL.LU.64 R6, [R1+0x188] ;  /* 0x0001880001067983 */ /* 0x001ea80000300a00 */
[----:B--2---:R0:W-:Y:S01]  /*5c040*/  STL.64 [R1+0x3178], R6 ;  /* 0x0031780601007387 */ /* 0x0041e20000100a00 */
[----:B-1----:R-:W2:Y:S02]  /*5c050*/  LDL.LU R4, [R1+0x250] ;  /* 0x0002500001047983 */ /* 0x002ea40000300800 */
[----:B------:R-:W2:Y:S01]  /*5c060*/  LDL.LU R5, [R1+0x254] ;  /* 0x0002540001057983 */ /* 0x000ea20000300800 */
[----:B0-----:R-:W2:Y:S01]  /*5c070*/  LDL.LU R6, [R1+0x258] ;  /* 0x0002580001067983 */ /* 0x001ea20000300800 */
[----:B------:R-:W2:Y:S02]  /*5c080*/  LDL.LU R7, [R1+0x25c] ;  /* 0x00025c0001077983 */ /* 0x000ea40000300800 */
[----:B------:R-:W3:Y:S02]  /*5c090*/  LDL.LU.64 R26, [R1+0x178] ;  /* 0x00017800011a7983 */ /* 0x000ee40000300a00 */
[----:B------:R-:W-:Y:S01]  /*5c0a0*/  STL.64 [R1+0x3108], R18 ;  /* 0x0031081201007387 */ /* 0x000fe20000100a00 */
[----:B------:R-:W-:Y:S01]  /*5c0b0*/  STL.64 [R1+0x30e8], R10 ;  /* 0x0030e80a01007387 */ /* 0x000fe20000100a00 */
[----:B----4-:R0:W-:Y:S03]  /*5c0c0*/  STL.64 [R1+0x30e0], R8 ;  /* 0x0030e00801007387 */ /* 0x0101e60000100a00 */
[----:B0-----:R-:W4:Y:S01]  /*5c0d0*/  LDL.LU R8, [R1+0x70] ;  /* 0x0000700001087983 */ /* 0x001f220000300800 */
[----:B------:R-:W4:Y:S02]  /*5c0e0*/  LDL.LU R9, [R1+0x74] ;  /* 0x0000740001097983 */ /* 0x000f240000300800 */
[----:B------:R-:W2:Y:S02]  /*5c0f0*/  LDL.LU R10, [R1+0x78] ;  /* 0x00007800010a7983 */ /* 0x000ea40000300800 */
[----:B------:R-:W2:Y:S02]  /*5c100*/  LDL.LU R11, [R1+0x7c] ;  /* 0x00007c00010b7983 */ /* 0x000ea40000300800 */
[----:B------:R-:W-:-:S02]  /*5c110*/  IMAD.MOV.U32 R18, RZ, RZ, R24 ;  /* 0x000000ffff127224 */ /* 0x000fc400078e0018 */
[----:B------:R-:W-:-:S05]  /*5c120*/  IMAD.MOV.U32 R19, RZ, RZ, R3 ;  /* 0x000000ffff137224 */ /* 0x000fca00078e0003 */
[----:B------:R-:W-:Y:S01]  /*5c130*/  STL.64 [R1+0x3140], R18 ;  /* 0x0031401201007387 */ /* 0x000fe20000100a00 */
[----:B------:R0:W-:Y:S03]  /*5c140*/  STL.64 [R1+0x3138], R16 ;  /* 0x0031381001007387 */ /* 0x0001e60000100a00 */
[----:B0-----:R-:W3:Y:S01]  /*5c150*/  LDL.LU R16, [R1+0xa0] ;  /* 0x0000a00001107983 */ /* 0x001ee20000300800 */
[----:B------:R-:W3:Y:S02]  /*5c160*/  LDL.LU R17, [R1+0xa4] ;  /* 0x0000a40001117983 */ /* 0x000ee40000300800 */
[----:B------:R-:W3:Y:S02]  /*5c170*/  LDL.LU R18, [R1+0xa8] ;  /* 0x0000a80001127983 */ /* 0x000ee40000300800 */
[----:B------:R-:W3:Y:S01]  /*5c180*/  LDL.LU R19, [R1+0xac] ;  /* 0x0000ac0001137983 */ /* 0x000ee20000300800 */
[----:B--2---:R-:W-:Y:S01]  /*5c190*/  STL.64 [R1+0x3100], R10 ;  /* 0x0031000a01007387 */ /* 0x004fe20000100a00 */
[----:B----4-:R0:W-:Y:S03]  /*5c1a0*/  STL.64 [R1+0x30f8], R8 ;  /* 0x0030f80801007387 */ /* 0x0101e60000100a00 */
[----:B0-----:R-:W2:Y:S01]  /*5c1b0*/  LDL.LU R8, [R1+0x80] ;  /* 0x0000800001087983 */ /* 0x001ea20000300800 */
[----:B------:R-:W2:Y:S02]  /*5c1c0*/  LDL.LU R9, [R1+0x84] ;  /* 0x0000840001097983 */ /* 0x000ea40000300800 */
[----:B------:R-:W4:Y:S02]  /*5c1d0*/  LDL.LU R10, [R1+0x88] ;  /* 0x00008800010a7983 */ /* 0x000f240000300800 */
[----:B------:R-:W4:Y:S02]  /*5c1e0*/  LDL.LU R11, [R1+0x8c] ;  /* 0x00008c00010b7983 */ /* 0x000f240000300800 */
[----:B------:R-:W-:-:S02]  /*5c1f0*/  IMAD.MOV.U32 R14, RZ, RZ, R29 ;  /* 0x000000ffff0e7224 */ /* 0x000fc400078e001d */
[----:B------:R-:W-:-:S07]  /*5c200*/  IMAD.MOV.U32 R15, RZ, RZ, R25 ;  /* 0x000000ffff0f7224 */ /* 0x000fce00078e0019 */
[C---:B------:R-:W-:Y:S01]  /*5c210*/  HMMA.16816.F32.BF16 R12, R20.reuse, R14, R4 ;  /* 0x0000000e140c723c */ /* 0x040fe20000041804 */
[----:B----4-:R-:W-:Y:S01]  /*5c220*/  STL.64 [R1+0x3118], R10 ;  /* 0x0031180a01007387 */ /* 0x010fe20000100a00 */
[----:B--2---:R0:W-:Y:S03]  /*5c230*/  STL.64 [R1+0x3110], R8 ;  /* 0x0031100801007387 */ /* 0x0041e60000100a00 */
[----:B0-----:R-:W2:Y:S01]  /*5c240*/  LDL.LU R8, [R1+0x90] ;  /* 0x0000900001087983 */ /* 0x001ea20000300800 */
[----:B------:R-:W2:Y:S02]  /*5c250*/  LDL.LU R9, [R1+0x94] ;  /* 0x0000940001097983 */ /* 0x000ea40000300800 */
[----:B------:R-:W2:Y:S02]  /*5c260*/  LDL.LU R10, [R1+0x98] ;  /* 0x00009800010a7983 */ /* 0x000ea40000300800 */
[----:B------:R-:W2:Y:S01]  /*5c270*/  LDL.LU R11, [R1+0x9c] ;  /* 0x00009c00010b7983 */ /* 0x000ea20000300800 */
        /* <DEDUP_REMOVED lines=24> */
[----:B---3--:R-:W-:Y:S02]  /*5c400*/  HMMA.16816.F32.BF16 R20, R20, R26, R16 ;  /* 0x0000001a1414723c */ /* 0x008fe40000041810 */
[----:B------:R-:W2:Y:S01]  /*5c410*/  LDL.LU.64 R18, [R1+0x3140] ;  /* 0x0031400001127983 */ /* 0x000ea20000300a00 */
[----:B------:R-:W3:Y:S02]  /*5c420*/  LDL.LU.64 R16, [R1+0x3138] ;  /* 0x0031380001107983 */ /* 0x000ee40000300a00 */
[----:B-1----:R-:W-:-:S02]  /*5c430*/  IMAD.MOV.U32 R7, RZ, RZ, R26 ;  /* 0x000000ffff077224 */ /* 0x002fc400078e001a */
[----:B------:R-:W-:Y:S11]  /*5c440*/  IMAD.MOV.U32 R6, RZ, RZ, R27 ;  /* 0x000000ffff067224 */ /* 0x000ff600078e001b */
[----:B------:R-:W-:Y:S05]  /*5c450*/  @!UPT UIADD3 URZ, URZ, URZ, URZ ;  /* 0x0000003f3f3ff290 */ /* 0x000fea000fffe03f */
[----:B------:R0:W-:Y:S01]  /*5c460*/  STL.64 [R1+0x940], R20 ;  /* 0x0009401401007387 */ /* 0x0001e20000100a00 */
[----:B------:R1:W-:Y:S02]  /*5c470*/  STL.64 [R1+0x948], R22 ;  /* 0x0009481601007387 */ /* 0x0003e40000100a00 */
[----:B------:R-:W2:Y:S02]  /*5c480*/  LDL.LU.64 R26, [R1+0x3130] ;  /* 0x00313000011a7983 */ /* 0x000ea40000300a00 */
[----:B------:R-:W2:Y:S01]  /*5c490*/  LDL.LU.64 R24, [R1+0x3128] ;  /* 0x0031280001187983 */ /* 0x000ea20000300a00 */
[----:B0-----:R-:W2:Y:S01]  /*5c4a0*/  LDL.LU R20, [R1+0x40] ;  /* 0x0000400001147983 */ /* 0x001ea20000300800 */
[----:B------:R-:W2:Y:S02]  /*5c4b0*/  LDL.LU R21, [R1+0x44] ;  /* 0x0000440001157983 */ /* 0x000ea40000300800 */
[----:B-1----:R-:W2:Y:S02]  /*5c4c0*/  LDL.LU R22, [R1+0x48] ;  /* 0x0000480001167983 */ /* 0x002ea40000300800 */
[----:B------:R-:W2:Y:S01]  /*5c4d0*/  LDL.LU R23, [R1+0x4c] ;  /* 0x00004c0001177983 */ /* 0x000ea20000300800 */
[----:B------:R-:W-:Y:S01]  /*5c4e0*/  STL.64 [R1+0x30b0], R6 ;  /* 0x0030b00601007387 */ /* 0x000fe20000100a00 */
[----:B------:R3:W-:Y:S02]  /*5c4f0*/  STL.64 [R1+0x30a8], R4 ;  /* 0x0030a80401007387 */ /* 0x0007e40000100a00 */
[----:B---3--:R-:W-:-:S02]  /*5c500*/  IMAD.MOV.U32 R4, RZ, RZ, R16 ;  /* 0x000000ffff047224 */ /* 0x008fc400078e0010 */
[----:B------:R-:W-:Y:S01]  /*5c510*/  IMAD.MOV.U32 R5, RZ, RZ, R17 ;  /* 0x000000ffff057224 */ /* 0x000fe200078e0011 */
[----:B------:R-:W3:Y:S01]  /*5c520*/  LDL.LU R16, [R1+0x3124] ;  /* 0x0031240001107983 */ /* 0x000ee20000300800 */
[----:B------:R-:W2:Y:S02]  /*5c530*/  LDL.LU R17, [R1+0x3120] ;  /* 0x0031200001117983 */ /* 0x000ea40000300800 */
[----:B------:R-:W2:Y:S02]  /*5c540*/  LDL.LU R6, [R1+0x898] ;  /* 0x0008980001067983 */ /* 0x000ea40000300800 */
[----:B------:R-:W2:Y:S02]  /*5c550*/  LDL.LU R7, [R1+0x89c] ;  /* 0x00089c0001077983 */ /* 0x000ea40000300800 */
[----:B--2---:R0:W-:Y:S02]  /*5c560*/  STL.64 [R1+0x30c0], R6 ;  /* 0x0030c00601007387 */ /* 0x0041e40000100a00 */
[----:B0-----:R-:W-:-:S02]  /*5c570*/  IMAD.MOV.U32 R6, RZ, RZ, R17 ;  /* 0x000000ffff067224 */ /* 0x001fc400078e0011 */
[----:B---3--:R-:W-:Y:S02]  /*5c580*/  IMAD.MOV.U32 R7, RZ, RZ, R16 ;  /* 0x000000ffff077224 */ /* 0x008fe400078e0010 */
[C---:B------:R-:W-:Y:S01]  /*5c590*/  HMMA.16816.F32.BF16 R16, R24.reuse, R18, R8 ;  /* 0x000000121810723c */ /* 0x040fe20000041808 */
[----:B------:R0:W-:Y:S04]  /*5c5a0*/  STL.64 [R1+0x30b8], R4 ;  /* 0x0030b80401007387 */ /* 0x0001e80000100a00 */
[----:B0-----:R-:W4:Y:S01]  /*5c5b0*/  LDL.LU R4, [R1+0x50] ;  /* 0x0000500001047983 */ /* 0x001f220000300800 */
[----:B------:R-:W4:Y:S02]  /*5c5c0*/  LDL.LU R5, [R1+0x54] ;  /* 0x0000540001057983 */ /* 0x000f240000300800 */
[----:B------:R-:W2:Y:S02]  /*5c5d0*/  LDL.LU.64 R10, [R1+0x3118] ;  /* 0x00311800010a7983 */ /* 0x000ea40000300a00 */
[----:B------:R-:W2:Y:S11]  /*5c5e0*/  LDL.LU.64 R8, [R1+0x3110] ;  /* 0x0031100001087983 */ /* 0x000eb60000300a00 */
[----:B------:R-:W-:Y:S02]  /*5c5f0*/  @!UPT UIADD3 URZ, URZ, URZ, URZ ;  /* 0x0000003f3f3ff290 */ /* 0x000fe4000fffe03f */
        /* <DEDUP_REMOVED lines=17> */
[C---:B----4-:R-:W-:Y:S08]  /*5c710*/  HMMA.16816.F32.BF16 R4, R24.reuse, R14, R4 ;  /* 0x0000000e1804723c */ /* 0x050ff00000041804 */
[C---:B--2---:R-:W-:Y:S01]  /*5c720*/  HMMA.16816.F32.BF16 R16, R24.reuse, R18, R8 ;  /* 0x000000121810723c */ /* 0x044fe20000041808 */
[----:B------:R-:W2:Y:S01]  /*5c730*/  LDL.LU.64 R10, [R1+0x30d0] ;  /* 0x0030d000010a7983 */ /* 0x000ea20000300a00 */
[----:B------:R-:W3:Y:S11]  /*5c740*/  LDL.LU.64 R8, [R1+0x30c8] ;  /* 0x0030c80001087983 */ /* 0x000ef60000300a00 */
[----:B------:R-:W-:Y:S10]  /*5c750*/  @!UPT UIADD3 URZ, URZ, URZ, URZ ;  /* 0x0000003f3f3ff290 */ /* 0x000ff4000fffe03f */
[----:B------:R-:W-:Y:S01]  /*5c760*/  STL.64 [R1+0x900], R16 ;  /* 0x0009001001007387 */ /* 0x000fe20000100a00 */
[----:B------:R0:W-:Y:S02]  /*5c770*/  STL.64 [R1+0x908], R18 ;  /* 0x0009081201007387 */ /* 0x0001e40000100a00 */
[----:B------:R-:W-:Y:S02]  /*5c780*/  STL.64 [R1+0x8f0], R4 ;  /* 0x0008f00401007387 */ /* 0x000fe40000100a00 */
[----:B------:R2:W-:Y:S02]  /*5c790*/  STL.64 [R1+0x8f8], R6 ;  /* 0x0008f80601007387 */ /* 0x0005e40000100a00 */
[----:B0-----:R-:W-:Y:S02]  /*5c7a0*/  IMAD.MOV.U32 R18, RZ, RZ, R2 ;  /* 0x000000ffff127224 */ /* 0x001fe400078e0002 */
[----:B------:R-:W-:Y:S01]  /*5c7b0*/  IMAD.MOV.U32 R19, RZ, RZ, R0 ;  /* 0x000000ffff137224 */ /* 0x000fe200078e0000 */
[----:B--2---:R-:W-:Y:S01]  /*5c7c0*/  HMMA.16816.F32.BF16 R4, R24, R10, R20 ;  /* 0x0000000a1804723c */ /* 0x004fe20000041814 */
[----:B------:R-:W0:Y:S04]  /*5c7d0*/  LDSM.16.MT88.4 R20, [R28+0x2c000] ;  /* 0x02c000001c14783b */ /* 0x000e280000004200 */
[----:B0-----:R-:W-:Y:S11]  /*5c7e0*/  STL.64 [R1+0x2ff0], R22 ;  /* 0x002ff01601007387 */ /* 0x001ff60000100a00 */
[----:B------:R-:W-:Y:S07]  /*5c7f0*/  @!UPT UIADD3 URZ, URZ, URZ, URZ ;  /* 0x0000003f3f3ff290 */ /* 0x000fee000fffe03f */
[----:B------:R-:W-:Y:S02]  /*5c800*/  STL.64 [R1+0xf0], R4 ;  /* 0x0000f00401007387 */ /* 0x000fe40000100a00 */
[----:B------:R-:W-:Y:S02]  /*5c810*/  STL.64 [R1+0xf8], R6 ;  /* 0x0000f80601007387 */ /* 0x000fe40000100a00 */
[----:B---3--:R-:W0:Y:S04]  /*5c820*/  LDSM.16.M88.4 R4, [R9+0x80] ;  /* 0x000080000904783b */ /* 0x008e280000000200 */
[----:B------:R1:W-:Y:S04]  /*5c830*/  STL.64 [R1+0x2fe8], R20 ;  /* 0x002fe81401007387 */ /* 0x0003e80000100a00 */
[----:B0-----:R-:W-:Y:S01]  /*5c840*/  STL.64 [R1+0xc0], R4 ;  /* 0x0000c00401007387 */ /* 0x001fe20000100a00 */
[----:B-1----:R-:W-:-:S02]  /*5c850*/  IMAD.MOV.U32 R21, RZ, RZ, R4 ;  /* 0x000000ffff157224 */ /* 0x002fc400078e0004 */
[----:B------:R-:W-:Y:S02]  /*5c860*/  STL.64 [R1+0xc8], R6 ;  /* 0x0000c80601007387 */ /* 0x000fe40000100a00 */
[----:B------:R-:W-:Y:S02]  /*5c870*/  IMAD.MOV.U32 R20, RZ, RZ, R5 ;  /* 0x000000ffff147224 */ /* 0x000fe400078e0005 */
[----:B------:R-:W0:Y:S04]  /*5c880*/  LDSM.16.M88.4 R4, [R9+0x2080] ;  /* 0x002080000904783b */ /* 0x000e280000000200 */
[----:B0-----:R-:W-:Y:S01]  /*5c890*/  STL.64 [R1+0xb0], R4 ;  /* 0x0000b00401007387 */ /* 0x001fe20000100a00 */
[----:B------:R-:W-:Y:S02]  /*5c8a0*/  IMAD.MOV.U32 R0, RZ, RZ, R4 ;  /* 0x000000ffff007224 */ /* 0x000fe400078e0004 */
[----:B------:R-:W-:Y:S02]  /*5c8b0*/  STL.64 [R1+0xb8], R6 ;  /* 0x0000b80601007387 */ /* 0x000fe40000100a00 */
[----:B------:R-:W-:-:S02]  /*5c8c0*/  IMAD.MOV.U32 R2, RZ, RZ, R5 ;  /* 0x000000ffff027224 */ /* 0x000fc400078e0005 */
[----:B------:R-:W0:Y:S04]  /*5c8d0*/  LDSM.16.M88.4 R4, [R9+0x4080] ;  /* 0x004080000904783b */ /* 0x000e280000000200 */
[----:B0-----:R-:W-:Y:S01]  /*5c8e0*/  STL.64 [R1+0xa0], R4 ;  /* 0x0000a00401007387 */ /* 0x001fe20000100a00 */
[----:B------:R-:W-:Y:S02]  /*5c8f0*/  STL.64 [R1+0xa8], R6 ;  /* 0x0000a80601007387 */ /* 0x000fe40000100a00 */
[----:B------:R-:W0:Y:S02]  /*5c900*/  LDSM.16.M88.4 R4, [R9+0x6080] ;  /* 0x006080000904783b */ /* 0x000e240000000200 */
[----:B0-----:R-:W-:Y:S02]  /*5c910*/  STL.64 [R1+0x90], R4 ;  /* 0x0000900401007387 */ /* 0x001fe40000100a00 */
[----:B------:R-:W-:Y:S02]  /*5c920*/  STL.64 [R1+0x98], R6 ;  /* 0x0000980601007387 */ /* 0x000fe40000100a00 */
[----:B------:R-:W0:Y:S02]  /*5c930*/  LDSM.16.M88.4 R4, [R9+0x8080] ;  /* 0x008080000904783b */ /* 0x000e240000000200 */
[----:B0-----:R-:W-:Y:S02]  /*5c940*/  STL.64 [R1+0x80], R4 ;  /* 0x0000800401007387 */ /* 0x001fe40000100a00 */
[----:B------:R-:W-:-:S02]  /*5c950*/  IMAD.MOV.U32 R3, RZ, RZ, R4 ;  /* 0x000000ffff037224 */ /* 0x000fc400078e0004 */
[----:B------:R-:W-:Y:S02]  /*5c960*/  STL.64 [R1+0x88], R6 ;  /* 0x0000880601007387 */ /* 0x000fe40000100a00 */
[----:B------:R-:W-:Y:S02]  /*5c970*/  IMAD.MOV.U32 R29, RZ, RZ, R5 ;  /* 0x000000ffff1d7224 */ /* 0x000fe400078e0005 */
[----:B------:R-:W0:Y:S04]  /*5c980*/  LDSM.16.M88.4 R4, [R9+0xa080] ;  /* 0x00a080000904783b */ /* 0x000e280000000200 */
[----:B0-----:R-:W-:Y:S01]  /*5c990*/  STL.64 [R1+0x70], R4 ;  /* 0x0000700401007387 */ /* 0x001fe20000100a00 */
[----:B------:R0:W-:Y:S03]  /*5c9a0*/  STL.64 [R1+0x78], R6 ;  /* 0x0000780601007387 */ /* 0x0001e60000100a00 */
[----:B0-----:R-:W2:Y:S01]  /*5c9b0*/  LDL.LU.64 R6, [R1+0x30c0] ;  /* 0x0030c00001067983 */ /* 0x001ea20000300a00 */
[----:B------:R-:W2:Y:S02]  /*5c9c0*/  LDL.LU.64 R4, [R1+0x30b8] ;  /* 0x0030b80001047983 */ /* 0x000ea40000300a00 */
[----:B--2---:R-:W-:Y:S01]  /*5c9d0*/  HMMA.16816.F32.BF16 R16, R24, R18, R4 ;  /* 0x000000121810723c */ /* 0x004fe20000041804 */
[----:B------:R-:W2:Y:S01]  /*5c9e0*/  LDL.LU.64 R6, [R1+0x30b0] ;  /* 0x0030b00001067983 */ /* 0x000ea20000300a00 */
[----:B------:R-:W3:Y:S11]  /*5c9f0*/  LDL.LU.64 R4, [R1+0x30a8] ;  /* 0x0030a80001047983 */ /* 0x000ef60000300a00 */
[----:B------:R-:W-:Y:S10]  /*5ca00*/  @!UPT UIADD3 URZ, URZ, URZ, URZ ;  /* 0x0000003f3f3ff290 */ /* 0x000ff4000fffe03f */
[----:B------:R-:W-:Y:S01]  /*5ca10*/  STL.64 [R1+0xe0], R16 ;  /* 0x0000e01001007387 */ /* 0x000fe20000100a00 */
        /* <DEDUP_REMOVED lines=23> */
[----:B0-----:R0:W-:Y:S02]  /*5cb90*/  STL [R1+0x28bc], R18 ;  /* 0x0028bc1201007387 */ /* 0x0011e40000100800 */
[----:B------:R1:W-:Y:S02]  /*5cba0*/  STL [R1+0x28b8], R19 ;  /* 0x0028b81301007387 */ /* 0x0003e40000100800 */
[----:B------:R4:W-:Y:S02]  /*5cbb0*/  STL.64 [R1+0x2f98], R16 ;  /* 0x002f981001007387 */ /* 0x0009e40000100a00 */
[----:B0-----:R-:W-:-:S02]  /*5cbc0*/  IMAD.MOV.U32 R18, RZ, RZ, R12 ;  /* 0x000000ffff127224 */ /* 0x001fc400078e000c */
[----:B-1----:R-:W-:Y:S01]  /*5cbd0*/  IMAD.MOV.U32 R19, RZ, RZ, R13 ;  /* 0x000000ffff137224 */ /* 0x002fe200078e000d */
[----:B------:R-:W2:Y:S01]  /*5cbe0*/  LDL.LU R12, [R1+0x30a4] ;  /* 0x0030a400010c7983 */ /* 0x000ea20000300800 */
[----:B------:R-:W2:Y:S03]  /*5cbf0*/  LDL.LU R13, [R1+0x30a0] ;  /* 0x0030a000010d7983 */ /* 0x000ea60000300800 */
[----:B------:R0:W-:Y:S01]  /*5cc00*/  STL.64 [R1+0x3008], R18 ;  /* 0x0030081201007387 */ /* 0x0001e20000100a00 */
[----:B----4-:R-:W4:Y:S02]  /*5cc10*/  LDL.LU R16, [R1+0xc20] ;  /* 0x000c200001107983 */ /* 0x010f240000300800 */
[----:B------:R-:W4:Y:S01]  /*5cc20*/  LDL.LU R17, [R1+0xc24] ;  /* 0x000c240001117983 */ /* 0x000f220000300800 */
[----:B0-----:R-:W2:Y:S01]  /*5cc30*/  LDL.LU R18, [R1+0xc28] ;  /* 0x000c280001127983 */ /* 0x001ea20000300800 */
[----:B------:R-:W2:Y:S03]  /*5cc40*/  LDL.LU R19, [R1+0xc2c] ;  /* 0x000c2c0001137983 */ /* 0x000ea60000300800 */
[----:B--2---:R0:W-:Y:S01]  /*5cc50*/  STL.64 [R1+0x3018], R18 ;  /* 0x0030181201007387 */ /* 0x0041e20000100a00 */
[----:B----4-:R-:W-:Y:S03]  /*5cc60*/  STL.64 [R1+0x3010], R16 ;  /* 0x0030101001007387 */ /* 0x010fe60000100a00 */
[----:B0-----:R-:W2:Y:S01]  /*5cc70*/  LDL.LU R18, [R1+0x1a8] ;  /* 0x0001a80001127983 */ /* 0x001ea20000300800 */
[----:B------:R-:W-:-:S02]  /*5cc80*/  IMAD.MOV.U32 R19, RZ, RZ, R8 ;  /* 0x000000ffff137224 */ /* 0x000fc400078e0008 */
[----:B------:R-:W4:Y:S03]  /*5cc90*/  LDL.LU R8, [R1+0x309c] ;  /* 0x00309c0001087983 */ /* 0x000f260000300800 */
[----:B--2---:R0:W-:Y:S02]  /*5cca0*/  STL.64 [R1+0x3030], R18 ;  /* 0x0030301201007387 */ /* 0x0041e40000100a00 */
[----:B0-----:R-:W-:Y:S02]  /*5ccb0*/  IMAD.MOV.U32 R18, RZ, RZ, R13 ;  /* 0x000000ffff127224 */ /* 0x001fe400078e000d */
[----:B------:R-:W-:Y:S02]  /*5ccc0*/  IMAD.MOV.U32 R19, RZ, RZ, R12 ;  /* 0x000000ffff137224 */ /* 0x000fe400078e000c */
[----:B------:R-:W0:Y:S04]  /*5ccd0*/  LDSM.16.M88.4 R12, [R9+0x1c080] ;  /* 0x01c08000090c783b */ /* 0x000e280000000200 */
[----:B------:R-:W-:Y:S04]  /*5cce0*/  STL.64 [R1+0x3048], R18 ;  /* 0x0030481201007387 */ /* 0x000fe80000100a00 */
[----:B0-----:R-:W-:Y:S01]  /*5ccf0*/  STL [R1+0x2f10], R13 ;  /* 0x002f100d01007387 */ /* 0x001fe20000100800 */
[----:B------:R-:W-:Y:S02]  /*5cd00*/  STL [R1+0x25ac], R14 ;  /* 0x0025ac0e01007387 */ /* 0x000fe40000100800 */
[----:B------:R-:W-:Y:S02]  /*5cd10*/  STL [R1+0x25a8], R15 ;  /* 0x0025a80f01007387 */ /* 0x000fe40000100800 */
[----:B------:R0:W-:Y:S02]  /*5cd20*/  STL [R1+0x2fc0], R12 ;  /* 0x002fc00c01007387 */ /* 0x0001e40000100800 */
[----:B0-----:R-:W2:Y:S01]  /*5cd30*/  LDL.LU R12, [R1+0xc10] ;  /* 0x000c1000010c7983 */ /* 0x001ea20000300800 */
[----:B------:R-:W2:Y:S02]  /*5cd40*/  LDL.LU R13, [R1+0xc14] ;  /* 0x000c1400010d7983 */ /* 0x000ea40000300800 */
[----:B------:R-:W2:Y:S02]  /*5cd50*/  LDL.LU R14, [R1+0xc18] ;  /* 0x000c1800010e7983 */ /* 0x000ea40000300800 */
[----:B------:R-:W2:Y:S01]  /*5cd60*/  LDL.LU R15, [R1+0xc1c] ;  /* 0x000c1c00010f7983 */ /* 0x000ea20000300800 */
[----:B------:R-:W2:Y:S01]  /*5cd70*/  LDL.LU R18, [R1+0x1c8] ;  /* 0x0001c80001127983 */ /* 0x000ea20000300800 */
[----:B----4-:R-:W-:-:S02]  /*5cd80*/  IMAD.MOV.U32 R19, RZ, RZ, R8 ;  /* 0x000000ffff137224 */ /* 0x010fc400078e0008 */
[----:B------:R-:W4:Y:S03]  /*5cd90*/  LDL.LU R8, [R1+0x3098] ;  /* 0x0030980001087983 */ /* 0x000f260000300800 */
[----:B--2---:R-:W-:Y:S01]  /*5cda0*/  STL.64 [R1+0x3060], R18 ;  /* 0x0030601201007387 */ /* 0x004fe20000100a00 */
[----:B------:R-:W-:Y:S02]  /*5cdb0*/  STL.64 [R1+0x3028], R14 ;  /* 0x0030280e01007387 */ /* 0x000fe40000100a00 */
[----:B------:R0:W-:Y:S02]  /*5cdc0*/  STL.64 [R1+0x3020], R12 ;  /* 0x0030200c01007387 */ /* 0x0001e40000100a00 */
[----:B0-----:R-:W2:Y:S01]  /*5cdd0*/  LDL.LU R12, [R1+0xc30] ;  /* 0x000c3000010c7983 */ /* 0x001ea20000300800 */
[----:B------:R-:W2:Y:S02]  /*5cde0*/  LDL.LU R13, [R1+0xc34] ;  /* 0x000c3400010d7983 */ /* 0x000ea40000300800 */
[----:B------:R-:W2:Y:S02]  /*5cdf0*/  LDL.LU R14, [R1+0xc38] ;  /* 0x000c3800010e7983 */ /* 0x000ea40000300800 */
[----:B------:R-:W2:Y:S01]  /*5ce00*/  LDL.LU R15, [R1+0xc3c] ;  /* 0x000c3c00010f7983 */ /* 0x000ea20000300800 */
[----:B------:R-:W2:Y:S01]  /*5ce10*/  LDL.LU R18, [R1+0x1d8] ;  /* 0x0001d80001127983 */ /* 0x000ea20000300800 */
[----:B------:R-:W2:Y:S03]  /*5ce20*/  LDL.LU R19, [R1+0x1dc] ;  /* 0x0001dc0001137983 */ /* 0x000ea60000300800 */
[----:B--2---:R-:W-:Y:S01]  /*5ce30*/  STL.64 [R1+0x3078], R18 ;  /* 0x0030781201007387 */ /* 0x004fe20000100a00 */
[----:B------:R-:W-:Y:S02]  /*5ce40*/  STL.64 [R1+0x3040], R14 ;  /* 0x0030400e01007387 */ /* 0x000fe40000100a00 */
[----:B------:R0:W-:Y:S02]  /*5ce50*/  STL.64 [R1+0x3038], R12 ;  /* 0x0030380c01007387 */ /* 0x0001e40000100a00 */
[----:B0-----:R-:W2:Y:S01]  /*5ce60*/  LDL.LU R12, [R1+0xc40] ;  /* 0x000c4000010c7983 */ /* 0x001ea20000300800 */
[----:B------:R-:W2:Y:S02]  /*5ce70*/  LDL.LU R13, [R1+0xc44] ;  /* 0x000c4400010d7983 */ /* 0x000ea40000300800 */
[----:B------:R-:W2:Y:S02]  /*5ce80*/  LDL.LU R14, [R1+0xc48] ;  /* 0x000c4800010e7983 */ /* 0x000ea40000300800 */
[----:B------:R-:W2:Y:S02]  /*5ce90*/  LDL.LU R15, [R1+0xc4c] ;  /* 0x000c4c00010f7983 */ /* 0x000ea40000300800 */
[----:B----4-:R-:W-:-:S02]  /*5cea0*/  IMAD.MOV.U32 R18, RZ, RZ, R8 ;  /* 0x000000ffff127224 */ /* 0x010fc400078e0008 */
[----:B------:R-:W4:Y:S01]  /*5ceb0*/  LDL.LU R8, [R1+0x3094] ;  /* 0x0030940001087983 */ /* 0x000f220000300800 */
[----:B------:R-:W3:Y:S03]  /*5cec0*/  LDL.LU R19, [R1+0x1ec] ;  /* 0x0001ec0001137983 */ /* 0x000ee60000300800 */
[----:B--2---:R-:W-:Y:S01]  /*5ced0*/  STL.64 [R1+0x3058], R14 ;  /* 0x0030580e01007387 */ /* 0x004fe20000100a00 */
[----:B------:R0:W-:Y:S03]  /*5cee0*/  STL.64 [R1+0x3050], R12 ;  /* 0x0030500c01007387 */ /* 0x0001e60000100a00 */
[----:B0-----:R-:W2:Y:S01]  /*5cef0*/  LDL.LU R12, [R1+0xc50] ;  /* 0x000c5000010c7983 */ /* 0x001ea20000300800 */
[----:B------:R-:W2:Y:S02]  /*5cf00*/  LDL.LU R13, [R1+0xc54] ;  /* 0x000c5400010d7983 */ /* 0x000ea40000300800 */
[----:B------:R-:W2:Y:S02]  /*5cf10*/  LDL.LU R14, [R1+0xc58] ;  /* 0x000c5800010e7983 */ /* 0x000ea40000300800 */
[----:B----4-:R-:W-:-:S02]  /*5cf20*/  IMAD.MOV.U32 R15, RZ, RZ, R8 ;  /* 0x000000ffff0f7224 */ /* 0x010fc400078e0008 */
[----:B------:R-:W4:Y:S04]  /*5cf30*/  LDL.LU R8, [R1+0x3090] ;  /* 0x0030900001087983 */ /* 0x000f280000300800 */
        /* <DEDUP_REMOVED lines=9> */
[----:B------:R0:W-:Y:S03]  /*5cfd0*/  STL.64 [R1+0x3080], R12 ;  /* 0x0030800c01007387 */ /* 0x0001e60000100a00 */
[----:B0-----:R-:W2:Y:S01]  /*5cfe0*/  LDL.LU R12, [R1+0xc70] ;  /* 0x000c7000010c7983 */ /* 0x001ea20000300800 */
[----:B------:R-:W2:Y:S02]  /*5cff0*/  LDL.LU R13, [R1+0xc74] ;  /* 0x000c7400010d7983 */ /* 0x000ea40000300800 */
[----:B------:R-:W2:Y:S02]  /*5d000*/  LDL.LU R14, [R1+0xc78] ;  /* 0x000c7800010e7983 */ /* 0x000ea40000300800 */
[----:B----4-:R-:W-:-:S02]  /*5d010*/  IMAD.MOV.U32 R15, RZ, RZ, R8 ;  /* 0x000000ffff0f7224 */ /* 0x010fc400078e0008 */
[----:B------:R-:W0:Y:S04]  /*5d020*/  LDSM.16.M88.4 R8, [R9+0x1e080] ;  /* 0x01e080000908783b */ /* 0x000e280000000200 */
[----:B0-----:R0:W-:Y:S01]  /*5d030*/  STL [R1+0x2694], R10 ;  /* 0x0026940a01007387 */ /* 0x0011e20000100800 */
[----:B------:R1:W-:Y:S02]  /*5d040*/  STL [R1+0x2690], R11 ;  /* 0x0026900b01007387 */ /* 0x0003e40000100800 */
[----:B0-----:R-:W-:Y:S02]  /*5d050*/  IMAD.MOV.U32 R10, RZ, RZ, R7 ;  /* 0x000000ffff0a7224 */ /* 0x001fe400078e0007 */
[----:B-1----:R-:W-:Y:S02]  /*5d060*/  IMAD.MOV.U32 R11, RZ, RZ, R6 ;  /* 0x000000ffff0b7224 */ /* 0x002fe400078e0006 */
[----:B------:R-:W0:Y:S04]  /*5d070*/  LDSM.16.MT88.4 R4, [R28+0x2c080] ;  /* 0x02c080001c04783b */ /* 0x000e280000004200 */
[----:B------:R1:W-:Y:S01]  /*5d080*/  STL.64 [R1+0x2f78], R8 ;  /* 0x002f780801007387 */ /* 0x0003e20000100a00 */
[----:B------:R3:W-:Y:S03]  /*5d090*/  STL.64 [R1+0x2ff8], R10 ;  /* 0x002ff80a01007387 */ /* 0x0007e60000100a00 */
[----:B-1----:R-:W4:Y:S01]  /*5d0a0*/  LDL.LU R8, [R1+0xc00] ;  /* 0x000c000001087983 */ /* 0x002f220000300800 */
[----:B------:R-:W4:Y:S02]  /*5d0b0*/  LDL.LU R9, [R1+0xc04] ;  /* 0x000c040001097983 */ /* 0x000f240000300800 */
[----:B---3--:R-:W4:Y:S02]  /*5d0c0*/  LDL.LU R10, [R1+0xc08] ;  /* 0x000c0800010a7983 */ /* 0x008f240000300800 */
[----:B------:R-:W4:Y:S01]  /*5d0d0*/  LDL.LU R11, [R1+0xc0c] ;  /* 0x000c0c00010b7983 */ /* 0x000f220000300800 */
[----:B0-----:R0:W-:Y:S01]  /*5d0e0*/  STL.64 [R1+0x2ef8], R6 ;  /* 0x002ef80601007387 */ /* 0x0011e20000100a00 */
[----:B------:R-:W-:Y:S03]  /*5d0f0*/  STL.64 [R1+0x2ef0], R4 ;  /* 0x002ef00401007387 */ /* 0x000fe60000100a00 */
        /* <DEDUP_REMOVED lines=37> */
[----:B------:R-:W3:Y:S02]  /*5d350*/  LDL.LU.64 R16, [R1+0x3010] ;  /* 0x0030100001107983 */ /* 0x000ee40000300a00 */
[C---:B---3--:R-:W-:Y:S01]  /*5d360*/  HMMA.16816.F32.BF16 R4, R24.reuse, R6, R16 ;  /* 0x000000061804723c */ /* 0x048fe20000041810 */
[----:B------:R-:W2:Y:S11]  /*5d370*/  LDL.LU.64 R18, [R1+0x3008] ;  /* 0x0030080001127983 */ /* 0x000eb60000300a00 */
[----:B------:R-:W-:Y:S11]  /*5d380*/  @!UPT UIADD3 URZ, URZ, URZ, URZ ;  /* 0x0000003f3f3ff290 */ /* 0x000ff6000fffe03f */
[----:B------:R0:W-:Y:S01]  /*5d390*/  STL.64 [R1+0x100], R4 ;  /* 0x0001000401007387 */ /* 0x0001e20000100a00 */
[----:B------:R-:W-:Y:S02]  /*5d3a0*/  STL.64 [R1+0x108], R6 ;  /* 0x0001080601007387 */ /* 0x000fe40000100a00 */
[----:B0-----:R-:W-:Y:S02]  /*5d3b0*/  IMAD.MOV.U32 R4, RZ, RZ, R0 ;  /* 0x000000ffff047224 */ /* 0x001fe400078e0000 */
[----:B------:R-:W-:Y:S01]  /*5d3c0*/  IMAD.MOV.U32 R5, RZ, RZ, R2 ;  /* 0x000000ffff057224 */ /* 0x000fe200078e0002 */
[----:B------:R-:W3:Y:S01]  /*5d3d0*/  LDL.LU R0, [R1+0x3004] ;  /* 0x0030040001007983 */ /* 0x000ee20000300800 */
[----:B--2---:R-:W-:Y:S11]  /*5d3e0*/  HMMA.16816.F32.BF16 R12, R24, R18, R12 ;  /* 0x00000012180c723c */ /* 0x004ff6000004180c */
[----:B------:R-:W-:Y:S11]  /*5d3f0*/  @!UPT UIADD3 URZ, URZ, URZ, URZ ;  /* 0x0000003f3f3ff290 */ /* 0x000ff6000fffe03f */
[----:B------:R-:W-:Y:S01]  /*5d400*/  @!UPT UIADD3 URZ, URZ, URZ, URZ ;  /* 0x0000003f3f3ff290 */ /* 0x000fe2000fffe03f */
[----:B------:R0:W-:Y:S01]  /*5d410*/  STL.64 [R1+0x5b0], R12 ;  /* 0x0005b00c01007387 */ /* 0x0001e20000100a00 */
[----:B------:R1:W-:Y:S02]  /*5d420*/  STL.64 [R1+0x5b8], R14 ;  /* 0x0005b80e01007387 */ /* 0x0003e40000100a00 */
[----:B------:R-:W2:Y:S02]  /*5d430*/  LDL.LU R2, [R1+0x3000] ;  /* 0x0030000001027983 */ /* 0x000ea40000300800 */
[----:B------:R-:W-:Y:S01]  /*5d440*/  STL.64 [R1+0x2fc8], R4 ;  /* 0x002fc80401007387 */ /* 0x000fe20000100a00 */
[----:B0-----:R-:W2:Y:S01]  /*5d450*/  LDL.LU R12, [R1+0x880] ;  /* 0x00088000010c7983 */ /* 0x001ea20000300800 */
[----:B------:R-:W2:Y:S02]  /*5d460*/  LDL.LU R13, [R1+0x884] ;  /* 0x00088400010d7983 */ /* 0x000ea40000300800 */
[----:B-1----:R-:W2:Y:S02]  /*5d470*/  LDL.LU R14, [R1+0x888] ;  /* 0x00088800010e7983 */ /* 0x002ea40000300800 */
[----:B------:R-:W2:Y:S02]  /*5d480*/  LDL.LU R15, [R1+0x88c] ;  /* 0x00088c00010f7983 */ /* 0x000ea40000300800 */
[----:B--2---:R-:W-:Y:S01]  /*5d490*/  STL.64 [R1+0x2fd8], R14 ;  /* 0x002fd80e01007387 */ /* 0x004fe20000100a00 */
[----:B------:R0:W-:Y:S03]  /*5d4a0*/  STL.64 [R1+0x2fd0], R12 ;  /* 0x002fd00c01007387 */ /* 0x0001e60000100a00 */
[----:B0-----:R-:W2:Y:S01]  /*5d4b0*/  LDL.LU R12, [R1+0x8a0] ;  /* 0x0008a000010c7983 */ /* 0x001ea20000300800 */
[----:B------:R-:W2:Y:S02]  /*5d4c0*/  LDL.LU R13, [R1+0x8a4] ;  /* 0x0008a400010d7983 */ /* 0x000ea40000300800 */
[----:B------:R-:W2:Y:S02]  /*5d4d0*/  LDL.LU R14, [R1+0x8a8] ;  /* 0x0008a800010e7983 */ /* 0x000ea40000300800 */
[----:B------:R-:W2:Y:S01]  /*5d4e0*/  LDL.LU R15, [R1+0x8ac] ;  /* 0x0008ac00010f7983 */ /* 0x000ea20000300800 */
[----:B------:R-:W2:Y:S01]  /*5d4f0*/  LDL.64 R16, [R1+0x90] ;  /* 0x0000900001107983 */ /* 0x000ea20000100a00 */
[----:B------:R-:W-:-:S02]  /*5d500*/  IMAD.MOV.U32 R4, RZ, RZ, R21 ;  /* 0x000000ffff047224 */ /* 0x000fc400078e0015 */
[----:B------:R-:W-:Y:S02]  /*5d510*/  IMAD.MOV.U32 R5, RZ, RZ, R20 ;  /* 0x000000ffff057224 */ /* 0x000fe400078e0014 */
[C---:B----4-:R-:W-:Y:S01]  /*5d520*/  HMMA.16816.F32.BF16 R20, R24.reuse, R22, R8 ;  /* 0x000000161814723c */ /* 0x050fe20000041808 */
[----:B--2---:R0:W-:Y:S04]  /*5d530*/  STL.64 [R1+0x2fa8], R16 ;  /* 0x002fa81001007387 */ /* 0x0041e80000100a00 */
[----:B0-----:R-:W2:Y:S01]  /*5d540*/  LDL.LU R16, [R1+0x8b0] ;  /* 0x0008b00001107983 */ /* 0x001ea20000300800 */
[----:B------:R-:W2:Y:S02]  /*5d550*/  LDL.LU R17, [R1+0x8b4] ;  /* 0x0008b40001117983 */ /* 0x000ea40000300800 */
[----:B------:R-:W2:Y:S02]  /*5d560*/  LDL.LU R18, [R1+0x8b8] ;  /* 0x0008b80001127983 */ /* 0x000ea40000300800 */
[----:B------:R-:W2:Y:S01]  /*5d570*/  LDL.LU R19, [R1+0x8bc] ;  /* 0x0008bc0001137983 */ /* 0x000ea20000300800 */
[----:B------:R-:W2:Y:S11]  /*5d580*/  LDL.LU.64 R10, [R1+0x2ff8] ;  /* 0x002ff800010a7983 */ /* 0x000eb60000300a00 */
[----:B------:R-:W-:Y:S01]  /*5d590*/  @!UPT UIADD3 URZ, URZ, URZ, URZ ;  /* 0x0000003f3f3ff290 */ /* 0x000fe2000fffe03f */
[----:B------:R-:W-:Y:S02]  /*5d5a0*/  STL.64 [R1+0x5a0], R20 ;  /* 0x0005a01401007387 */ /* 0x000fe40000100a00 */
[----:B------:R0:W-:Y:S02]  /*5d5b0*/  STL.64 [R1+0x5a8], R22 ;  /* 0x0005a81601007387 */ /* 0x0001e40000100a00 */
[----:B0-----:R-:W4:Y:S01]  /*5d5c0*/  LDL.LU.64 R22, [R1+0x2ff0] ;  /* 0x002ff00001167983 */ /* 0x001f220000300a00 */
[----:B------:R-:W4:Y:S01]  /*5d5d0*/  LDL.LU.64 R20, [R1+0x2fe8] ;  /* 0x002fe80001147983 */ /* 0x000f220000300a00 */
[----:B--2---:R-:W-:Y:S02]  /*5d5e0*/  HMMA.16816.F32.BF16 R8, R24, R10, R16 ;  /* 0x0000000a1808723c */ /* 0x004fe40000041810 */
[----:B------:R-:W2:Y:S11]  /*5d5f0*/  LDL.LU R16, [R1+0x870] ;  /* 0x0008700001107983 */ /* 0x000eb60000300800 */
[----:B------:R-:W-:Y:S10]  /*5d600*/  @!UPT UIADD3 URZ, URZ, URZ, URZ ;  /* 0x0000003f3f3ff290 */ /* 0x000ff4000fffe03f */
[----:B------:R0:W-:Y:S01]  /*5d610*/  STL.64 [R1+0xd0], R8 ;  /* 0x0000d00801007387 */ /* 0x0001e20000100a00 */
[----:B------:R1:W-:Y:S02]  /*5d620*/  STL.64 [R1+0xd8], R10 ;  /* 0x0000d80a01007387 */ /* 0x0003e40000100a00 */
[----:B------:R-:W2:Y:S02]  /*5d630*/  LDL.LU R17, [R1+0x874] ;  /* 0x0008740001117983 */ /* 0x000ea40000300800 */
[----:B------:R-:W2:Y:S01]  /*5d640*/  LDL.LU R18, [R1+0x878] ;  /* 0x0008780001127983 */ /* 0x000ea20000300800 */
[----:B------:R-:W2:Y:S04]  /*5d650*/  LDL.LU R19, [R1+0x87c] ;  /* 0x00087c0001137983 */ /* 0x000ea80000300800 */
[----:B0-----:R-:W2:Y:S01]  /*5d660*/  LDL.LU R8, [R1+0x840] ;  /* 0x0008400001087983 */ /* 0x001ea20000300800 */
[----:B------:R-:W2:Y:S02]  /*5d670*/  LDL.LU R9, [R1+0x844] ;  /* 0x0008440001097983 */ /* 0x000ea40000300800 */
[----:B-1----:R-:W2:Y:S02]  /*5d680*/  LDL.LU R10, [R1+0x848] ;  /* 0x00084800010a7983 */ /* 0x002ea40000300800 */
[----:B------:R-:W2:Y:S02]  /*5d690*/  LDL.LU R11, [R1+0x84c] ;  /* 0x00084c00010b7983 */ /* 0x000ea40000300800 */
[----:B--2---:R-:W-:Y:S01]  /*5d6a0*/  STL.64 [R1+0x2f88], R10 ;  /* 0x002f880a01007387 */ /* 0x004fe20000100a00 */
[----:B------:R0:W-:Y:S02]  /*5d6b0*/  STL.64 [R1+0x2f80], R8 ;  /* 0x002f800801007387 */ /* 0x0001e40000100a00 */
[----:B0-----:R-:W-:-:S02]  /*5d6c0*/  IMAD.MOV.U32 R8, RZ, RZ, R3 ;  /* 0x000000ffff087224 */ /* 0x001fc400078e0003 */
[----:B------:R-:W-:Y:S01]  /*5d6d0*/  IMAD.MOV.U32 R9, RZ, RZ, R29 ;  /* 0x000000ffff097224 */ /* 0x000fe200078e001d */
[----:B------:R-:W2:Y:S01]  /*5d6e0*/  LDL.LU R3, [R1+0x2fe4] ;  /* 0x002fe40001037983 */ /* 0x000ea20000300800 */
[----:B------:R-:W2:Y:S03]  /*5d6f0*/  LDL.LU R29, [R1+0x2fe0] ;  /* 0x002fe000011d7983 */ /* 0x000ea60000300800 */
[----:B------:R0:W-:Y:S04]  /*5d700*/  STL.64 [R1+0x2fa0], R8 ;  /* 0x002fa00801007387 */ /* 0x0001e80000100a00 */
[----:B0-----:R-:W2:Y:S01]  /*5d710*/  LDL.LU R8, [R1+0x860] ;  /* 0x0008600001087983 */ /* 0x001ea20000300800 */
[----:B------:R-:W2:Y:S02]  /*5d720*/  LDL.LU R9, [R1+0x864] ;  /* 0x0008640001097983 */ /* 0x000ea40000300800 */
[----:B------:R-:W2:Y:S02]  /*5d730*/  LDL.LU R10, [R1+0x868] ;  /* 0x00086800010a7983 */ /* 0x000ea40000300800 */
[----:B------:R-:W2:Y:S01]  /*5d740*/  LDL.LU R11, [R1+0x86c] ;  /* 0x00086c00010b7983 */ /* 0x000ea20000300800 */
[C---:B----4-:R-:W-:Y:S01]  /*5d750*/  HMMA.16816.F32.BF16 R4, R20.reuse, R4, R12 ;  /* 0x000000041404723c */ /* 0x050fe2000004180c */
[----:B--2---:R-:W-:Y:S01]  /*5d760*/  STL.64 [R1+0x2fb8], R10 ;  /* 0x002fb80a01007387 */ /* 0x004fe20000100a00 */
[----:B------:R0:W-:Y:S02]  /*5d770*/  STL.64 [R1+0x2fb0], R8 ;  /* 0x002fb00801007387 */ /* 0x0001e40000100a00 */
[----:B------:R-:W2:Y:S01]  /*5d780*/  LDL.64 R24, [R1+0x70] ;  /* 0x0000700001187983 */ /* 0x000ea20000100a00 */
[----:B0-----:R-:W4:Y:S04]  /*5d790*/  LDL.64 R8, [R1+0xa0] ;  /* 0x0000a00001087983 */ /* 0x001f280000100a00 */
[----:B--2---:R-:W-:Y:S01]  /*5d7a0*/  STL.64 [R1+0x2f90], R24 ;  /* 0x002f901801007387 */ /* 0x004fe20000100a00 */
[----:B------:R-:W2:Y:S02]  /*5d7b0*/  LDL.LU.64 R14, [R1+0x2fd8] ;  /* 0x002fd800010e7983 */ /* 0x000ea40000300a00 */
[----:B------:R-:W2:Y:S11]  /*5d7c0*/  LDL.LU.64 R12, [R1+0x2fd0] ;  /* 0x002fd000010c7983 */ /* 0x000eb60000300a00 */
[----:B------:R0:W-:Y:S01]  /*5d7d0*/  STL.64 [R1+0x590], R4 ;  /* 0x0005900401007387 */ /* 0x0001e20000100a00 */
[----:B------:R2:W-:Y:S04]  /*5d7e0*/  STL.64 [R1+0x598], R6 ;  /* 0x0005980601007387 */ /* 0x0005e80000100a00 */
[----:B0-----:R-:W2:Y:S01]  /*5d7f0*/  LDL.LU.64 R4, [R1+0x2fc8] ;  /* 0x002fc80001047983 */ /* 0x001ea20000300a00 */
[----:B----4-:R-:W-:Y:S01]  /*5d800*/  HMMA.16816.F32.BF16 R16, R20, R8, R16 ;  /* 0x000000081410723c */ /* 0x010fe20000041810 */
[----:B---3--:R-:W-:-:S02]  /*5d810*/  IMAD.MOV.U32 R27, RZ, RZ, R0 ;  /* 0x000000ffff1b7224 */ /* 0x008fc400078e0000 */
[----:B------:R-:W-:Y:S02]  /*5d820*/  IMAD.MOV.U32 R26, RZ, RZ, R2 ;  /* 0x000000ffff1a7224 */ /* 0x000fe400078e0002 */
[----:B------:R-:W-:-:S03]  /*5d830*/  IMAD.MOV.U32 R25, RZ, RZ, R3 ;  /* 0x000000ffff197224 */ /* 0x000fc600078e0003 */
[----:B--2---:R-:W-:Y:S01]  /*5d840*/  HMMA.16816.F32.BF16 R4, R20, R4, R12 ;  /* 0x000000041404723c */ /* 0x004fe2000004180c */
[----:B------:R-:W2:Y:S06]  /*5d850*/  LDL.LU R12, [R1+0x2fc0] ;  /* 0x002fc000010c7983 */ /* 0x000eac0000300800 */
[----:B------:R-:W-:Y:S02]  /*5d860*/  IMAD.MOV.U32 R15, RZ, RZ, R8 ;  /* 0x000000ffff0f7224 */ /* 0x000fe400078e0008 */
[----:B------:R-:W-:Y:S11]  /*5d870*/  IMAD.MOV.U32 R14, RZ, RZ, R9 ;  /* 0x000000ffff0e7224 */ /* 0x000ff600078e0009 */
[----:B------:R-:W-:Y:S04]  /*5d880*/  @!UPT UIADD3 URZ, URZ, URZ, URZ ;  /* 0x0000003f3f3ff290 */ /* 0x000fe8000fffe03f */
[----:B------:R-:W-:Y:S02]  /*5d890*/  IMAD.MOV.U32 R0, RZ, RZ, R7 ;  /* 0x000000ffff007224 */ /* 0x000fe400078e0007 */
[----:B------:R-:W-:Y:S02]  /*5d8a0*/  IMAD.MOV.U32 R2, RZ, RZ, R6 ;  /* 0x000000ffff027224 */ /* 0x000fe400078e0006 */
[----:B------:R-:W-:Y:S01]  /*5d8b0*/  IMAD.MOV.U32 R3, RZ, RZ, R5 ;  /* 0x000000ffff037224 */ /* 0x000fe200078e0005 */
[----:B------:R0:W-:Y:S04]  /*5d8c0*/  STL [R1+0x580], R4 ;  /* 0x0005800401007387 */ /* 0x0001e80000100800 */
[----:B0-----:R-:W3:Y:S01]  /*5d8d0*/  LDL.64 R4, [R1+0x60] ;  /* 0x0000600001047983 */ /* 0x001ee20000100a00 */
[----:B------:R-:W-:Y:S02]  /*5d8e0*/  STL [R1+0x2714], R0 ;  /* 0x0027140001007387 */ /* 0x000fe40000100800 */
[----:B------:R-:W-:Y:S02]  /*5d8f0*/  STL [R1+0x2710], R2 ;  /* 0x0027100201007387 */ /* 0x000fe40000100800 */
[----:B------:R-:W-:Y:S01]  /*5d900*/  STL [R1+0x270c], R3 ;  /* 0x00270c0301007387 */ /* 0x000fe20000100800 */
[----:B------:R-:W4:Y:S01]  /*5d910*/  LDL.LU.64 R10, [R1+0x2fb8] ;  /* 0x002fb800010a7983 */ /* 0x000f220000300a00 */
[----:B------:R-:W4:Y:S02]  /*5d920*/  LDL.LU.64 R8, [R1+0x2fb0] ;  /* 0x002fb00001087983 */ /* 0x000f240000300a00 */
[----:B------:R0:W-:Y:S02]  /*5d930*/  STL.64 [R1+0x570], R16 ;  /* 0x0005701001007387 */ /* 0x0001e40000100a00 */
[----:B------:R-:W-:Y:S01]  /*5d940*/  STL [R1+0x578], R18 ;  /* 0x0005781201007387 */ /* 0x000fe20000100800 */
[----:B0-----:R-:W4:Y:S01]  /*5d950*/  LDL.LU.64 R16, [R1+0x2fa8] ;  /* 0x002fa80001107983 */ /* 0x001f220000300a00 */
[----:B------:R-:W-:-:S02]  /*5d960*/  IMAD.MOV.U32 R24, RZ, RZ, R29 ;  /* 0x000000ffff187224 */ /* 0x000fc400078e001d */
[----:B------:R-:W-:-:S05]  /*5d970*/  IMAD.MOV.U32 R29, RZ, RZ, R19 ;  /* 0x000000ffff1d7224 */ /* 0x000fca00078e0013 */
[----:B------:R-:W-:Y:S01]  /*5d980*/  STL [R1+0x2708], R29 ;  /* 0x0027081d01007387 */ /* 0x000fe20000100800 */
[C---:B----4-:R-:W-:Y:S11]  /*5d990*/  HMMA.16816.F32.BF16 R8, R20.reuse, R16, R8 ;  /* 0x000000101408723c */ /* 0x050ff60000041808 */
[----:B------:R-:W-:Y:S11]  /*5d9a0*/  @!UPT UIADD3 URZ, URZ, URZ, URZ ;  /* 0x0000003f3f3ff290 */ /* 0x000ff6000fffe03f */
[----:B------:R-:W-:Y:S01]  /*5d9b0*/  @!UPT UIADD3 URZ, URZ, URZ, URZ ;  /* 0x0000003f3f3ff290 */ /* 0x000fe2000fffe03f */
[----:B------:R0:W-:Y:S01]  /*5d9c0*/  STL.64 [R1+0x560], R8 ;  /* 0x0005600801007387 */ /* 0x0001e20000100a00 */
[----:B------:R-:W-:Y:S03]  /*5d9d0*/  STL.64 [R1+0x568], R10 ;  /* 0x0005680a01007387 */ /* 0x000fe60000100a00 */
[----:B0-----:R-:W4:Y:S01]  /*5d9e0*/  LDL.LU.64 R8, [R1+0x2fa0] ;  /* 0x002fa00001087983 */ /* 0x001f220000300a00 */
[----:B------:R-:W-:Y:S02]  /*5d9f0*/  IMAD.MOV.U32 R13, RZ, RZ, R16 ;  /* 0x000000ffff0d7224 */ /* 0x000fe400078e0010 */
[----:B------:R-:W-:Y:S02]  /*5da00*/  IMAD.MOV.U32 R18, RZ, RZ, R17 ;  /* 0x000000ffff127224 */ /* 0x000fe400078e0011 */
[----:B------:R-:W3:Y:S01]  /*5da10*/  LDL.LU.64 R16, [R1+0x2f98] ;  /* 0x002f980001107983 */ /* 0x000ee20000300a00 */
[----:B------:R-:W-:Y:S02]  /*5da20*/  STL.64 [R1+0x2f20], R14 ;  /* 0x002f200e01007387 */ /* 0x000fe40000100a00 */
[----:B--2---:R0:W-:Y:S02]  /*5da30*/  STL.64 [R1+0x2f18], R12 ;  /* 0x002f180c01007387 */ /* 0x0041e40000100a00 */
[----:B0-----:R-:W3:Y:S01]  /*5da40*/  LDL.LU R12, [R1+0x8e0] ;  /* 0x0008e000010c7983 */ /* 0x001ee20000300800 */
[----:B------:R-:W3:Y:S02]  /*5da50*/  LDL.LU R13, [R1+0x8e4] ;  /* 0x0008e400010d7983 */ /* 0x000ee40000300800 */
[----:B------:R-:W3:Y:S02]  /*5da60*/  LDL.LU R14, [R1+0x8e8] ;  /* 0x0008e800010e7983 */ /* 0x000ee40000300800 */
[----:B------:R-:W3:Y:S01]  /*5da70*/  LDL.LU R15, [R1+0x8ec] ;  /* 0x0008ec00010f7983 */ /* 0x000ee20000300800 */
[C---:B----4-:R-:W-:Y:S01]  /*5da80*/  HMMA.16816.F32.BF16 R8, R20.reuse, R8, R24 ;  /* 0x000000081408723c */ /* 0x050fe20000041818 */
[----:B------:R-:W2:Y:S11]  /*5da90*/  LDL.LU.64 R24, [R1+0x2f90] ;  /* 0x002f900001187983 */ /* 0x000eb60000300a00 */
[----:B------:R-:W-:Y:S11]  /*5daa0*/  @!UPT UIADD3 URZ, URZ, URZ, URZ ;  /* 0x0000003f3f3ff290 */ /* 0x000ff6000fffe03f */
[----:B------:R0:W-:Y:S01]  /*5dab0*/  STL [R1+0x550], R8 ;  /* 0x0005500801007387 */ /* 0x0001e20000100800 */
[----:B------:R-:W-:Y:S02]  /*5dac0*/  IMAD.MOV.U32 R2, RZ, RZ, R10 ;  /* 0x000000ffff027224 */ /* 0x000fe400078e000a */
[----:B------:R-:W-:Y:S02]  /*5dad0*/  IMAD.MOV.U32 R3, RZ, RZ, R11 ;  /* 0x000000ffff037224 */ /* 0x000fe400078e000b */
[----:B------:R-:W-:Y:S01]  /*5dae0*/  IMAD.MOV.U32 R0, RZ, RZ, R9 ;  /* 0x000000ffff007224 */ /* 0x000fe200078e0009 */
[----:B------:R-:W4:Y:S04]  /*5daf0*/  LDL.LU.64 R10, [R1+0x2f88] ;  /* 0x002f8800010a7983 */ /* 0x000f280000300a00 */
[----:B0-----:R-:W4:Y:S01]  /*5db00*/  LDL.LU.64 R8, [R1+0x2f80] ;  /* 0x002f800001087983 */ /* 0x001f220000300a00 */
[----:B------:R-:W-:Y:S02]  /*5db10*/  STL [R1+0x2888], R3 ;  /* 0x0028880301007387 */ /* 0x000fe40000100800 */
[----:B------:R2:W-:Y:S02]  /*5db20*/  STL [R1+0x2884], R2 ;  /* 0x0028840201007387 */ /* 0x0005e40000100800 */
[----:B------:R0:W-:Y:S01]  /*5db30*/  STL [R1+0x2880], R0 ;  /* 0x0028800001007387 */ /* 0x0001e20000100800 */
[----:B---3--:R-:W-:Y:S01]  /*5db40*/  HMMA.16816.F32.BF16 R12, R20, R4, R12 ;  /* 0x00000004140c723c */ /* 0x008fe2000004180c */
[----:B--2---:R-:W-:-:S02]  /*5db50*/  IMAD.MOV.U32 R2, RZ, RZ, R24 ;  /* 0x000000ffff027224 */ /* 0x004fc400078e0018 */
[----:B0-----:R-:W-:-:S05]  /*5db60*/  IMAD.MOV.U32 R0, RZ, RZ, R25 ;  /* 0x000000ffff007224 */ /* 0x001fca00078e0019 */
[----:B----4-:R-:W-:Y:S01]  /*5db70*/  HMMA.16816.F32.BF16 R8, R20, R24, R8 ;  /* 0x000000181408723c */ /* 0x010fe20000041808 */
[----:B------:R-:W0:Y:S11]  /*5db80*/  LDSM.16.MT88.4 R24, [R28+0x2c100] ;  /* 0x02c100001c18783b */ /* 0x000e360000004200 */
[----:B------:R-:W-:Y:S11]  /*5db90*/  @!UPT UIADD3 URZ, URZ, URZ, URZ ;  /* 0x0000003f3f3ff290 */ /* 0x000ff6000fffe03f */
[----:B------:R-:W-:Y:S01]  /*5dba0*/  @!UPT UIADD3 URZ, URZ, URZ, URZ ;  /* 0x0000003f3f3ff290 */ /* 0x000fe2000fffe03f */
[----:B------:R-:W-:Y:S01]  /*5dbb0*/  IMAD.MOV.U32 R29, RZ, RZ, R11 ;  /* 0x000000ffff1d7224 */ /* 0x000fe200078e000b */
[----:B------:R1:W-:Y:S01]  /*5dbc0*/  STL.64 [R1+0x540], R8 ;  /* 0x0005400801007387 */ /* 0x0003e20000100a00 */
[----:B------:R-:W-:Y:S03]  /*5dbd0*/  STL [R1+0x548], R10 ;  /* 0x0005480a01007387 */ /* 0x000fe60000100800 */
[----:B-1----:R-:W2:Y:S01]  /*5dbe0*/  LDL.64 R8, [R1+0x50] ;  /* 0x0000500001087983 */ /* 0x002ea20000100a00 */
[----:B------:R-:W-:Y:S02]  /*5dbf0*/  STL [R1+0x288c], R29 ;  /* 0x00288c1d01007387 */ /* 0x000fe40000100800 */
[----:B------:R-:W-:Y:S01]  /*5dc00*/  STL [R1+0x2e68], R28 ;  /* 0x002e681c01007387 */ /* 0x000fe20000100800 */
[----:B0-----:R-:W-:Y:S01]  /*5dc10*/  STL.64 [R1+0x2da8], R26 ;  /* 0x002da81a01007387 */ /* 0x001fe20000100a00 */
[----:B------:R0:W-:Y:S03]  /*5dc20*/  STL.64 [R1+0x2da0], R24 ;  /* 0x002da01801007387 */ /* 0x0001e60000100a00 */
[----:B0-----:R-:W2:Y:S01]  /*5dc30*/  LDL.LU R24, [R1+0x8d0] ;  /* 0x0008d00001187983 */ /* 0x001ea20000300800 */
[----:B------:R-:W2:Y:S02]  /*5dc40*/  LDL.LU R25, [R1+0x8d4] ;  /* 0x0008d40001197983 */ /* 0x000ea40000300800 */
[----:B------:R-:W2:Y:S02]  /*5dc50*/  LDL.LU R26, [R1+0x8d8] ;  /* 0x0008d800011a7983 */ /* 0x000ea40000300800 */
[----:B------:R-:W2:Y:S01]  /*5dc60*/  LDL.LU R27, [R1+0x8dc] ;  /* 0x0008dc00011b7983 */ /* 0x000ea20000300800 */
[----:B------:R0:W-:Y:S01]  /*5dc70*/  STL.64 [R1+0x8e0], R12 ;  /* 0x0008e00c01007387 */ /* 0x0001e20000100a00 */
[----:B------:R1:W-:Y:S03]  /*5dc80*/  STL.64 [R1+0x8e8], R14 ;  /* 0x0008e80e01007387 */ /* 0x0003e60000100a00 */
[----:B0-----:R-:W3:Y:S01]  /*5dc90*/  LDL.LU R12, [R1+0xbc0] ;  /* 0x000bc000010c7983 */ /* 0x001ee20000300800 */
[----:B------:R-:W3:Y:S02]  /*5dca0*/  LDL.LU R13, [R1+0xbc4] ;  /* 0x000bc400010d7983 */ /* 0x000ee40000300800 */
[----:B-1----:R-:W4:Y:S02]  /*5dcb0*/  LDL.LU R14, [R1+0xbc8] ;  /* 0x000bc800010e7983 */ /* 0x002f240000300800 */
        /* <DEDUP_REMOVED lines=17> */
[----:B0-----:R-:W3:Y:S01]  /*5ddd0*/  LDL.64 R12, [R1+0x40] ;  /* 0x00004000010c7983 */ /* 0x001ee20000100a00 */
[----:B------:R-:W-:-:S02]  /*5dde0*/  IMAD.MOV.U32 R29, RZ, RZ, R4 ;  /* 0x000000ffff1d7224 */ /* 0x000fc400078e0004 */
[----:B------:R-:W-:Y:S01]  /*5ddf0*/  IMAD.MOV.U32 R19, RZ, RZ, R5 ;  /* 0x000000ffff137224 */ /* 0x000fe200078e0005 */
[----:B---3--:R2:W-:Y:S01]  /*5de00*/  STL.64 [R1+0x2f70], R12 ;  /* 0x002f700c01007387 */ /* 0x0085e20000100a00 */
[----:B------:R-:W3:Y:S01]  /*5de10*/  LDL.64 R4, [R1] ;  /* 0x0000000001047983 */ /* 0x000ee20000100a00 */
[----:B--2---:R-:W-:Y:S02]  /*5de20*/  HMMA.16816.F32.BF16 R12, R20, R8, R24 ;  /* 0x00000008140c723c */ /* 0x004fe40000041818 */
[----:B---3--:R0:W-:Y:S04]  /*5de30*/  STL.64 [R1+0x2f38], R4 ;  /* 0x002f380401007387 */ /* 0x0081e80000100a00 */
[----:B0-----:R-:W2:Y:S01]  /*5de40*/  LDL.64 R4, [R1+0x10] ;  /* 0x0000100001047983 */ /* 0x001ea20000100a00 */
[----:B------:R-:W-:-:S02]  /*5de50*/  IMAD.MOV.U32 R24, RZ, RZ, R9 ;  /* 0x000000ffff187224 */ /* 0x000fc400078e0009 */
[----:B------:R-:W-:Y:S01]  /*5de60*/  IMAD.MOV.U32 R25, RZ, RZ, R8 ;  /* 0x000000ffff197224 */ /* 0x000fe200078e0008 */
[----:B--2---:R0:W-:Y:S04]  /*5de70*/  STL.64 [R1+0x2f58], R4 ;  /* 0x002f580401007387 */ /* 0x0041e80000100a00 */
[----:B0-----:R-:W2:Y:S01]  /*5de80*/  LDL.64 R4, [R1+0x30] ;  /* 0x0000300001047983 */ /* 0x001ea20000100a00 */
[----:B------:R-:W-:Y:S02]  /*5de90*/  STL [R1+0x2e70], R19 ;  /* 0x002e701301007387 */ /* 0x000fe40000100800 */
[----:B------:R-:W-:Y:S02]  /*5dea0*/  STL [R1+0x2e6c], R29 ;  /* 0x002e6c1d01007387 */ /* 0x000fe40000100800 */
[----:B------:R-:W3:Y:S04]  /*5deb0*/  LDL.LU.64 R8, [R1+0x2f78] ;  /* 0x002f780001087983 */ /* 0x000ee80000300a00 */
[----:B------:R0:W-:Y:S04]  /*5dec0*/  STL.64 [R1+0x8d0], R12 ;  /* 0x0008d00c01007387 */ /* 0x0001e80000100a00 */
[----:B0-----:R-:W4:Y:S01]  /*5ded0*/  LDL.LU.64 R12, [R1+0x2f70] ;  /* 0x002f7000010c7983 */ /* 0x001f220000300a00 */
[----:B------:R0:W-:Y:S02]  /*5dee0*/  STL [R1+0x2e78], R24 ;  /* 0x002e781801007387 */ /* 0x0001e40000100800 */
[----:B------:R1:W-:Y:S01]  /*5def0*/  STL [R1+0x2e74], R25 ;  /* 0x002e741901007387 */ /* 0x0003e20000100800 */
[----:B0-----:R-:W4:Y:S01]  /*5df00*/  LDL.LU R24, [R1+0x8c0] ;  /* 0x0008c00001187983 */ /* 0x001f220000300800 */
[----:B-1----:R-:W4:Y:S02]  /*5df10*/  LDL.LU R25, [R1+0x8c4] ;  /* 0x0008c40001197983 */ /* 0x002f240000300800 */
[----:B------:R-:W4:Y:S02]  /*5df20*/  LDL.LU R26, [R1+0x8c8] ;  /* 0x0008c800011a7983 */ /* 0x000f240000300800 */
[----:B------:R-:W4:Y:S02]  /*5df30*/  LDL.LU R27, [R1+0x8cc] ;  /* 0x0008cc00011b7983 */ /* 0x000f240000300800 */
[----:B------:R-:W-:-:S02]  /*5df40*/  IMAD.MOV.U32 R11, RZ, RZ, R15 ;  /* 0x000000ffff0b7224 */ /* 0x000fc400078e000f */
[----:B------:R-:W-:-:S03]  /*5df50*/  IMAD.MOV.U32 R10, RZ, RZ, R14 ;  /* 0x000000ffff0a7224 */ /* 0x000fc600078e000e */
[----:B------:R-:W-:Y:S02]  /*5df60*/  STL [R1+0x269c], R11 ;  /* 0x00269c0b01007387 */ /* 0x000fe40000100800 */
[----:B------:R-:W-:Y:S01]  /*5df70*/  STL [R1+0x2698], R10 ;  /* 0x0026980a01007387 */ /* 0x000fe20000100800 */
[----:B----4-:R-:W-:Y:S11]  /*5df80*/  HMMA.16816.F32.BF16 R24, R20, R12, R24 ;  /* 0x0000000c1418723c */ /* 0x010ff60000041818 */
[----:B------:R-:W-:Y:S11]  /*5df90*/  @!UPT UIADD3 URZ, URZ, URZ, URZ ;  /* 0x0000003f3f3ff290 */ /* 0x000ff6000fffe03f */
[----:B------:R-:W-:Y:S01]  /*5dfa0*/  @!UPT UIADD3 URZ, URZ, URZ, URZ ;  /* 0x0000003f3f3ff290 */ /* 0x000fe2000fffe03f */
[----:B------:R-:W-:Y:S01]  /*5dfb0*/  STL.64 [R1+0x8c0], R24 ;  /* 0x0008c01801007387 */ /* 0x000fe20000100a00 */
[----:B------:R0:W-:Y:S02]  /*5dfc0*/  STL.64 [R1+0x8c8], R26 ;  /* 0x0008c81a01007387 */ /* 0x0001e40000100a00 */
[----:B------:R-:W4:Y:S02]  /*5dfd0*/  LDL.LU.64 R14, [R1+0x2f68] ;  /* 0x002f6800010e7983 */ /* 0x000f240000300a00 */
[----:B0-----:R-:W-:Y:S02]  /*5dfe0*/  IMAD.MOV.U32 R27, RZ, RZ, R12 ;  /* 0x000000ffff1b7224 */ /* 0x001fe400078e000c */
[----:B------:R-:W-:Y:S02]  /*5dff0*/  IMAD.MOV.U32 R26, RZ, RZ, R13 ;  /* 0x000000ffff1a7224 */ /* 0x000fe400078e000d */
[----:B------:R-:W4:Y:S03]  /*5e000*/  LDL.LU.64 R12, [R1+0x2f60] ;  /* 0x002f6000010c7983 */ /* 0x000f260000300a00 */
[----:B------:R0:W-:Y:S02]  /*5e010*/  STL [R1+0x2e80], R26 ;  /* 0x002e801a01007387 */ /* 0x0001e40000100800 */
[----:B------:R1:W-:Y:S02]  /*5e020*/  STL [R1+0x2e7c], R27 ;  /* 0x002e7c1b01007387 */ /* 0x0003e40000100800 */
[----:B------:R-:W3:Y:S01]  /*5e030*/  LDL.LU R24, [R1+0xbe0] ;  /* 0x000be00001187983 */ /* 0x000ee20000300800 */
[----:B------:R-:W3:Y:S01]  /*5e040*/  LDL.LU R25, [R1+0xbe4] ;  /* 0x000be40001197983 */ /* 0x000ee20000300800 */
[----:B--2---:R-:W-:-:S02]  /*5e050*/  IMAD.MOV.U32 R29, RZ, RZ, R4 ;  /* 0x000000ffff1d7224 */ /* 0x004fc400078e0004 */
[----:B------:R-:W-:Y:S01]  /*5e060*/  IMAD.MOV.U32 R28, RZ, RZ, R5 ;  /* 0x000000ffff1c7224 */ /* 0x000fe200078e0005 */
[----:B0-----:R-:W3:Y:S01]  /*5e070*/  LDL.LU R26, [R1+0xbe8] ;  /* 0x000be800011a7983 */ /* 0x001ee20000300800 */
[----:B-1----:R-:W3:Y:S01]  /*5e080*/  LDL.LU R27, [R1+0xbec] ;  /* 0x000bec00011b7983 */ /* 0x002ee20000300800 */
[C---:B----4-:R-:W-:Y:S02]  /*5e090*/  HMMA.16816.F32.BF16 R12, R20.reuse, R4, R12 ;  /* 0x00000004140c723c */ /* 0x050fe4000004180c */
[----:B------:R-:W2:Y:S11]  /*5e0a0*/  LDL.LU.64 R4, [R1+0x2f58] ;  /* 0x002f580001047983 */ /* 0x000eb60000300a00 */
[----:B------:R-:W-:Y:S10]  /*5e0b0*/  @!UPT UIADD3 URZ, URZ, URZ, URZ ;  /* 0x0000003f3f3ff290 */ /* 0x000ff4000fffe03f */
[----:B------:R0:W-:Y:S04]  /*5e0c0*/  STL.64 [R1+0x8b0], R12 ;  /* 0x0008b00c01007387 */ /* 0x0001e80000100a00 */
[----:B0-----:R-:W3:Y:S01]  /*5e0d0*/  LDL.LU.64 R12, [R1+0x2f50] ;  /* 0x002f5000010c7983 */ /* 0x001ee20000300a00 */
[----:B------:R-:W-:Y:S02]  /*5e0e0*/  IMAD.MOV.U32 R10, RZ, RZ, R15 ;  /* 0x000000ffff0a7224 */ /* 0x000fe400078e000f */
[----:B------:R-:W-:Y:S02]  /*5e0f0*/  IMAD.MOV.U32 R11, RZ, RZ, R14 ;  /* 0x000000ffff0b7224 */ /* 0x000fe400078e000e */
[----:B------:R-:W-:Y:S01]  /*5e100*/  STL [R1+0x2e84], R29 ;  /* 0x002e841d01007387 */ /* 0x000fe20000100800 */
[----:B------:R-:W-:Y:S02]  /*5e110*/  STL [R1+0x26a4], R10 ;  /* 0x0026a40a01007387 */ /* 0x000fe40000100800 */
[----:B------:R-:W-:Y:S01]  /*5e120*/  STL [R1+0x26a0], R11 ;  /* 0x0026a00b01007387 */ /* 0x000fe20000100800 */
[C---:B---3--:R-:W-:Y:S01]  /*5e130*/  HMMA.16816.F32.BF16 R24, R20.reuse, R12, R24 ;  /* 0x0000000c1418723c */ /* 0x048fe20000041818 */
[----:B------:R-:W-:Y:S11]  /*5e140*/  IMAD.MOV.U32 R19, RZ, RZ, R13 ;  /* 0x000000ffff137224 */ /* 0x000ff600078e000d */
[----:B------:R-:W-:Y:S11]  /*5e150*/  @!UPT UIADD3 URZ, URZ, URZ, URZ ;  /* 0x0000003f3f3ff290 */ /* 0x000ff6000fffe03f */
[----:B------:R0:W-:Y:S01]  /*5e160*/  STL.64 [R1+0x8a0], R24 ;  /* 0x0008a01801007387 */ /* 0x0001e20000100a00 */
[----:B------:R2:W-:Y:S02]  /*5e170*/  STL.64 [R1+0x8a8], R26 ;  /* 0x0008a81a01007387 */ /* 0x0005e40000100a00 */
[----:B------:R-:W3:Y:S02]  /*5e180*/  LDL.LU.64 R14, [R1+0x2f48] ;  /* 0x002f4800010e7983 */ /* 0x000ee40000300a00 */
[----:B0-----:R-:W-:Y:S02]  /*5e190*/  IMAD.MOV.U32 R25, RZ, RZ, R12 ;  /* 0x000000ffff197224 */ /* 0x001fe400078e000c */
[----:B------:R-:W3:Y:S01]  /*5e1a0*/  LDL.LU.64 R12, [R1+0x2f40] ;  /* 0x002f4000010c7983 */ /* 0x000ee20000300a00 */
[----:B--2---:R-:W-:Y:S02]  /*5e1b0*/  IMAD.MOV.U32 R27, RZ, RZ, R4 ;  /* 0x000000ffff1b7224 */ /* 0x004fe400078e0004 */
[----:B------:R-:W-:Y:S01]  /*5e1c0*/  IMAD.MOV.U32 R24, RZ, RZ, R5 ;  /* 0x000000ffff187224 */ /* 0x000fe200078e0005 */
[----:B---3--:R-:W-:Y:S01]  /*5e1d0*/  HMMA.16816.F32.BF16 R12, R20, R4, R12 ;  /* 0x00000004140c723c */ /* 0x008fe2000004180c */
[----:B------:R-:W2:Y:S11]  /*5e1e0*/  LDL.LU.64 R4, [R1+0x2f38] ;  /* 0x002f380001047983 */ /* 0x000eb60000300a00 */
[----:B------:R-:W-:Y:S11]  /*5e1f0*/  @!UPT UIADD3 URZ, URZ, URZ, URZ ;  /* 0x0000003f3f3ff290 */ /* 0x000ff6000fffe03f */
[----:B------:R0:W-:Y:S01]  /*5e200*/  STL.64 [R1+0x890], R12 ;  /* 0x0008900c01007387 */ /* 0x0001e20000100a00 */
[----:B------:R-:W-:Y:S02]  /*5e210*/  IMAD.MOV.U32 R10, RZ, RZ, R14 ;  /* 0x000000ffff0a7224 */ /* 0x000fe400078e000e */
[----:B------:R-:W-:Y:S02]  /*5e220*/  IMAD.MOV.U32 R11, RZ, RZ, R15 ;  /* 0x000000ffff0b7224 */ /* 0x000fe400078e000f */
[----:B------:R-:W3:Y:S04]  /*5e230*/  LDL.LU.64 R14, [R1+0x2f30] ;  /* 0x002f3000010e7983 */ /* 0x000ee80000300a00 */
[----:B0-----:R-:W3:Y:S01]  /*5e240*/  LDL.LU.64 R12, [R1+0x2f28] ;  /* 0x002f2800010c7983 */ /* 0x001ee20000300a00 */
[----:B------:R-:W-:Y:S02]  /*5e250*/  STL [R1+0x26ac], R10 ;  /* 0x0026ac0a01007387 */ /* 0x000fe40000100800 */
[----:B------:R-:W-:Y:S02]  /*5e260*/  STL [R1+0x26a8], R11 ;  /* 0x0026a80b01007387 */ /* 0x000fe40000100800 */
[----:B--2---:R-:W-:-:S02]  /*5e270*/  IMAD.MOV.U32 R29, RZ, RZ, R4 ;  /* 0x000000ffff1d7224 */ /* 0x004fc400078e0004 */
[----:B------:R-:W-:Y:S01]  /*5e280*/  IMAD.MOV.U32 R26, RZ, RZ, R5 ;  /* 0x000000ffff1a7224 */ /* 0x000fe200078e0005 */
[C---:B---3--:R-:W-:Y:S11]  /*5e290*/  HMMA.16816.F32.BF16 R12, R20.reuse, R4, R12 ;  /* 0x00000004140c723c */ /* 0x048ff6000004180c */
[----:B------:R-:W-:Y:S11]  /*5e2a0*/  @!UPT UIADD3 URZ, URZ, URZ, URZ ;  /* 0x0000003f3f3ff290 */ /* 0x000ff6000fffe03f */
[----:B------:R-:W-:Y:S01]  /*5e2b0*/  @!UPT UIADD3 URZ, URZ, URZ, URZ ;  /* 0x0000003f3f3ff290 */ /* 0x000fe2000fffe03f */
[----:B------:R-:W-:Y:S01]  /*5e2c0*/  STL.64 [R1+0x880], R12 ;  /* 0x0008800c01007387 */ /* 0x000fe20000100a00 */
[----:B------:R0:W-:Y:S03]  /*5e2d0*/  STL.64 [R1+0x888], R14 ;  /* 0x0008880e01007387 */ /* 0x0001e60000100a00 */
[----:B0-----:R-:W2:Y:S01]  /*5e2e0*/  LDL.LU.64 R14, [R1+0x2f20] ;  /* 0x002f2000010e7983 */ /* 0x001ea20000300a00 */
[----:B------:R-:W3:Y:S02]  /*5e2f0*/  LDL.LU.64 R12, [R1+0x2f18] ;  /* 0x002f1800010c7983 */ /* 0x000ee40000300a00 */
[----:B------:R-:W4:Y:S02]  /*5e300*/  LDL.LU R4, [R1+0x7b0] ;  /* 0x0007b00001047983 */ /* 0x000f240000300800 */
[----:B------:R-:W4:Y:S01]  /*5e310*/  LDL.LU R5, [R1+0x7b4] ;  /* 0x0007b40001057983 */ /* 0x000f220000300800 */
[----:B------:R-:W2:Y:S01]  /*5e320*/  LDL.LU R6, [R1+0x7b8] ;  /* 0x0007b80001067983 */ /* 0x000ea20000300800 */
[----:B------:R-:W2:Y:S03]  /*5e330*/  LDL.LU R7, [R1+0x7bc] ;  /* 0x0007bc0001077983 */ /* 0x000ea60000300800 */
        /* <DEDUP_REMOVED lines=16> */
[----:B------:R-:W-:Y:S02]  /*5e440*/  IMAD.MOV.U32 R10, RZ, RZ, R26 ;  /* 0x000000ffff0a7224 */ /* 0x000fe400078e001a */
[----:B------:R-:W-:Y:S01]  /*5e450*/  IMAD.MOV.U32 R11, RZ, RZ, R27 ;  /* 0x000000ffff0b7224 */ /* 0x000fe200078e001b */
[----:B0-----:R-:W4:Y:S01]  /*5e460*/  LDL.LU R24, [R1+0x4b0] ;  /* 0x0004b00001187983 */ /* 0x001f220000300800 */
[----:B------:R-:W4:Y:S02]  /*5e470*/  LDL.LU R25, [R1+0x4b4] ;  /* 0x0004b40001197983 */ /* 0x000f240000300800 */
[----:B------:R-:W2:Y:S02]  /*5e480*/  LDL.LU R26, [R1+0x4b8] ;  /* 0x0004b800011a7983 */ /* 0x000ea40000300800 */
[----:B------:R-:W2:Y:S02]  /*5e490*/  LDL.LU R27, [R1+0x4bc] ;  /* 0x0004bc00011b7983 */ /* 0x000ea40000300800 */
[----:B--2---:R-:W-:Y:S01]  /*5e4a0*/  STL.64 [R1+0x2ea0], R26 ;  /* 0x002ea01a01007387 */ /* 0x004fe20000100a00 */
[----:B----4-:R3:W-:Y:S02]  /*5e4b0*/  STL.64 [R1+0x2e98], R24 ;  /* 0x002e981801007387 */ /* 0x0107e40000100a00 */
[----:B---3--:R-:W-:-:S02]  /*5e4c0*/  IMAD.MOV.U32 R24, RZ, RZ, R13 ;  /* 0x000000ffff187224 */ /* 0x008fc400078e000d */
[----:B------:R-:W-:Y:S01]  /*5e4d0*/  IMAD.MOV.U32 R25, RZ, RZ, R18 ;  /* 0x000000ffff197224 */ /* 0x000fe200078e0012 */
[----:B------:R-:W2:Y:S04]  /*5e4e0*/  LDL.LU R13, [R1+0x2f10] ;  /* 0x002f1000010d7983 */ /* 0x000ea80000300800 */
[----:B------:R0:W-:Y:S02]  /*5e4f0*/  STL.64 [R1+0x2eb0], R24 ;  /* 0x002eb01801007387 */ /* 0x0001e40000100a00 */
[----:B0-----:R-:W-:Y:S02]  /*5e500*/  IMAD.MOV.U32 R24, RZ, RZ, R15 ;  /* 0x000000ffff187224 */ /* 0x001fe400078e000f */
[----:B------:R-:W-:-:S05]  /*5e510*/  IMAD.MOV.U32 R25, RZ, RZ, R14 ;  /* 0x000000ffff197224 */ /* 0x000fca00078e000e */
[----:B------:R0:W-:Y:S04]  /*5e520*/  STL.64 [R1+0x2ec8], R24 ;  /* 0x002ec81801007387 */ /* 0x0001e80000100a00 */
[----:B0-----:R-:W3:Y:S01]  /*5e530*/  LDL.LU R24, [R1+0x490] ;  /* 0x0004900001187983 */ /* 0x001ee20000300800 */
[----:B------:R-:W3:Y:S02]  /*5e540*/  LDL.LU R25, [R1+0x494] ;  /* 0x0004940001197983 */ /* 0x000ee40000300800 */
[----:B------:R-:W4:Y:S02]  /*5e550*/  LDL.LU R26, [R1+0x498] ;  /* 0x00049800011a7983 */ /* 0x000f240000300800 */
[----:B------:R-:W4:Y:S01]  /*5e560*/  LDL.LU R27, [R1+0x49c] ;  /* 0x00049c00011b7983 */ /* 0x000f220000300800 */
[C---:B--2---:R-:W-:Y:S01]  /*5e570*/  HMMA.16816.F32.BF16 R4, R20.reuse, R12, R4 ;  /* 0x0000000c1404723c */ /* 0x044fe20000041804 */
[----:B----4-:R-:W-:Y:S01]  /*5e580*/  STL.64 [R1+0x2ee0], R26 ;  /* 0x002ee01a01007387 */ /* 0x010fe20000100a00 */
[----:B---3--:R0:W-:Y:S03]  /*5e590*/  STL.64 [R1+0x2ed8], R24 ;  /* 0x002ed81801007387 */ /* 0x0081e60000100a00 */
[----:B0-----:R-:W2:Y:S01]  /*5e5a0*/  LDL.64 R24, [R1+0xc0] ;  /* 0x0000c00001187983 */ /* 0x001ea20000100a00 */
[----:B------:R0:W-:Y:S02]  /*5e5b0*/  STL.64 [R1+0x2dd0], R16 ;  /* 0x002dd01001007387 */ /* 0x0001e40000100a00 */
[----:B------:R1:W-:Y:S01]  /*5e5c0*/  STL [R1+0x2ee8], R19 ;  /* 0x002ee81301007387 */ /* 0x0003e20000100800 */
[----:B0-----:R-:W3:Y:S01]  /*5e5d0*/  LDL.LU R16, [R1+0x4a0] ;  /* 0x0004a00001107983 */ /* 0x001ee20000300800 */
[----:B------:R-:W3:Y:S02]  /*5e5e0*/  LDL.LU R17, [R1+0x4a4] ;  /* 0x0004a40001117983 */ /* 0x000ee40000300800 */
[----:B------:R-:W3:Y:S02]  /*5e5f0*/  LDL.LU R18, [R1+0x4a8] ;  /* 0x0004a80001127983 */ /* 0x000ee40000300800 */
[----:B-1----:R-:W3:Y:S09]  /*5e600*/  LDL.LU R19, [R1+0x4ac] ;  /* 0x0004ac0001137983 */ /* 0x002ef20000300800 */
[----:B------:R-:W-:Y:S01]  /*5e610*/  STL.64 [R1+0x860], R4 ;  /* 0x0008600401007387 */ /* 0x000fe20000100a00 */
[----:B------:R0:W-:Y:S03]  /*5e620*/  STL.64 [R1+0x868], R6 ;  /* 0x0008680601007387 */ /* 0x0001e60000100a00 */
[----:B0-----:R-:W4:Y:S01]  /*5e630*/  LDL.LU.64 R6, [R1+0x2f08] ;  /* 0x002f080001067983 */ /* 0x001f220000300a00 */
[----:B------:R-:W4:Y:S02]  /*5e640*/  LDL.LU.64 R4, [R1+0x2f00] ;  /* 0x002f000001047983 */ /* 0x000f240000300a00 */
[----:B------:R0:W-:Y:S02]  /*5e650*/  STL.64 [R1+0x2ed0], R12 ;  /* 0x002ed00c01007387 */ /* 0x0001e40000100a00 */
[----:B0-----:R-:W2:Y:S01]  /*5e660*/  LDL.64 R12, [R1+0xb0] ;  /* 0x0000b000010c7983 */ /* 0x001ea20000100a00 */
[----:B----4-:R-:W-:Y:S03]  /*5e670*/  HMMA.16816.F32.BF16 R20, R20, R8, R4 ;  /* 0x000000081414723c */ /* 0x010fe60000041804 */
[----:B------:R-:W3:Y:S01]  /*5e680*/  LDL.LU.64 R6, [R1+0x2ef8] ;  /* 0x002ef80001067983 */ /* 0x000ee20000300a00 */
[----:B------:R-:W3:Y:S11]  /*5e690*/  LDL.LU.64 R4, [R1+0x2ef0] ;  /* 0x002ef00001047983 */ /* 0x000ef60000300a00 */
[----:B------:R-:W-:Y:S08]  /*5e6a0*/  @!UPT UIADD3 URZ, URZ, URZ, URZ ;  /* 0x0000003f3f3ff290 */ /* 0x000ff0000fffe03f */
[----:B------:R0:W-:Y:S01]  /*5e6b0*/  STL.64 [R1+0x530], R20 ;  /* 0x0005301401007387 */ /* 0x0001e20000100a00 */
[----:B------:R-:W-:Y:S02]  /*5e6c0*/  STL.64 [R1+0x538], R22 ;  /* 0x0005381601007387 */ /* 0x000fe40000100a00 */
[----:B0-----:R-:W-:Y:S02]  /*5e6d0*/  IMAD.MOV.U32 R20, RZ, RZ, R2 ;  /* 0x000000ffff147224 */ /* 0x001fe400078e0002 */
[----:B------:R-:W-:-:S05]  /*5e6e0*/  IMAD.MOV.U32 R21, RZ, RZ, R0 ;  /* 0x000000ffff157224 */ /* 0x000fca00078e0000 */
[----:B------:R0:W-:Y:S04]  /*5e6f0*/  STL.64 [R1+0x2ea8], R20 ;  /* 0x002ea81401007387 */ /* 0x0001e80000100a00 */
[----:B0-----:R-:W4:Y:S01]  /*5e700*/  LDL.LU R20, [R1+0x4c0] ;  /* 0x0004c00001147983 */ /* 0x001f220000300800 */
[----:B------:R-:W4:Y:S02]  /*5e710*/  LDL.LU R21, [R1+0x4c4] ;  /* 0x0004c40001157983 */ /* 0x000f240000300800 */
[----:B------:R-:W4:Y:S02]  /*5e720*/  LDL.LU R22, [R1+0x4c8] ;  /* 0x0004c80001167983 */ /* 0x000f240000300800 */
[----:B------:R-:W4:Y:S02]  /*5e730*/  LDL.LU R23, [R1+0x4cc] ;  /* 0x0004cc0001177983 */ /* 0x000f240000300800 */
[----:B--2---:R-:W-:Y:S01]  /*5e740*/  IMAD.MOV.U32 R3, RZ, RZ, R25 ;  /* 0x000000ffff037224 */ /* 0x004fe200078e0019 */
[----:B---3--:R-:W-:Y:S01]  /*5e750*/  HMMA.16816.F32.BF16 R16, R4, R24, R16 ;  /* 0x000000180410723c */ /* 0x008fe20000041810 */
[----:B----4-:R-:W-:Y:S01]  /*5e760*/  STL.64 [R1+0x2ec0], R22 ;  /* 0x002ec01601007387 */ /* 0x010fe20000100a00 */
[----:B------:R0:W-:Y:S03]  /*5e770*/  STL.64 [R1+0x2eb8], R20 ;  /* 0x002eb81401007387 */ /* 0x0001e60000100a00 */
        /* <DEDUP_REMOVED lines=8> */
[----:B------:R-:W3:Y:S02]  /*5e800*/  LDL.LU R10, [R1+0x408] ;  /* 0x00040800010a7983 */ /* 0x000ee40000300800 */
[----:B------:R-:W3:Y:S03]  /*5e810*/  LDL.LU R11, [R1+0x40c] ;  /* 0x00040c00010b7983 */ /* 0x000ee60000300800 */
[----:B------:R-:W-:Y:S01]  /*5e820*/  STL.64 [R1+0x4a0], R16 ;  /* 0x0004a01001007387 */ /* 0x000fe20000100a00 */
[----:B------:R0:W-:Y:S03]  /*5e830*/  STL.64 [R1+0x4a8], R18 ;  /* 0x0004a81201007387 */ /* 0x0001e60000100a00 */
[----:B0-----:R-:W4:Y:S01]  /*5e840*/  LDL.LU R19, [R1+0x2ee8] ;  /* 0x002ee80001137983 */ /* 0x001f220000300800 */
[----:B------:R-:W-:-:S02]  /*5e850*/  IMAD.MOV.U32 R18, RZ, RZ, R24 ;  /* 0x000000ffff127224 */ /* 0x000fc400078e0018 */
[----:B------:R-:W2:Y:S02]  /*5e860*/  LDL.LU.64 R26, [R1+0x2ee0] ;  /* 0x002ee000011a7983 */ /* 0x000ea40000300a00 */
[----:B------:R-:W2:Y:S02]  /*5e870*/  LDL.LU.64 R24, [R1+0x2ed8] ;  /* 0x002ed80001187983 */ /* 0x000ea40000300a00 */
[----:B------:R-:W-:Y:S02]  /*5e880*/  IMAD.MOV.U32 R2, RZ, RZ, R12 ;  /* 0x000000ffff027224 */ /* 0x000fe400078e000c */
[----:B------:R-:W-:Y:S01]  /*5e890*/  IMAD.MOV.U32 R0, RZ, RZ, R13 ;  /* 0x000000ffff007224 */ /* 0x000fe200078e000d */
[----:B--2---:R-:W-:Y:S01]  /*5e8a0*/  HMMA.16816.F32.BF16 R24, R4, R12, R24 ;  /* 0x0000000c0418723c */ /* 0x004fe20000041818 */
[----:B------:R-:W2:Y:S11]  /*5e8b0*/  LDL.LU.64 R12, [R1+0x2ed0] ;  /* 0x002ed000010c7983 */ /* 0x000eb60000300a00 */
[----:B------:R-:W-:Y:S11]  /*5e8c0*/  @!UPT UIADD3 URZ, URZ, URZ, URZ ;  /* 0x0000003f3f3ff290 */ /* 0x000ff6000fffe03f */
[----:B------:R0:W-:Y:S04]  /*5e8d0*/  STL.64 [R1+0x490], R24 ;  /* 0x0004901801007387 */ /* 0x0001e80000100a00 */
[----:B0-----:R-:W2:Y:S01]  /*5e8e0*/  LDL.LU.64 R24, [R1+0x2ec8] ;  /* 0x002ec80001187983 */ /* 0x001ea20000300a00 */
[----:B------:R-:W-:Y:S02]  /*5e8f0*/  IMAD.MOV.U32 R14, RZ, RZ, R26 ;  /* 0x000000ffff0e7224 */ /* 0x000fe400078e001a */
[----:B------:R-:W-:-:S05]  /*5e900*/  IMAD.MOV.U32 R15, RZ, RZ, R27 ;  /* 0x000000ffff0f7224 */ /* 0x000fca00078e001b */
        /* <DEDUP_REMOVED lines=10> */
[----:B------:R-:W3:Y:S11]  /*5e9b0*/  LDL.LU.64 R20, [R1+0x2ea8] ;  /* 0x002ea80001147983 */ /* 0x000ef60000300a00 */
[----:B------:R-:W-:Y:S11]  /*5e9c0*/  @!UPT UIADD3 URZ, URZ, URZ, URZ ;  /* 0x0000003f3f3ff290 */ /* 0x000ff6000fffe03f */
[----:B------:R-:W-:Y:S02]  /*5e9d0*/  IMAD.MOV.U32 R14, RZ, RZ, R27 ;  /* 0x000000ffff0e7224 */ /* 0x000fe400078e001b */
[----:B------:R-:W-:Y:S01]  /*5e9e0*/  IMAD.MOV.U32 R15, RZ, RZ, R26 ;  /* 0x000000ffff0f7224 */ /* 0x000fe200078e001a */
[----:B------:R0:W-:Y:S01]  /*5e9f0*/  STL.64 [R1+0x470], R24 ;  /* 0x0004701801007387 */ /* 0x0001e20000100a00 */
[----:B------:R-:W2:Y:S03]  /*5ea00*/  LDL.LU.64 R26, [R1+0x2ea0] ;  /* 0x002ea000011a7983 */ /* 0x000ea60000300a00 */
[----:B0-----:R-:W2:Y:S01]  /*5ea10*/  LDL.LU.64 R24, [R1+0x2e98] ;  /* 0x002e980001187983 */ /* 0x001ea20000300a00 */
[----:B------:R-:W-:Y:S02]  /*5ea20*/  STL [R1+0x25bc], R14 ;  /* 0x0025bc0e01007387 */ /* 0x000fe40000100800 */
[----:B------:R-:W-:Y:S02]  /*5ea30*/  STL [R1+0x25b8], R15 ;  /* 0x0025b80f01007387 */ /* 0x000fe40000100800 */
[----:B------:R0:W-:Y:S02]  /*5ea40*/  STL.64 [R1+0x2e60], R12 ;  /* 0x002e600c01007387 */ /* 0x0001e40000100a00 */
[----:B0-----:R-:W2:Y:S04]  /*5ea50*/  LDL R12, [R1+0x80] ;  /* 0x00008000010c7983 */ /* 0x001ea80000100800 */
[----:B------:R-:W2:Y:S02]  /*5ea60*/  LDL R13, [R1+0x84] ;  /* 0x00008400010d7983 */ /* 0x000ea40000100800 */
[C---:B--2---:R-:W-:Y:S02]  /*5ea70*/  HMMA.16816.F32.BF16 R12, R4.reuse, R12, R24 ;  /* 0x0000000c040c723c */ /* 0x044fe40000041818 */
[----:B------:R-:W2:Y:S01]  /*5ea80*/  LDL.LU.64 R26, [R1+0x2e90] ;  /* 0x002e9000011a7983 */ /* 0x000ea20000300a00 */
[----:B------:R-:W4:Y:S11]  /*5ea90*/  LDL.LU.64 R24, [R1+0x2e88] ;  /* 0x002e880001187983 */ /* 0x000f360000300a00 */
[----:B------:R-:W-:Y:S09]  /*5eaa0*/  @!UPT UIADD3 URZ, URZ, URZ, URZ ;  /* 0x0000003f3f3ff290 */ /* 0x000ff2000fffe03f */
[----:B------:R-:W-:Y:S01]  /*5eab0*/  STL.64 [R1+0x460], R12 ;  /* 0x0004600c01007387 */ /* 0x000fe20000100a00 */
[----:B------:R3:W-:Y:S02]  /*5eac0*/  STL.64 [R1+0x468], R14 ;  /* 0x0004680e01007387 */ /* 0x0007e40000100a00 */
[----:B---3--:R-:W-:Y:S01]  /*5ead0*/  HMMA.16816.F32.BF16 R12, R4, R20, R8 ;  /* 0x00000014040c723c */ /* 0x008fe20000041808 */
[----:B------:R-:W3:Y:S11]  /*5eae0*/  LDL.LU R8, [R1+0xac0] ;  /* 0x000ac00001087983 */ /* 0x000ef60000300800 */
[----:B------:R-:W-:Y:S11]  /*5eaf0*/  @!UPT UIADD3 URZ, URZ, URZ, URZ ;  /* 0x0000003f3f3ff290 */ /* 0x000ff6000fffe03f */
[----:B------:R-:W-:Y:S01]  /*5eb00*/  STL.64 [R1+0x450], R12 ;  /* 0x0004500c01007387 */ /* 0x000fe20000100a00 */
[----:B------:R-:W-:Y:S02]  /*5eb10*/  STL.64 [R1+0x458], R14 ;  /* 0x0004580e01007387 */ /* 0x000fe40000100a00 */
[----:B------:R-:W3:Y:S02]  /*5eb20*/  LDL.LU R9, [R1+0xac4] ;  /* 0x000ac40001097983 */ /* 0x000ee40000300800 */
[----:B------:R-:W3:Y:S01]  /*5eb30*/  LDL.LU R10, [R1+0xac8] ;  /* 0x000ac800010a7983 */ /* 0x000ee20000300800 */
[----:B------:R-:W3:Y:S01]  /*5eb40*/  LDL.LU R11, [R1+0xacc] ;  /* 0x000acc00010b7983 */ /* 0x000ee20000300800 */
[----:B------:R-:W-:Y:S02]  /*5eb50*/  IMAD.MOV.U32 R16, RZ, RZ, R29 ;  /* 0x000000ffff107224 */ /* 0x000fe400078e001d */
[----:B------:R-:W3:Y:S02]  /*5eb60*/  LDL.LU R29, [R1+0x2e84] ;  /* 0x002e8400011d7983 */ /* 0x000ee40000300800 */
[----:B--2---:R-:W-:-:S02]  /*5eb70*/  IMAD.MOV.U32 R17, RZ, RZ, R26 ;  /* 0x000000ffff117224 */ /* 0x004fc400078e001a */
[----:B------:R-:W2:Y:S03]  /*5eb80*/  LDL.LU R26, [R1+0x2e80] ;  /* 0x002e8000011a7983 */ /* 0x000ea60000300800 */
[----:B------:R0:W-:Y:S02]  /*5eb90*/  STL.64 [R1+0x2de8], R16 ;  /* 0x002de81001007387 */ /* 0x0001e40000100a00 */
[----:B0-----:R-:W-:Y:S02]  /*5eba0*/  IMAD.MOV.U32 R16, RZ, RZ, R27 ;  /* 0x000000ffff107224 */ /* 0x001fe400078e001b */
[----:B----4-:R-:W-:Y:S01]  /*5ebb0*/  IMAD.MOV.U32 R17, RZ, RZ, R24 ;  /* 0x000000ffff117224 */ /* 0x010fe200078e0018 */
[----:B------:R-:W4:Y:S01]  /*5ebc0*/  LDL.LU R27, [R1+0x2e7c] ;  /* 0x002e7c00011b7983 */ /* 0x000f220000300800 */
[----:B------:R-:W2:Y:S03]  /*5ebd0*/  LDL.LU R24, [R1+0x2e78] ;  /* 0x002e780001187983 */ /* 0x000ea60000300800 */
[----:B------:R-:W-:Y:S04]  /*5ebe0*/  STL.64 [R1+0x2e00], R16 ;  /* 0x002e001001007387 */ /* 0x000fe80000100a00 */
[----:B---3--:R-:W-:Y:S01]  /*5ebf0*/  STL.64 [R1+0x2dc8], R10 ;  /* 0x002dc80a01007387 */ /* 0x008fe20000100a00 */
[----:B------:R0:W-:Y:S03]  /*5ec00*/  STL.64 [R1+0x2dc0], R8 ;  /* 0x002dc00801007387 */ /* 0x0001e60000100a00 */
[----:B0-----:R-:W3:Y:S01]  /*5ec10*/  LDL.LU R8, [R1+0xad0] ;  /* 0x000ad00001087983 */ /* 0x001ee20000300800 */
[----:B------:R-:W3:Y:S02]  /*5ec20*/  LDL.LU R9, [R1+0xad4] ;  /* 0x000ad40001097983 */ /* 0x000ee40000300800 */
[----:B------:R-:W2:Y:S02]  /*5ec30*/  LDL.LU R10, [R1+0xad8] ;  /* 0x000ad800010a7983 */ /* 0x000ea40000300800 */
[----:B------:R-:W2:Y:S02]  /*5ec40*/  LDL.LU R11, [R1+0xadc] ;  /* 0x000adc00010b7983 */ /* 0x000ea40000300800 */
[----:B------:R-:W-:-:S02]  /*5ec50*/  IMAD.MOV.U32 R16, RZ, RZ, R25 ;  /* 0x000000ffff107224 */ /* 0x000fc400078e0019 */
[----:B------:R-:W-:Y:S01]  /*5ec60*/  IMAD.MOV.U32 R17, RZ, RZ, R19 ;  /* 0x000000ffff117224 */ /* 0x000fe200078e0013 */
[----:B------:R-:W4:Y:S01]  /*5ec70*/  LDL.LU R25, [R1+0x2e74] ;  /* 0x002e740001197983 */ /* 0x000f220000300800 */
[----:B------:R-:W4:Y:S03]  /*5ec80*/  LDL.LU R19, [R1+0x2e70] ;  /* 0x002e700001137983 */ /* 0x000f260000300800 */
[----:B------:R-:W-:Y:S04]  /*5ec90*/  STL.64 [R1+0x2e18], R16 ;  /* 0x002e181001007387 */ /* 0x000fe80000100a00 */
        /* <DEDUP_REMOVED lines=8> */
[----:B------:R-:W2:Y:S01]  /*5ed20*/  LDL.LU R29, [R1+0x2e6c] ;  /* 0x002e6c00011d7983 */ /* 0x000ea20000300800 */
[----:B------:R-:W2:Y:S03]  /*5ed30*/  LDL.LU R28, [R1+0x2e68] ;  /* 0x002e6800011c7983 */ /* 0x000ea60000300800 */
[----:B------:R4:W-:Y:S02]  /*5ed40*/  STL.64 [R1+0x2e30], R16 ;  /* 0x002e301001007387 */ /* 0x0009e40000100a00 */
[----:B----4-:R-:W-:Y:S02]  /*5ed50*/  IMAD.MOV.U32 R16, RZ, RZ, R27 ;  /* 0x000000ffff107224 */ /* 0x010fe400078e001b */
[----:B------:R-:W-:-:S05]  /*5ed60*/  IMAD.MOV.U32 R17, RZ, RZ, R26 ;  /* 0x000000ffff117224 */ /* 0x000fca00078e001a */
[----:B------:R-:W-:Y:S04]  /*5ed70*/  STL.64 [R1+0x2e48], R16 ;  /* 0x002e481001007387 */ /* 0x000fe80000100a00 */
[----:B---3--:R-:W-:Y:S01]  /*5ed80*/  STL.64 [R1+0x2df8], R10 ;  /* 0x002df80a01007387 */ /* 0x008fe20000100a00 */
[----:B--2---:R0:W-:Y:S03]  /*5ed90*/  STL.64 [R1+0x2df0], R8 ;  /* 0x002df00801007387 */ /* 0x0041e60000100a00 */
[----:B------:R-:W1:Y:S04]  /*5eda0*/  LDSM.16.MT88.4 R20, [R28+0x2c180] ;  /* 0x02c180001c14783b */ /* 0x000e680000004200 */
        /* <DEDUP_REMOVED lines=38> */
[----:B-1----:R-:W-:Y:S01]  /*5f010*/  STL [R1+0x2cbc], R22 ;  /* 0x002cbc1601007387 */ /* 0x002fe20000100800 */
[----:B------:R-:W-:Y:S02]  /*5f020*/  STL [R1+0x2cb8], R23 ;  /* 0x002cb81701007387 */ /* 0x000fe40000100800 */
[----:B------:R0:W-:Y:S02]  /*5f030*/  STL.64 [R1+0x2d90], R20 ;  /* 0x002d901401007387 */ /* 0x0001e40000100a00 */
[----:B0-----:R-:W-:-:S02]  /*5f040*/  IMAD.MOV.U32 R20, RZ, RZ, R29 ;  /* 0x000000ffff147224 */ /* 0x001fc400078e001d */
[----:B------:R-:W-:-:S07]  /*5f050*/  IMAD.MOV.U32 R21, RZ, RZ, R19 ;  /* 0x000000ffff157224 */ /* 0x000fce00078e0013 */
[----:B----4-:R-:W-:Y:S01]  /*5f060*/  HMMA.16816.F32.BF16 R20, R4, R20, R12 ;  /* 0x000000140414723c */ /* 0x010fe2000004180c */
[----:B------:R-:W4:Y:S11]  /*5f070*/  LDL.LU.64 R12, [R1+0x2e60] ;  /* 0x002e6000010c7983 */ /* 0x000f360000300a00 */
[----:B------:R-:W-:Y:S11]  /*5f080*/  @!UPT UIADD3 URZ, URZ, URZ, URZ ;  /* 0x0000003f3f3ff290 */ /* 0x000ff6000fffe03f */
[----:B------:R0:W-:Y:S02]  /*5f090*/  STL.64 [R1+0x7d0], R20 ;  /* 0x0007d01401007387 */ /* 0x0001e40000100a00 */
[----:B0-----:R-:W-:Y:S02]  /*5f0a0*/  IMAD.MOV.U32 R20, RZ, RZ, R18 ;  /* 0x000000ffff147224 */ /* 0x001fe400078e0012 */
[----:B------:R-:W-:Y:S02]  /*5f0b0*/  IMAD.MOV.U32 R15, RZ, RZ, R23 ;  /* 0x000000ffff0f7224 */ /* 0x000fe400078e0017 */
[----:B------:R-:W-:-:S03]  /*5f0c0*/  IMAD.MOV.U32 R14, RZ, RZ, R22 ;  /* 0x000000ffff0e7224 */ /* 0x000fc600078e0016 */
[----:B------:R-:W-:Y:S02]  /*5f0d0*/  STL [R1+0x25c4], R15 ;  /* 0x0025c40f01007387 */ /* 0x000fe40000100800 */
        /* <DEDUP_REMOVED lines=53> */
[----:B------:R0:W-:Y:S02]  /*5f430*/  STL.64 [R1+0x2d48], R16 ;  /* 0x002d481001007387 */ /* 0x0001e40000100a00 */
[----:B0-----:R-:W2:Y:S01]  /*5f440*/  LDL.64 R16, [R1+0xa0] ;  /* 0x0000a00001107983 */ /* 0x001ea20000100a00 */
[C---:B----4-:R-:W-:Y:S03]  /*5f450*/  HMMA.16816.F32.BF16 R8, R4.reuse, R12, R8 ;  /* 0x0000000c0408723c */ /* 0x050fe60000041808 */
[----:B--2---:R0:W-:Y:S04]  /*5f460*/  STL.64 [R1+0x2d98], R16 ;  /* 0x002d981001007387 */ /* 0x0041e80000100a00 */
[----:B0-----:R-:W2:Y:S01]  /*5f470*/  LDL.LU R16, [R1+0x3e0] ;  /* 0x0003e00001107983 */ /* 0x001ea20000300800 */
[----:B------:R-:W2:Y:S02]  /*5f480*/  LDL.LU R17, [R1+0x3e4] ;  /* 0x0003e40001117983 */ /* 0x000ea40000300800 */
[----:B------:R-:W2:Y:S02]  /*5f490*/  LDL.LU R18, [R1+0x3e8] ;  /* 0x0003e80001127983 */ /* 0x000ea40000300800 */
[----:B------:R-:W2:Y:S11]  /*5f4a0*/  LDL.LU R19, [R1+0x3ec] ;  /* 0x0003ec0001137983 */ /* 0x000eb60000300800 */
[----:B------:R-:W-:Y:S01]  /*5f4b0*/  STL.64 [R1+0x750], R8 ;  /* 0x0007500801007387 */ /* 0x000fe20000100a00 */
[----:B------:R0:W-:Y:S03]  /*5f4c0*/  STL.64 [R1+0x758], R10 ;  /* 0x0007580a01007387 */ /* 0x0001e60000100a00 */
[----:B0-----:R-:W4:Y:S01]  /*5f4d0*/  LDL.LU.64 R10, [R1+0x2db8] ;  /* 0x002db800010a7983 */ /* 0x001f220000300a00 */
[----:B------:R-:W3:Y:S02]  /*5f4e0*/  LDL.LU.64 R8, [R1+0x2db0] ;  /* 0x002db00001087983 */ /* 0x000ee40000300a00 */
[----:B------:R0:W-:Y:S02]  /*5f4f0*/  STL.64 [R1+0x2d78], R12 ;  /* 0x002d780c01007387 */ /* 0x0001e40000100a00 */
[----:B0-----:R-:W2:Y:S01]  /*5f500*/  LDL.LU R12, [R1+0x3c0] ;  /* 0x0003c000010c7983 */ /* 0x001ea20000300800 */
[----:B------:R-:W2:Y:S02]  /*5f510*/  LDL.LU R13, [R1+0x3c4] ;  /* 0x0003c400010d7983 */ /* 0x000ea40000300800 */
[----:B------:R-:W2:Y:S02]  /*5f520*/  LDL.LU R14, [R1+0x3c8] ;  /* 0x0003c800010e7983 */ /* 0x000ea40000300800 */
[----:B------:R-:W2:Y:S01]  /*5f530*/  LDL.LU R15, [R1+0x3cc] ;  /* 0x0003cc00010f7983 */ /* 0x000ea20000300800 */
[----:B---3--:R-:W-:Y:S01]  /*5f540*/  HMMA.16816.F32.BF16 R4, R4, R8, R24 ;  /* 0x000000080404723c */ /* 0x008fe20000041818 */
[----:B------:R-:W2:Y:S01]  /*5f550*/  LDL.LU.64 R26, [R1+0x2da8] ;  /* 0x002da800011a7983 */ /* 0x000ea20000300a00 */
[----:B------:R-:W2:Y:S02]  /*5f560*/  LDL.LU.64 R24, [R1+0x2da0] ;  /* 0x002da00001187983 */ /* 0x000ea40000300a00 */
[----:B------:R-:W-:Y:S11]  /*5f570*/  IMAD.MOV.U32 R21, RZ, RZ, R3 ;  /* 0x000000ffff157224 */ /* 0x000ff600078e0003 */
[----:B------:R-:W-:Y:S08]  /*5f580*/  @!UPT UIADD3 URZ, URZ, URZ, URZ ;  /* 0x0000003f3f3ff290 */ /* 0x000ff0000fffe03f */
[----:B------:R-:W-:Y:S01]  /*5f590*/  STL.64 [R1+0x440], R4 ;  /* 0x0004400401007387 */ /* 0x000fe20000100a00 */
[----:B------:R-:W-:Y:S02]  /*5f5a0*/  STL.64 [R1+0x448], R6 ;  /* 0x0004480601007387 */ /* 0x000fe40000100a00 */
[----:B----4-:R-:W-:Y:S02]  /*5f5b0*/  STL.64 [R1+0x2cd8], R10 ;  /* 0x002cd80a01007387 */ /* 0x010fe40000100a00 */
[----:B------:R0:W-:Y:S02]  /*5f5c0*/  STL.64 [R1+0x2cd0], R8 ;  /* 0x002cd00801007387 */ /* 0x0001e40000100a00 */
[----:B0-----:R-:W3:Y:S01]  /*5f5d0*/  LDL.LU R8, [R1+0x3d0] ;  /* 0x0003d00001087983 */ /* 0x001ee20000300800 */
[----:B------:R-:W3:Y:S02]  /*5f5e0*/  LDL.LU R9, [R1+0x3d4] ;  /* 0x0003d40001097983 */ /* 0x000ee40000300800 */
[----:B------:R-:W3:Y:S02]  /*5f5f0*/  LDL.LU R10, [R1+0x3d8] ;  /* 0x0003d800010a7983 */ /* 0x000ee40000300800 */
[----:B------:R-:W3:Y:S01]  /*5f600*/  LDL.LU R11, [R1+0x3dc] ;  /* 0x0003dc00010b7983 */ /* 0x000ee20000300800 */
[----:B--2---:R-:W-:Y:S01]  /*5f610*/  HMMA.16816.F32.BF16 R20, R24, R20, R16 ;  /* 0x000000141814723c */ /* 0x004fe20000041810 */
[----:B------:R-:W2:Y:S01]  /*5f620*/  LDL.LU.64 R16, [R1+0x2d98] ;  /* 0x002d980001107983 */ /* 0x000ea20000300a00 */
[----:B------:R-:W-:-:S02]  /*5f630*/  IMAD.MOV.U32 R4, RZ, RZ, R2 ;  /* 0x000000ffff047224 */ /* 0x000fc400078e0002 */
[----:B------:R-:W-:-:S07]  /*5f640*/  IMAD.MOV.U32 R5, RZ, RZ, R0 ;  /* 0x000000ffff057224 */ /* 0x000fce00078e0000 */
[C---:B---3--:R-:W-:Y:S11]  /*5f650*/  HMMA.16816.F32.BF16 R8, R24.reuse, R4, R8 ;  /* 0x000000041808723c */ /* 0x048ff60000041808 */
[----:B------:R-:W-:Y:S01]  /*5f660*/  @!UPT UIADD3 URZ, URZ, URZ, URZ ;  /* 0x0000003f3f3ff290 */ /* 0x000fe2000fffe03f */
[----:B------:R0:W-:Y:S01]  /*5f670*/  STL.64 [R1+0x420], R20 ;  /* 0x0004201401007387 */ /* 0x0001e20000100a00 */
[----:B------:R-:W-:Y:S03]  /*5f680*/  STL.64 [R1+0x428], R22 ;  /* 0x0004281601007387 */ /* 0x000fe60000100a00 */
[----:B0-----:R-:W3:Y:S07]  /*5f690*/  LDL.LU.64 R20, [R1+0x2d90] ;  /* 0x002d900001147983 */ /* 0x001eee0000300a00 */
[----:B------:R-:W-:Y:S01]  /*5f6a0*/  STL.64 [R1+0x410], R8 ;  /* 0x0004100801007387 */ /* 0x000fe20000100a00 */
[----:B------:R-:W-:Y:S01]  /*5f6b0*/  STL.64 [R1+0x418], R10 ;  /* 0x0004180a01007387 */ /* 0x000fe20000100a00 */
[----:B--2---:R-:W-:Y:S11]  /*5f6c0*/  HMMA.16816.F32.BF16 R4, R24, R16, R12 ;  /* 0x000000101804723c */ /* 0x004ff6000004180c */
[----:B------:R-:W-:Y:S11]  /*5f6d0*/  @!UPT UIADD3 URZ, URZ, URZ, URZ ;  /* 0x0000003f3f3ff290 */ /* 0x000ff6000fffe03f */
[----:B------:R-:W-:Y:S01]  /*5f6e0*/  @!UPT UIADD3 URZ, URZ, URZ, URZ ;  /* 0x0000003f3f3ff290 */ /* 0x000fe2000fffe03f */
[----:B------:R-:W-:Y:S01]  /*5f6f0*/  STL.64 [R1+0x400], R4 ;  /* 0x0004000401007387 */ /* 0x000fe20000100a00 */
[----:B------:R-:W-:Y:S02]  /*5f700*/  STL.64 [R1+0x408], R6 ;  /* 0x0004080601007387 */ /* 0x000fe40000100a00 */
        /* <DEDUP_REMOVED lines=8> */
[----:B------:R-:W2:Y:S02]  /*5f790*/  LDL.LU R14, [R1+0x3b8] ;  /* 0x0003b800010e7983 */ /* 0x000ea40000300800 */
[----:B------:R-:W2:Y:S01]  /*5f7a0*/  LDL.LU R15, [R1+0x3bc] ;  /* 0x0003bc00010f7983 */ /* 0x000ea20000300800 */
[----:B------:R-:W4:Y:S01]  /*5f7b0*/  LDL.64 R4, [R1+0x70] ;  /* 0x0000700001047983 */ /* 0x000f220000100a00 */
[----:B------:R-:W-:-:S02]  /*5f7c0*/  IMAD.MOV.U32 R22, RZ, RZ, R16 ;  /* 0x000000ffff167224 */ /* 0x000fc400078e0010 */
[----:B------:R-:W-:Y:S01]  /*5f7d0*/  IMAD.MOV.U32 R23, RZ, RZ, R17 ;  /* 0x000000ffff177224 */ /* 0x000fe200078e0011 */
        /* <DEDUP_REMOVED lines=8> */
[----:B0-----:R-:W2:Y:S04]  /*5f860*/  LDL.64 R16, [R1+0x60] ;  /* 0x0000600001107983 */ /* 0x001ea80000100a00 */
[----:B--2---:R0:W-:Y:S04]  /*5f870*/  STL.64 [R1+0x2d68], R16 ;  /* 0x002d681001007387 */ /* 0x0041e80000100a00 */
[----:B0-----:R-:W2:Y:S01]  /*5f880*/  LDL.LU R16, [R1+0x380] ;  /* 0x0003800001107983 */ /* 0x001ea20000300800 */
[----:B------:R-:W2:Y:S02]  /*5f890*/  LDL.LU R17, [R1+0x384] ;  /* 0x0003840001117983 */ /* 0x000ea40000300800 */
[----:B------:R-:W2:Y:S02]  /*5f8a0*/  LDL.LU R18, [R1+0x388] ;  /* 0x0003880001127983 */ /* 0x000ea40000300800 */
[----:B------:R-:W2:Y:S01]  /*5f8b0*/  LDL.LU R19, [R1+0x38c] ;  /* 0x00038c0001137983 */ /* 0x000ea20000300800 */
[----:B------:R-:W2:Y:S04]  /*5f8c0*/  LDL.64 R8, [R1+0x50] ;  /* 0x0000500001087983 */ /* 0x000ea80000100a00 */
[----:B--2---:R0:W-:Y:S04]  /*5f8d0*/  STL.64 [R1+0x2d60], R8 ;  /* 0x002d600801007387 */ /* 0x0041e80000100a00 */
[----:B0-----:R-:W2:Y:S01]  /*5f8e0*/  LDL.LU R8, [R1+0xa20] ;  /* 0x000a200001087983 */ /* 0x001ea20000300800 */
[----:B------:R-:W2:Y:S02]  /*5f8f0*/  LDL.LU R9, [R1+0xa24] ;  /* 0x000a240001097983 */ /* 0x000ea40000300800 */
[----:B------:R-:W2:Y:S02]  /*5f900*/  LDL.LU R10, [R1+0xa28] ;  /* 0x000a2800010a7983 */ /* 0x000ea40000300800 */
[----:B------:R-:W2:Y:S01]  /*5f910*/  LDL.LU R11, [R1+0xa2c] ;  /* 0x000a2c00010b7983 */ /* 0x000ea20000300800 */
[----:B------:R-:W-:Y:S01]  /*5f920*/  STL.64 [R1+0x2cc8], R22 ;  /* 0x002cc81601007387 */ /* 0x000fe20000100a00 */
[----:B---3--:R0:W-:Y:S03]  /*5f930*/  STL.64 [R1+0x2cc0], R20 ;  /* 0x002cc01401007387 */ /* 0x0081e60000100a00 */
[----:B0-----:R-:W3:Y:S01]  /*5f940*/  LDL.64 R20, [R1+0x90] ;  /* 0x0000900001147983 */ /* 0x001ee20000100a00 */
[----:B------:R-:W-:Y:S01]  /*5f950*/  STL [R1+0x2ab0], R28 ;  /* 0x002ab01c01007387 */ /* 0x000fe20000100800 */
[C---:B---3--:R-:W-:Y:S11]  /*5f960*/  HMMA.16816.F32.BF16 R12, R24.reuse, R20, R12 ;  /* 0x00000014180c723c */ /* 0x048ff6000004180c */
[----:B------:R-:W-:Y:S11]  /*5f970*/  @!UPT UIADD3 URZ, URZ, URZ, URZ ;  /* 0x0000003f3f3ff290 */ /* 0x000ff6000fffe03f */
[----:B------:R-:W-:Y:S01]  /*5f980*/  @!UPT UIADD3 URZ, URZ, URZ, URZ ;  /* 0x0000003f3f3ff290 */ /* 0x000fe2000fffe03f */
[----:B------:R-:W-:Y:S01]  /*5f990*/  STL.64 [R1+0x3f0], R12 ;  /* 0x0003f00c01007387 */ /* 0x000fe20000100a00 */
[----:B------:R0:W-:Y:S03]  /*5f9a0*/  STL.64 [R1+0x3f8], R14 ;  /* 0x0003f80e01007387 */ /* 0x0001e60000100a00 */
[----:B0-----:R-:W4:Y:S01]  /*5f9b0*/  LDL.LU.64 R14, [R1+0x2d88] ;  /* 0x002d8800010e7983 */ /* 0x001f220000300a00 */
[----:B------:R-:W4:Y:S02]  /*5f9c0*/  LDL.LU.64 R12, [R1+0x2d80] ;  /* 0x002d8000010c7983 */ /* 0x000f240000300a00 */
[----:B------:R-:W-:Y:S02]  /*5f9d0*/  IMAD.MOV.U32 R0, RZ, RZ, R21 ;  /* 0x000000ffff007224 */ /* 0x000fe400078e0015 */
[----:B------:R-:W-:Y:S02]  /*5f9e0*/  IMAD.MOV.U32 R2, RZ, RZ, R20 ;  /* 0x000000ffff027224 */ /* 0x000fe400078e0014 */
[----:B------:R-:W3:Y:S01]  /*5f9f0*/  LDL.64 R20, [R1+0x40] ;  /* 0x0000400001147983 */ /* 0x000ee20000100a00 */
[----:B------:R-:W-:Y:S02]  /*5fa00*/  STL [R1+0x2c7c], R0 ;  /* 0x002c7c0001007387 */ /* 0x000fe40000100800 */
        /* <DEDUP_REMOVED lines=12> */
[C---:B--2---:R-:W-:Y:S01]  /*5fad0*/  HMMA.16816.F32.BF16 R16, R24.reuse, R4, R16 ;  /* 0x000000041810723c */ /* 0x044fe20000041810 */
[----:B----4-:R0:W-:Y:S04]  /*5fae0*/  STL.64 [R1+0x2d40], R12 ;  /* 0x002d400c01007387 */ /* 0x0101e80000100a00 */
[----:B0-----:R-:W3:Y:S01]  /*5faf0*/  LDL.LU R12, [R1+0xa00] ;  /* 0x000a0000010c7983 */ /* 0x001ee20000300800 */
[----:B------:R-:W3:Y:S02]  /*5fb00*/  LDL.LU R13, [R1+0xa04] ;  /* 0x000a0400010d7983 */ /* 0x000ee40000300800 */
[----:B------:R-:W3:Y:S02]  /*5fb10*/  LDL.LU R14, [R1+0xa08] ;  /* 0x000a0800010e7983 */ /* 0x000ee40000300800 */
[----:B------:R-:W3:Y:S11]  /*5fb20*/  LDL.LU R15, [R1+0xa0c] ;  /* 0x000a0c00010f7983 */ /* 0x000ef60000300800 */
[----:B------:R-:W-:Y:S02]  /*5fb30*/  @!UPT UIADD3 URZ, URZ, URZ, URZ ;  /* 0x0000003f3f3ff290 */ /* 0x000fe4000fffe03f */
[----:B------:R0:W-:Y:S01]  /*5fb40*/  STL.64 [R1+0x3d0], R16 ;  /* 0x0003d01001007387 */ /* 0x0001e20000100a00 */
[----:B------:R-:W-:Y:S03]  /*5fb50*/  STL.64 [R1+0x3d8], R18 ;  /* 0x0003d81201007387 */ /* 0x000fe60000100a00 */
[----:B0-----:R-:W2:Y:S01]  /*5fb60*/  LDL.LU.64 R16, [R1+0x2d68] ;  /* 0x002d680001107983 */ /* 0x001ea20000300a00 */
[----:B------:R-:W-:Y:S01]  /*5fb70*/  LOP3.LUT R3, R28, 0x40, RZ, 0x3c, !PT ;  /* 0x000000401c037812 */ /* 0x000fe200078e3cff */
[----:B------:R-:W-:Y:S02]  /*5fb80*/  IMAD.MOV.U32 R29, RZ, RZ, R4 ;  /* 0x000000ffff1d7224 */ /* 0x000fe400078e0004 */
[----:B------:R-:W-:Y:S02]  /*5fb90*/  IMAD.MOV.U32 R28, RZ, RZ, R5 ;  /* 0x000000ffff1c7224 */ /* 0x000fe400078e0005 */
[----:B------:R-:W0:Y:S04]  /*5fba0*/  LDSM.16.MT88.4 R4, [R3+0x2c000] ;  /* 0x02c000000304783b */ /* 0x000e280000004200 */
[----:B0-----:R-:W-:Y:S01]  /*5fbb0*/  STL.64 [R1+0x2ba8], R6 ;  /* 0x002ba80601007387 */ /* 0x001fe20000100a00 */
[----:B------:R0:W-:Y:S03]  /*5fbc0*/  STL.64 [R1+0x2ba0], R4 ;  /* 0x002ba00401007387 */ /* 0x0001e60000100a00 */
[----:B0-----:R-:W4:Y:S04]  /*5fbd0*/  LDL R4, [R1+0x30] ;  /* 0x0000300001047983 */ /* 0x001f280000100800 */
[----:B------:R-:W4:Y:S01]  /*5fbe0*/  LDL R5, [R1+0x34] ;  /* 0x0000340001057983 */ /* 0x000f220000100800 */
        /* <DEDUP_REMOVED lines=14> */
[----:B0-----:R-:W2:Y:S01]  /*5fcd0*/  LDL.LU.64 R16, [R1+0x2d48] ;  /* 0x002d480001107983 */ /* 0x001ea20000300a00 */
[----:B-1----:R-:W-:Y:S02]  /*5fce0*/  IMAD.MOV.U32 R19, RZ, RZ, R8 ;  /* 0x000000ffff137224 */ /* 0x002fe400078e0008 */
[----:B------:R-:W-:Y:S02]  /*5fcf0*/  IMAD.MOV.U32 R18, RZ, RZ, R9 ;  /* 0x000000ffff127224 */ /* 0x000fe400078e0009 */
[----:B------:R-:W4:Y:S01]  /*5fd00*/  LDL.LU R8, [R1+0x9f0] ;  /* 0x0009f00001087983 */ /* 0x000f220000300800 */
[----:B------:R-:W4:Y:S01]  /*5fd10*/  LDL.LU R9, [R1+0x9f4] ;  /* 0x0009f40001097983 */ /* 0x000f220000300800 */
[----:B------:R-:W4:Y:S02]  /*5fd20*/  LDL.LU R10, [R1+0x9f8] ;  /* 0x0009f800010a7983 */ /* 0x000f240000300800 */
[----:B------:R-:W4:Y:S02]  /*5fd30*/  LDL.LU R11, [R1+0x9fc] ;  /* 0x0009fc00010b7983 */ /* 0x000f240000300800 */
[----:B------:R-:W-:Y:S01]  /*5fd40*/  STL.64 [R1+0x2cf8], R18 ;  /* 0x002cf81201007387 */ /* 0x000fe20000100a00 */
[----:B--2---:R0:W-:Y:S04]  /*5fd50*/  STL.64 [R1+0x2cf0], R16 ;  /* 0x002cf01001007387 */ /* 0x0041e80000100a00 */
[----:B0-----:R-:W2:Y:S01]  /*5fd60*/  LDL.64 R16, [R1] ;  /* 0x0000000001107983 */ /* 0x001ea20000100a00 */
[----:B---3--:R-:W-:Y:S03]  /*5fd70*/  HMMA.16816.F32.BF16 R12, R24, R20, R12 ;  /* 0x00000014180c723c */ /* 0x008fe6000004180c */
[----:B--2---:R0:W-:Y:S04]  /*5fd80*/  STL.64 [R1+0x2d10], R16 ;  /* 0x002d101001007387 */ /* 0x0041e80000100a00 */
[----:B0-----:R-:W2:Y:S04]  /*5fd90*/  LDL.64 R16, [R1+0x10] ;  /* 0x0000100001107983 */ /* 0x001ea80000100a00 */
[----:B--2---:R0:W-:Y:S04]  /*5fda0*/  STL.64 [R1+0x2d28], R16 ;  /* 0x002d281001007387 */ /* 0x0041e80000100a00 */
[----:B0-----:R-:W2:Y:S04]  /*5fdb0*/  LDL R16, [R1+0x20] ;  /* 0x0000200001107983 */ /* 0x001ea80000100800 */
[----:B------:R-:W2:Y:S04]  /*5fdc0*/  LDL R17, [R1+0x24] ;  /* 0x0000240001117983 */ /* 0x000ea80000100800 */
[----:B------:R0:W-:Y:S02]  /*5fdd0*/  STL.64 [R1+0x630], R12 ;  /* 0x0006300c01007387 */ /* 0x0001e40000100a00 */
[----:B------:R1:W-:Y:S01]  /*5fde0*/  STL.64 [R1+0x638], R14 ;  /* 0x0006380e01007387 */ /* 0x0003e20000100a00 */
[----:B0-----:R-:W3:Y:S01]  /*5fdf0*/  LDL.LU.64 R12, [R1+0x2d40] ;  /* 0x002d4000010c7983 */ /* 0x001ee20000300a00 */
[----:B-1----:R-:W-:-:S02]  /*5fe00*/  IMAD.MOV.U32 R14, RZ, RZ, R20 ;  /* 0x000000ffff0e7224 */ /* 0x002fc400078e0014 */
[----:B------:R-:W-:-:S05]  /*5fe10*/  IMAD.MOV.U32 R15, RZ, RZ, R21 ;  /* 0x000000ffff0f7224 */ /* 0x000fca00078e0015 */
[----:B------:R-:W-:Y:S04]  /*5fe20*/  STL.64 [R1+0x2ce8], R14 ;  /* 0x002ce80e01007387 */ /* 0x000fe80000100a00 */
[----:B---3--:R0:W-:Y:S04]  /*5fe30*/  STL.64 [R1+0x2ce0], R12 ;  /* 0x002ce00c01007387 */ /* 0x0081e80000100a00 */
        /* <DEDUP_REMOVED lines=23> */
[----:B------:R-:W3:Y:S11]  /*5ffb0*/  LDL.LU R8, [R1+0x810] ;  /* 0x0008100001087983 */ /* 0x000ef60000300800 */
[----:B------:R-:W-:Y:S01]  /*5ffc0*/  @!UPT UIADD3 URZ, URZ, URZ, URZ ;  /* 0x0000003f3f3ff290 */ /* 0x000fe2000fffe03f */
[----:B------:R0:W-:Y:S02]  /*5ffd0*/  STL.64 [R1+0x620], R20 ;  /* 0x0006201401007387 */ /* 0x0001e40000100a00 */
[----:B------:R1:W-:Y:S02]  /*5ffe0*/  STL.64 [R1+0x628], R22 ;  /* 0x0006281601007387 */ /* 0x0003e40000100a00 */
[----:B------:R-:W3:Y:S01]  /*5fff0*/  LDL.LU R9, [R1+0x814] ;  /* 0x0008140001097983 */ /* 0x000ee20000300800 */
[----:B------:R-:W3:Y:S01]  /*60000*/  LDL.LU R10, [R1+0x818] ;  /* 0x00081800010a7983 */ /* 0x000ee20000300800 */
[----:B------:R-:W3:Y:S03]  /*60010*/  LDL.LU R11, [R1+0x81c] ;  /* 0x00081c00010b7983 */ /* 0x000ee60000300800 */
[----:B0-----:R-:W4:Y:S01]  /*60020*/  LDL.LU R20, [R1+0x370] ;  /* 0x0003700001147983 */ /* 0x001f220000300800 */
[----:B------:R-:W4:Y:S02]  /*60030*/  LDL.LU R21, [R1+0x374] ;  /* 0x0003740001157983 */ /* 0x000f240000300800 */
[----:B-1----:R-:W4:Y:S02]  /*60040*/  LDL.LU R22, [R1+0x378] ;  /* 0x0003780001167983 */ /* 0x002f240000300800 */
[----:B------:R-:W4:Y:S01]  /*60050*/  LDL.LU R23, [R1+0x37c] ;  /* 0x00037c0001177983 */ /* 0x000f220000300800 */
[----:B------:R-:W-:Y:S01]  /*60060*/  STL.64 [R1+0x2c00], R4 ;  /* 0x002c000401007387 */ /* 0x000fe20000100a00 */
[C---:B--2---:R-:W-:Y:S03]  /*60070*/  HMMA.16816.F32.BF16 R16, R24.reuse, R16, R12 ;  /* 0x000000101810723c */ /* 0x044fe6000004180c */
[----:B------:R-:W2:Y:S01]  /*60080*/  LDL.LU.64 R14, [R1+0x2d38] ;  /* 0x002d3800010e7983 */ /* 0x000ea20000300a00 */
[----:B------:R-:W2:Y:S11]  /*60090*/  LDL.LU.64 R12, [R1+0x2d30] ;  /* 0x002d3000010c7983 */ /* 0x000eb60000300a00 */
[----:B------:R-:W-:Y:S08]  /*600a0*/  @!UPT UIADD3 URZ, URZ, URZ, URZ ;  /* 0x0000003f3f3ff290 */ /* 0x000ff0000fffe03f */
        /* <DEDUP_REMOVED lines=22> */
[----:B------:R-:W-:Y:S01]  /*60210*/  STL.64 [R1+0x2c90], R6 ;  /* 0x002c900601007387 */ /* 0x000fe20000100a00 */
[----:B------:R0:W-:Y:S03]  /*60220*/  STL.64 [R1+0x2c88], R4 ;  /* 0x002c880401007387 */ /* 0x0001e60000100a00 */
[----:B0-----:R-:W3:Y:S04]  /*60230*/  LDL R4, [R1+0xb0] ;  /* 0x0000b00001047983 */ /* 0x001ee80000100800 */
[----:B------:R-:W3:Y:S01]  /*60240*/  LDL R5, [R1+0xb4] ;  /* 0x0000b40001057983 */ /* 0x000ee20000100800 */
[C---:B--2---:R-:W-:Y:S03]  /*60250*/  HMMA.16816.F32.BF16 R12, R24.reuse, R16, R12 ;  /* 0x00000010180c723c */ /* 0x044fe6000004180c */
[----:B---3--:R0:W-:Y:S04]  /*60260*/  STL.64 [R1+0x2ca0], R4 ;  /* 0x002ca00401007387 */ /* 0x0081e80000100a00 */
[----:B0-----:R-:W2:Y:S04]  /*60270*/  LDL R4, [R1+0xc0] ;  /* 0x0000c00001047983 */ /* 0x001ea80000100800 */
[----:B------:R-:W2:Y:S11]  /*60280*/  LDL R5, [R1+0xc4] ;  /* 0x0000c40001057983 */ /* 0x000eb60000100800 */
[----:B------:R-:W-:Y:S01]  /*60290*/  @!UPT UIADD3 URZ, URZ, URZ, URZ ;  /* 0x0000003f3f3ff290 */ /* 0x000fe2000fffe03f */
[----:B------:R-:W-:Y:S02]  /*602a0*/  STL.64 [R1+0x5e0], R12 ;  /* 0x0005e00c01007387 */ /* 0x000fe40000100a00 */
[----:B------:R0:W-:Y:S02]  /*602b0*/  STL.64 [R1+0x5e8], R14 ;  /* 0x0005e80e01007387 */ /* 0x0001e40000100a00 */
[----:B0-----:R-:W3:Y:S01]  /*602c0*/  LDL.LU.64 R14, [R1+0x2ce8] ;  /* 0x002ce800010e7983 */ /* 0x001ee20000300a00 */
[----:B------:R-:W2:Y:S02]  /*602d0*/  LDL.LU.64 R12, [R1+0x2ce0] ;  /* 0x002ce000010c7983 */ /* 0x000ea40000300a00 */
[----:B------:R0:W-:Y:S02]  /*602e0*/  STL.64 [R1+0x2bb8], R16 ;  /* 0x002bb81001007387 */ /* 0x0001e40000100a00 */
[----:B------:R1:W-:Y:S01]  /*602f0*/  STL.64 [R1+0x2c98], R18 ;  /* 0x002c981201007387 */ /* 0x0003e20000100a00 */
        /* <DEDUP_REMOVED lines=16> */
[----:B------:R-:W-:Y:S01]  /*60400*/  STL.64 [R1+0x2bb0], R12 ;  /* 0x002bb00c01007387 */ /* 0x000fe20000100a00 */
[----:B----4-:R-:W-:Y:S01]  /*60410*/  HMMA.16816.F32.BF16 R24, R24, R8, R20 ;  /* 0x000000081818723c */ /* 0x010fe20000041814 */
[----:B------:R-:W4:Y:S01]  /*60420*/  LDL.LU.64 R22, [R1+0x2cc8] ;  /* 0x002cc80001167983 */ /* 0x000f220000300a00 */
[----:B------:R-:W2:Y:S11]  /*60430*/  LDL.LU.64 R20, [R1+0x2cc0] ;  /* 0x002cc00001147983 */ /* 0x000eb60000300a00 */
[----:B------:R-:W-:Y:S10]  /*60440*/  @!UPT UIADD3 URZ, URZ, URZ, URZ ;  /* 0x0000003f3f3ff290 */ /* 0x000ff4000fffe03f */
[----:B------:R4:W-:Y:S01]  /*60450*/  STL.64 [R1+0x3c0], R24 ;  /* 0x0003c01801007387 */ /* 0x0009e20000100a00 */
[----:B------:R-:W-:Y:S02]  /*60460*/  STL.64 [R1+0x3c8], R26 ;  /* 0x0003c81a01007387 */ /* 0x000fe40000100a00 */
[----:B----4-:R-:W-:Y:S02]  /*60470*/  IMAD.MOV.U32 R24, RZ, RZ, R22 ;  /* 0x000000ffff187224 */ /* 0x010fe400078e0016 */
[----:B------:R-:W-:Y:S01]  /*60480*/  IMAD.MOV.U32 R25, RZ, RZ, R23 ;  /* 0x000000ffff197224 */ /* 0x000fe200078e0017 */
[----:B------:R-:W2:Y:S01]  /*60490*/  LDL.LU R22, [R1+0x2cbc] ;  /* 0x002cbc0001167983 */ /* 0x000ea20000300800 */
[----:B------:R-:W2:Y:S02]  /*604a0*/  LDL.LU R23, [R1+0x2cb8] ;  /* 0x002cb80001177983 */ /* 0x000ea40000300800 */
[----:B---3--:R-:W-:Y:S02]  /*604b0*/  STL.64 [R1+0x2bc8], R10 ;  /* 0x002bc80a01007387 */ /* 0x008fe40000100a00 */
[----:B------:R0:W-:Y:S02]  /*604c0*/  STL.64 [R1+0x2bc0], R8 ;  /* 0x002bc00801007387 */ /* 0x0001e40000100a00 */
[----:B0-----:R-:W3:Y:S01]  /*604d0*/  LDL.LU R8, [R1+0x220] ;  /* 0x0002200001087983 */ /* 0x001ee20000300800 */
[----:B------:R-:W3:Y:S02]  /*604e0*/  LDL.LU R9, [R1+0x224] ;  /* 0x0002240001097983 */ /* 0x000ee40000300800 */
[----:B------:R-:W3:Y:S02]  /*604f0*/  LDL.LU R10, [R1+0x228] ;  /* 0x00022800010a7983 */ /* 0x000ee40000300800 */
        /* <DEDUP_REMOVED lines=13> */
[----:B0-----:R-:W4:Y:S01]  /*605d0*/  LDL.LU.64 R6, [R1+0x2c90] ;  /* 0x002c900001067983 */ /* 0x001f220000300a00 */
[----:B------:R-:W2:Y:S01]  /*605e0*/  LDL.LU.64 R4, [R1+0x2c88] ;  /* 0x002c880001047983 */ /* 0x000ea20000300a00 */
[----:B---3--:R-:W-:Y:S11]  /*605f0*/  HMMA.16816.F32.BF16 R8, R20, R24, R8 ;  /* 0x000000181408723c */ /* 0x008ff60000041808 */
[----:B------:R-:W-:Y:S11]  /*60600*/  @!UPT UIADD3 URZ, URZ, URZ, URZ ;  /* 0x0000003f3f3ff290 */ /* 0x000ff6000fffe03f */
[----:B------:R-:W-:Y:S01]  /*60610*/  @!UPT UIADD3 URZ, URZ, URZ, URZ ;  /* 0x0000003f3f3ff290 */ /* 0x000fe2000fffe03f */
[----:B------:R0:W-:Y:S01]  /*60620*/  STL.64 [R1+0x2a0], R8 ;  /* 0x0002a00801007387 */ /* 0x0001e20000100a00 */
[----:B------:R1:W-:Y:S02]  /*60630*/  STL.64 [R1+0x2a8], R10 ;  /* 0x0002a80a01007387 */ /* 0x0003e40000100a00 */
[----:B--2---:R-:W-:Y:S02]  /*60640*/  IMAD.MOV.U32 R16, RZ, RZ, R5 ;  /* 0x000000ffff107224 */ /* 0x004fe400078e0005 */
[----:B------:R-:W-:-:S05]  /*60650*/  IMAD.MOV.U32 R17, RZ, RZ, R4 ;  /* 0x000000ffff117224 */ /* 0x000fca00078e0004 */
[----:B------:R2:W-:Y:S01]  /*60660*/  STL.64 [R1+0x2bd0], R16 ;  /* 0x002bd01001007387 */ /* 0x0005e20000100a00 */
[----:B0-----:R-:W3:Y:S02]  /*60670*/  LDL.LU R8, [R1+0x6f0] ;  /* 0x0006f00001087983 */ /* 0x001ee40000300800 */
[----:B------:R-:W3:Y:S02]  /*60680*/  LDL.LU R9, [R1+0x6f4] ;  /* 0x0006f40001097983 */ /* 0x000ee40000300800 */
[----:B-1----:R-:W3:Y:S01]  /*60690*/  LDL.LU R10, [R1+0x6f8] ;  /* 0x0006f800010a7983 */ /* 0x002ee20000300800 */
[----:B------:R-:W3:Y:S01]  /*606a0*/  LDL.LU R11, [R1+0x6fc] ;  /* 0x0006fc00010b7983 */ /* 0x000ee20000300800 */
[----:B------:R-:W-:Y:S02]  /*606b0*/  IMAD.MOV.U32 R4, RZ, RZ, R14 ;  /* 0x000000ffff047224 */ /* 0x000fe400078e000e */
[----:B------:R-:W-:Y:S02]  /*606c0*/  IMAD.MOV.U32 R5, RZ, RZ, R15 ;  /* 0x000000ffff057224 */ /* 0x000fe400078e000f */
[----:B------:R-:W4:Y:S01]  /*606d0*/  LDL.LU R14, [R1+0x2c84] ;  /* 0x002c8400010e7983 */ /* 0x000f220000300800 */
[----:B------:R-:W4:Y:S02]  /*606e0*/  LDL.LU R15, [R1+0x2c80] ;  /* 0x002c8000010f7983 */ /* 0x000f240000300800 */
[----:B------:R0:W-:Y:S02]  /*606f0*/  STL.64 [R1+0x2c10], R4 ;  /* 0x002c100401007387 */ /* 0x0001e40000100a00 */
[----:B--2---:R-:W-:-:S02]  /*60700*/  IMAD.MOV.U32 R16, RZ, RZ, R0 ;  /* 0x000000ffff107224 */ /* 0x004fc400078e0000 */
[----:B------:R-:W-:Y:S02]  /*60710*/  IMAD.MOV.U32 R17, RZ, RZ, R2 ;  /* 0x000000ffff117224 */ /* 0x000fe400078e0002 */
[----:B0-----:R-:W-:Y:S02]  /*60720*/  IMAD.MOV.U32 R4, RZ, RZ, R19 ;  /* 0x000000ffff047224 */ /* 0x001fe400078e0013 */
[----:B------:R-:W-:Y:S01]  /*60730*/  IMAD.MOV.U32 R5, RZ, RZ, R18 ;  /* 0x000000ffff057224 */ /* 0x000fe200078e0012 */
[----:B---3--:R-:W-:Y:S01]  /*60740*/  STL.64 [R1+0x2be0], R10 ;  /* 0x002be00a01007387 */ /* 0x008fe20000100a00 */
[----:B------:R-:W-:Y:S02]  /*60750*/  STL.64 [R1+0x2bd8], R8 ;  /* 0x002bd80801007387 */ /* 0x000fe40000100a00 */
[----:B------:R-:W2:Y:S02]  /*60760*/  LDL.LU R0, [R1+0x2c7c] ;  /* 0x002c7c0001007983 */ /* 0x000ea40000300800 */
[----:B------:R-:W3:Y:S01]  /*60770*/  LDL.LU R2, [R1+0x2c78] ;  /* 0x002c780001027983 */ /* 0x000ee20000300800 */
[----:B------:R-:W-:Y:S01]  /*60780*/  STL.64 [R1+0x2c28], R4 ;  /* 0x002c280401007387 */ /* 0x000fe20000100a00 */
[----:B------:R0:W-:Y:S03]  /*60790*/  STL.64 [R1+0x2be8], R16 ;  /* 0x002be81001007387 */ /* 0x0001e60000100a00 */
[----:B0-----:R-:W2:Y:S01]  /*607a0*/  LDL.64 R16, [R1+0x20] ;  /* 0x0000200001107983 */ /* 0x001ea20000100a00 */
[----:B------:R-:W-:-:S02]  /*607b0*/  IMAD.MOV.U32 R24, RZ, RZ, R29 ;  /* 0x000000ffff187224 */ /* 0x000fc400078e001d */
[----:B------:R-:W-:Y:S02]  /*607c0*/  IMAD.MOV.U32 R25, RZ, RZ, R28 ;  /* 0x000000ffff197224 */ /* 0x000fe400078e001c */
[----:B----4-:R-:W-:Y:S02]  /*607d0*/  IMAD.MOV.U32 R4, RZ, RZ, R7 ;  /* 0x000000ffff047224 */ /* 0x010fe400078e0007 */
[----:B------:R-:W-:Y:S01]  /*607e0*/  IMAD.MOV.U32 R5, RZ, RZ, R6 ;  /* 0x000000ffff057224 */ /* 0x000fe200078e0006 */
[----:B--2---:R0:W-:Y:S04]  /*607f0*/  STL.64 [R1+0x2c08], R16 ;  /* 0x002c081001007387 */ /* 0x0041e80000100a00 */
[----:B0-----:R-:W2:Y:S01]  /*60800*/  LDL.LU R16, [R1+0x7e0] ;  /* 0x0007e00001107983 */ /* 0x001ea20000300800 */
[----:B------:R-:W2:Y:S02]  /*60810*/  LDL.LU R17, [R1+0x7e4] ;  /* 0x0007e40001117983 */ /* 0x000ea40000300800 */
[----:B------:R-:W4:Y:S02]  /*60820*/  LDL.LU R18, [R1+0x7e8] ;  /* 0x0007e80001127983 */ /* 0x000f240000300800 */
[----:B------:R-:W4:Y:S01]  /*60830*/  LDL.LU R19, [R1+0x7ec] ;  /* 0x0007ec0001137983 */ /* 0x000f220000300800 */
[----:B------:R0:W-:Y:S02]  /*60840*/  STL.64 [R1+0x2c48], R24 ;  /* 0x002c481801007387 */ /* 0x0001e40000100a00 */
[----:B0-----:R-:W-:-:S02]  /*60850*/  IMAD.MOV.U32 R24, RZ, RZ, R15 ;  /* 0x000000ffff187224 */ /* 0x001fc400078e000f */
[----:B------:R-:W-:-:S05]  /*60860*/  IMAD.MOV.U32 R25, RZ, RZ, R14 ;  /* 0x000000ffff197224 */ /* 0x000fca00078e000e */
        /* <DEDUP_REMOVED lines=24> */
[----:B---3--:R-:W-:-:S02]  /*609f0*/  IMAD.MOV.U32 R24, RZ, RZ, R2 ;  /* 0x000000ffff187224 */ /* 0x008fc400078e0002 */
[----:B------:R-:W-:Y:S01]  /*60a00*/  IMAD.MOV.U32 R25, RZ, RZ, R0 ;  /* 0x000000ffff197224 */ /* 0x000fe200078e0000 */
[----:B--2---:R-:W-:Y:S01]  /*60a10*/  STL.64 [R1+0x2c38], R18 ;  /* 0x002c381201007387 */ /* 0x004fe20000100a00 */
[----:B----4-:R0:W-:Y:S03]  /*60a20*/  STL.64 [R1+0x2c30], R16 ;  /* 0x002c301001007387 */ /* 0x0101e60000100a00 */
[----:B0-----:R-:W2:Y:S01]  /*60a30*/  LDL.LU R16, [R1+0x800] ;  /* 0x0008000001107983 */ /* 0x001ea20000300800 */
[----:B------:R-:W2:Y:S02]  /*60a40*/  LDL.LU R17, [R1+0x804] ;  /* 0x0008040001117983 */ /* 0x000ea40000300800 */
[----:B------:R-:W2:Y:S02]  /*60a50*/  LDL.LU R18, [R1+0x808] ;  /* 0x0008080001127983 */ /* 0x000ea40000300800 */
[----:B------:R-:W2:Y:S01]  /*60a60*/  LDL.LU R19, [R1+0x80c] ;  /* 0x00080c0001137983 */ /* 0x000ea20000300800 */
[----:B------:R-:W3:Y:S01]  /*60a70*/  LDL.LU R8, [R1+0x700] ;  /* 0x0007000001087983 */ /* 0x000ee20000300800 */
        /* <DEDUP_REMOVED lines=14> */
[----:B------:R-:W2:Y:S01]  /*60b60*/  LDL.LU.64 R6, [R1+0x2c70] ;  /* 0x002c700001067983 */ /* 0x000ea20000300a00 */
[----:B------:R-:W2:Y:S05]  /*60b70*/  LDL.LU.64 R4, [R1+0x2c68] ;  /* 0x002c680001047983 */ /* 0x000eaa0000300a00 */
[----:B------:R0:W-:Y:S02]  /*60b80*/  STL.64 [R1+0x290], R24 ;  /* 0x0002901801007387 */ /* 0x0001e40000100a00 */
[----:B------:R2:W-:Y:S01]  /*60b90*/  STL.64 [R1+0x298], R26 ;  /* 0x0002981a01007387 */ /* 0x0005e20000100a00 */
        /* <DEDUP_REMOVED lines=12> */
[----:B------:R-:W-:Y:S02]  /*60c60*/  STL.64 [R1+0x278], R26 ;  /* 0x0002781a01007387 */ /* 0x000fe40000100a00 */
[----:B------:R-:W0:Y:S02]  /*60c70*/  LDSM.16.MT88.4 R24, [R3+0x2c080] ;  /* 0x02c080000318783b */ /* 0x000e240000004200 */
[----:B0-----:R-:W-:Y:S02]  /*60c80*/  STL.64 [R1+0x2a98], R26 ;  /* 0x002a981a01007387 */ /* 0x001fe40000100a00 */
        /* <DEDUP_REMOVED lines=24> */
[----:B0-----:R-:W3:Y:S02]  /*60e10*/  LDL.LU.64 R4, [R1+0x2c00] ;  /* 0x002c000001047983 */ /* 0x001ee40000300a00 */
[C---:B---3--:R-:W-:Y:S02]  /*60e20*/  HMMA.16816.F32.BF16 R24, R20.reuse, R4, R24 ;  /* 0x000000041418723c */ /* 0x048fe40000041818 */
[----:B------:R-:W3:Y:S11]  /*60e30*/  LDL.LU R4, [R1+0x320] ;  /* 0x0003200001047983 */ /* 0x000ef60000300800 */
[----:B------:R-:W-:Y:S10]  /*60e40*/  @!UPT UIADD3 URZ, URZ, URZ, URZ ;  /* 0x0000003f3f3ff290 */ /* 0x000ff4000fffe03f */
[----:B------:R0:W-:Y:S01]  /*60e50*/  STL.64 [R1+0x230], R24 ;  /* 0x0002301801007387 */ /* 0x0001e20000100a00 */
[----:B------:R2:W-:Y:S02]  /*60e60*/  STL.64 [R1+0x238], R26 ;  /* 0x0002381a01007387 */ /* 0x0005e40000100a00 */
[----:B------:R-:W3:Y:S02]  /*60e70*/  LDL.LU R5, [R1+0x324] ;  /* 0x0003240001057983 */ /* 0x000ee40000300800 */
[----:B-1----:R-:W3:Y:S01]  /*60e80*/  LDL.LU R6, [R1+0x328] ;  /* 0x0003280001067983 */ /* 0x002ee20000300800 */
[----:B------:R-:W3:Y:S04]  /*60e90*/  LDL.LU R7, [R1+0x32c] ;  /* 0x00032c0001077983 */ /* 0x000ee80000300800 */
[----:B0-----:R-:W3:Y:S01]  /*60ea0*/  LDL.LU R24, [R1+0x4f0] ;  /* 0x0004f00001187983 */ /* 0x001ee20000300800 */
[----:B------:R-:W3:Y:S02]  /*60eb0*/  LDL.LU R25, [R1+0x4f4] ;  /* 0x0004f40001197983 */ /* 0x000ee40000300800 */
[----:B--2---:R-:W2:Y:S02]  /*60ec0*/  LDL.LU R26, [R1+0x4f8] ;  /* 0x0004f800011a7983 */ /* 0x004ea40000300800 */
[----:B------:R-:W2:Y:S02]  /*60ed0*/  LDL.LU R27, [R1+0x4fc] ;  /* 0x0004fc00011b7983 */ /* 0x000ea40000300800 */
[----:B--2---:R-:W-:Y:S01]  /*60ee0*/  STL.64 [R1+0x2b80], R26 ;  /* 0x002b801a01007387 */ /* 0x004fe20000100a00 */
[----:B---3--:R0:W-:Y:S03]  /*60ef0*/  STL.64 [R1+0x2b78], R24 ;  /* 0x002b781801007387 */ /* 0x0081e60000100a00 */
[----:B0-----:R-:W2:Y:S01]  /*60f00*/  LDL.64 R24, [R1+0xa0] ;  /* 0x0000a00001187983 */ /* 0x001ea20000100a00 */
[----:B------:R-:W-:Y:S03]  /*60f10*/  HMMA.16816.F32.BF16 R8, R20, R16, R8 ;  /* 0x000000101408723c */ /* 0x000fe60000041808 */
[----:B--2---:R0:W-:Y:S04]  /*60f20*/  STL.64 [R1+0x2b90], R24 ;  /* 0x002b901801007387 */ /* 0x0041e80000100a00 */
[----:B0-----:R-:W2:Y:S01]  /*60f30*/  LDL.64 R24, [R1+0xb0] ;  /* 0x0000b00001187983 */ /* 0x001ea20000100a00 */
[----:B------:R-:W-:-:S02]  /*60f40*/  IMAD.MOV.U32 R29, RZ, RZ, R16 ;  /* 0x000000ffff1d7224 */ /* 0x000fc400078e0010 */
[----:B------:R-:W-:Y:S01]  /*60f50*/  IMAD.MOV.U32 R28, RZ, RZ, R17 ;  /* 0x000000ffff1c7224 */ /* 0x000fe200078e0011 */
[----:B--2---:R0:W-:Y:S04]  /*60f60*/  STL.64 [R1+0x2b98], R24 ;  /* 0x002b981801007387 */ /* 0x0041e80000100a00 */
[----:B0-----:R-:W2:Y:S08]  /*60f70*/  LDL.64 R24, [R1+0xc0] ;  /* 0x0000c00001187983 */ /* 0x001eb00000100a00 */
[----:B------:R-:W-:Y:S02]  /*60f80*/  STL.64 [R1+0x220], R8 ;  /* 0x0002200801007387 */ /* 0x000fe40000100a00 */
[----:B------:R0:W-:Y:S02]  /*60f90*/  STL.64 [R1+0x228], R10 ;  /* 0x0002280a01007387 */ /* 0x0001e40000100a00 */
[----:B0-----:R-:W3:Y:S01]  /*60fa0*/  LDL.LU.64 R10, [R1+0x2bf8] ;  /* 0x002bf800010a7983 */ /* 0x001ee20000300a00 */
[----:B------:R-:W3:Y:S02]  /*60fb0*/  LDL.LU.64 R8, [R1+0x2bf0] ;  /* 0x002bf00001087983 */ /* 0x000ee40000300a00 */
[----:B------:R-:W3:Y:S02]  /*60fc0*/  LDL.LU.64 R16, [R1+0x2be8] ;  /* 0x002be80001107983 */ /* 0x000ee40000300a00 */
        /* <DEDUP_REMOVED lines=9> */
[----:B------:R-:W2:Y:S11]  /*61060*/  LDL.LU.64 R8, [R1+0x2bc0] ;  /* 0x002bc00001087983 */ /* 0x000eb60000300a00 */
        /* <DEDUP_REMOVED lines=8> */
[----:B------:R-:W-:Y:S03]  /*610f0*/  STL.64 [R1+0x1f8], R14 ;  /* 0x0001f80e01007387 */ /* 0x000fe60000100a00 */
[----:B0-----:R-:W4:Y:S01]  /*61100*/  LDL.LU.64 R12, [R1+0x2bb0] ;  /* 0x002bb000010c7983 */ /* 0x001f220000300a00 */
[----:B------:R0:W-:Y:S03]  /*61110*/  STL.64 [R1+0x2b28], R16 ;  /* 0x002b281001007387 */ /* 0x0001e60000100a00 */
        /* <DEDUP_REMOVED lines=8> */
[----:B------:R-:W-:Y:S03]  /*611a0*/  STL.64 [R1+0x5c8], R18 ;  /* 0x0005c81201007387 */ /* 0x000fe60000100a00 */
[----:B0-----:R-:W4:Y:S01]  /*611b0*/  LDL.64 R16, [R1+0x80] ;  /* 0x0000800001107983 */ /* 0x001f220000100a00 */
[----:B--2---:R-:W-:Y:S03]  /*611c0*/  HMMA.16816.F32.BF16 R20, R20, R8, R4 ;  /* 0x000000081414723c */ /* 0x004fe60000041804 */
[----:B----4-:R0:W-:Y:S04]  /*611d0*/  STL.64 [R1+0x2b88], R16 ;  /* 0x002b881001007387 */ /* 0x0101e80000100a00 */
[----:B0-----:R-:W2:Y:S01]  /*611e0*/  LDL.LU R16, [R1+0x500] ;  /* 0x0005000001107983 */ /* 0x001ea20000300800 */
[----:B------:R-:W2:Y:S02]  /*611f0*/  LDL.LU R17, [R1+0x504] ;  /* 0x0005040001117983 */ /* 0x000ea40000300800 */
[----:B------:R-:W2:Y:S02]  /*61200*/  LDL.LU R18, [R1+0x508] ;  /* 0x0005080001127983 */ /* 0x000ea40000300800 */
[----:B------:R-:W2:Y:S01]  /*61210*/  LDL.LU R19, [R1+0x50c] ;  /* 0x00050c0001137983 */ /* 0x000ea20000300800 */
[----:B------:R0:W-:Y:S01]  /*61220*/  STL [R1+0x2ab8], R12 ;  /* 0x002ab80c01007387 */ /* 0x0001e20000100800 */
[----:B------:R1:W-:Y:S03]  /*61230*/  STL [R1+0x2ab4], R13 ;  /* 0x002ab40d01007387 */ /* 0x0003e60000100800 */
[----:B0-----:R-:W4:Y:S01]  /*61240*/  LDL.LU R12, [R1+0x520] ;  /* 0x00052000010c7983 */ /* 0x001f220000300800 */
[----:B-1----:R-:W4:Y:S02]  /*61250*/  LDL.LU R13, [R1+0x524] ;  /* 0x00052400010d7983 */ /* 0x002f240000300800 */
[----:B------:R-:W4:Y:S02]  /*61260*/  LDL.LU R14, [R1+0x528] ;  /* 0x00052800010e7983 */ /* 0x000f240000300800 */
[----:B------:R-:W4:Y:S01]  /*61270*/  LDL.LU R15, [R1+0x52c] ;  /* 0x00052c00010f7983 */ /* 0x000f220000300800 */
[----:B------:R-:W4:Y:S01]  /*61280*/  LDL.LU.64 R6, [R1+0x2ba8] ;  /* 0x002ba80001067983 */ /* 0x000f220000300a00 */
[----:B------:R-:W4:Y:S02]  /*61290*/  LDL.LU.64 R4, [R1+0x2ba0] ;  /* 0x002ba00001047983 */ /* 0x000f240000300a00 */
[----:B------:R0:W-:Y:S02]  /*612a0*/  STL.64 [R1+0x1e0], R20 ;  /* 0x0001e01401007387 */ /* 0x0001e40000100a00 */
[----:B------:R1:W-:Y:S01]  /*612b0*/  STL.64 [R1+0x1e8], R22 ;  /* 0x0001e81601007387 */ /* 0x0003e20000100a00 */
[----:B0-----:R-:W2:Y:S01]  /*612c0*/  LDL.LU R20, [R1+0x4e0] ;  /* 0x0004e00001147983 */ /* 0x001ea20000300800 */
[----:B------:R-:W2:Y:S02]  /*612d0*/  LDL.LU R21, [R1+0x4e4] ;  /* 0x0004e40001157983 */ /* 0x000ea40000300800 */
[----:B-1----:R-:W2:Y:S02]  /*612e0*/  LDL.LU R22, [R1+0x4e8] ;  /* 0x0004e80001167983 */ /* 0x002ea40000300800 */
[----:B------:R-:W2:Y:S01]  /*612f0*/  LDL.LU R23, [R1+0x4ec] ;  /* 0x0004ec0001177983 */ /* 0x000ea20000300800 */
[----:B---3--:R-:W-:Y:S01]  /*61300*/  STL.64 [R1+0x2aa8], R10 ;  /* 0x002aa80a01007387 */ /* 0x008fe20000100a00 */
[----:B------:R0:W-:Y:S03]  /*61310*/  STL.64 [R1+0x2aa0], R8 ;  /* 0x002aa00801007387 */ /* 0x0001e60000100a00 */
        /* <DEDUP_REMOVED lines=12> */
[----:B------:R-:W-:Y:S02]  /*613e0*/  STL [R1+0x2ac0], R14 ;  /* 0x002ac00e01007387 */ /* 0x000fe40000100800 */
[----:B------:R-:W-:Y:S02]  /*613f0*/  STL [R1+0x2abc], R15 ;  /* 0x002abc0f01007387 */ /* 0x000fe40000100800 */
[----:B------:R-:W4:Y:S01]  /*61400*/  LDL.64 R12, [R1+0x90] ;  /* 0x00009000010c7983 */ /* 0x000f220000100a00 */
        /* <DEDUP_REMOVED lines=12> */
[----:B------:R0:W-:Y:S01]  /*614d0*/  STL.64 [R1+0x500], R16 ;  /* 0x0005001001007387 */ /* 0x0001e20000100a00 */
[----:B------:R-:W-:Y:S03]  /*614e0*/  STL.64 [R1+0x508], R18 ;  /* 0x0005081201007387 */ /* 0x000fe60000100a00 */
[----:B0-----:R-:W2:Y:S01]  /*614f0*/  LDL.LU.64 R16, [R1+0x2b88] ;  /* 0x002b880001107983 */ /* 0x001ea20000300a00 */
[----:B------:R-:W4:Y:S02]  /*61500*/  LDL.LU.64 R26, [R1+0x2b80] ;  /* 0x002b8000011a7983 */ /* 0x000f240000300a00 */
[----:B------:R-:W4:Y:S02]  /*61510*/  LDL.LU.64 R24, [R1+0x2b78] ;  /* 0x002b780001187983 */ /* 0x000f240000300a00 */
[----:B------:R-:W-:Y:S01]  /*61520*/  STL.64 [R1+0x2ad0], R10 ;  /* 0x002ad00a01007387 */ /* 0x000fe20000100a00 */
[----:B------:R4:W-:Y:S02]  /*61530*/  STL.64 [R1+0x2ac8], R8 ;  /* 0x002ac80801007387 */ /* 0x0009e40000100a00 */
[----:B----4-:R-:W-:Y:S11]  /*61540*/  HMMA.16816.F32.BF16 R8, R4, R12, R24 ;  /* 0x0000000c0408723c */ /* 0x010ff60000041818 */
[----:B------:R-:W-:Y:S11]  /*61550*/  @!UPT UIADD3 URZ, URZ, URZ, URZ ;  /* 0x0000003f3f3ff290 */ /* 0x000ff6000fffe03f */
[----:B------:R-:W-:Y:S01]  /*61560*/  @!UPT UIADD3 URZ, URZ, URZ, URZ ;  /* 0x0000003f3f3ff290 */ /* 0x000fe2000fffe03f */
        /* <DEDUP_REMOVED lines=8> */
[----:B0-----:R-:W3:Y:S04]  /*615f0*/  LDL.64 R8, [R1] ;  /* 0x0000000001087983 */ /* 0x001ee80000100a00 */
[----:B---3--:R0:W-:Y:S04]  /*61600*/  STL.64 [R1+0x2af8], R8 ;  /* 0x002af80801007387 */ /* 0x0081e80000100a00 */
[----:B0-----:R-:W3:Y:S01]  /*61610*/  LDL.64 R8, [R1+0x10] ;  /* 0x0000100001087983 */ /* 0x001ee20000100a00 */
[----:B--2---:R-:W-:-:S02]  /*61620*/  IMAD.MOV.U32 R27, RZ, RZ, R16 ;  /* 0x000000ffff1b7224 */ /* 0x004fc400078e0010 */
[----:B------:R-:W-:Y:S02]  /*61630*/  IMAD.MOV.U32 R26, RZ, RZ, R17 ;  /* 0x000000ffff1a7224 */ /* 0x000fe400078e0011 */
[----:B------:R-:W-:Y:S02]  /*61640*/  IMAD.MOV.U32 R25, RZ, RZ, R12 ;  /* 0x000000ffff197224 */ /* 0x000fe400078e000c */
[----:B------:R-:W-:Y:S01]  /*61650*/  IMAD.MOV.U32 R24, RZ, RZ, R13 ;  /* 0x000000ffff187224 */ /* 0x000fe200078e000d */
[----:B---3--:R0:W-:Y:S02]  /*61660*/  STL.64 [R1+0x2b10], R8 ;  /* 0x002b100801007387 */ /* 0x0081e40000100a00 */
[C---:B0-----:R-:W-:Y:S11]  /*61670*/  HMMA.16816.F32.BF16 R8, R4.reuse, R16, R20 ;  /* 0x000000100408723c */ /* 0x041ff60000041814 */
[----:B------:R-:W-:Y:S11]  /*61680*/  @!UPT UIADD3 URZ, URZ, URZ, URZ ;  /* 0x0000003f3f3ff290 */ /* 0x000ff6000fffe03f */
[----:B------:R-:W-:Y:S01]  /*61690*/  @!UPT UIADD3 URZ, URZ, URZ, URZ ;  /* 0x0000003f3f3ff290 */ /* 0x000fe2000fffe03f */
[----:B------:R0:W-:Y:S01]  /*616a0*/  STL.64 [R1+0x4e0], R8 ;  /* 0x0004e00801007387 */ /* 0x0001e20000100a00 */
[----:B------:R1:W-:Y:S03]  /*616b0*/  STL.64 [R1+0x4e8], R10 ;  /* 0x0004e80a01007387 */ /* 0x0003e60000100a00 */
[----:B0-----:R-:W2:Y:S01]  /*616c0*/  LDL.LU R8, [R1+0xb50] ;  /* 0x000b500001087983 */ /* 0x001ea20000300800 */
[----:B------:R-:W2:Y:S02]  /*616d0*/  LDL.LU R9, [R1+0xb54] ;  /* 0x000b540001097983 */ /* 0x000ea40000300800 */
[----:B-1----:R-:W3:Y:S02]  /*616e0*/  LDL.LU R10, [R1+0xb58] ;  /* 0x000b5800010a7983 */ /* 0x002ee40000300800 */
[----:B------:R-:W3:Y:S01]  /*616f0*/  LDL.LU R11, [R1+0xb5c] ;  /* 0x000b5c00010b7983 */ /* 0x000ee20000300800 */
[----:B------:R-:W4:Y:S01]  /*61700*/  LDL.LU R16, [R1+0xb60] ;  /* 0x000b600001107983 */ /* 0x000f220000300800 */
[----:B------:R-:W4:Y:S02]  /*61710*/  LDL.LU R17, [R1+0xb64] ;  /* 0x000b640001117983 */ /* 0x000f240000300800 */
[----:B------:R-:W2:Y:S02]  /*61720*/  LDL.LU R18, [R1+0xb68] ;  /* 0x000b680001127983 */ /* 0x000ea40000300800 */
[----:B------:R-:W2:Y:S01]  /*61730*/  LDL.LU R19, [R1+0xb6c] ;  /* 0x000b6c0001137983 */ /* 0x000ea20000300800 */
[----:B------:R-:W2:Y:S01]  /*61740*/  LDL.LU R12, [R1+0xb70] ;  /* 0x000b7000010c7983 */ /* 0x000ea20000300800 */
[----:B------:R-:W2:Y:S02]  /*61750*/  LDL.LU R13, [R1+0xb74] ;  /* 0x000b7400010d7983 */ /* 0x000ea40000300800 */
[----:B------:R-:W2:Y:S02]  /*61760*/  LDL.LU R14, [R1+0xb78] ;  /* 0x000b7800010e7983 */ /* 0x000ea40000300800 */
[----:B------:R-:W2:Y:S01]  /*61770*/  LDL.LU R15, [R1+0xb7c] ;  /* 0x000b7c00010f7983 */ /* 0x000ea20000300800 */
[----:B------:R-:W3:Y:S04]  /*61780*/  LDL.64 R20, [R1+0x70] ;  /* 0x0000700001147983 */ /* 0x000ee80000100a00 */
[----:B--2---:R-:W-:Y:S01]  /*61790*/  STL.64 [R1+0x2b48], R14 ;  /* 0x002b480e01007387 */ /* 0x004fe20000100a00 */
[----:B------:R0:W-:Y:S03]  /*617a0*/  STL.64 [R1+0x2b40], R12 ;  /* 0x002b400c01007387 */ /* 0x0001e60000100a00 */
[----:B0-----:R-:W2:Y:S04]  /*617b0*/  LDL.64 R12, [R1+0x50] ;  /* 0x00005000010c7983 */ /* 0x001ea80000100a00 */
[----:B--2---:R0:W-:Y:S04]  /*617c0*/  STL.64 [R1+0x2b58], R12 ;  /* 0x002b580c01007387 */ /* 0x0041e80000100a00 */
[----:B0-----:R-:W2:Y:S04]  /*617d0*/  LDL.64 R12, [R1+0x60] ;  /* 0x00006000010c7983 */ /* 0x001ea80000100a00 */
[----:B--2---:R0:W-:Y:S04]  /*617e0*/  STL.64 [R1+0x2b70], R12 ;  /* 0x002b700c01007387 */ /* 0x0041e80000100a00 */
[----:B0-----:R-:W3:Y:S01]  /*617f0*/  LDL.LU R12, [R1+0x6c0] ;  /* 0x0006c000010c7983 */ /* 0x001ee20000300800 */
[----:B------:R-:W3:Y:S02]  /*61800*/  LDL.LU R13, [R1+0x6c4] ;  /* 0x0006c400010d7983 */ /* 0x000ee40000300800 */
[----:B------:R-:W3:Y:S02]  /*61810*/  LDL.LU R14, [R1+0x6c8] ;  /* 0x0006c800010e7983 */ /* 0x000ee40000300800 */
[----:B------:R-:W3:Y:S01]  /*61820*/  LDL.LU R15, [R1+0x6cc] ;  /* 0x0006cc00010f7983 */ /* 0x000ee20000300800 */
[----:B------:R-:W-:Y:S01]  /*61830*/  STL.64 [R1+0x2b38], R18 ;  /* 0x002b381201007387 */ /* 0x000fe20000100a00 */
[----:B----4-:R0:W-:Y:S03]  /*61840*/  STL.64 [R1+0x2b30], R16 ;  /* 0x002b301001007387 */ /* 0x0101e60000100a00 */
[----:B0-----:R-:W2:Y:S04]  /*61850*/  LDL.64 R16, [R1+0x40] ;  /* 0x0000400001107983 */ /* 0x001ea80000100a00 */
[----:B--2---:R0:W-:Y:S04]  /*61860*/  STL.64 [R1+0x2b50], R16 ;  /* 0x002b501001007387 */ /* 0x0041e80000100a00 */
[----:B0-----:R-:W2:Y:S01]  /*61870*/  LDL.LU R16, [R1+0xb80] ;  /* 0x000b800001107983 */ /* 0x001ea20000300800 */
[----:B------:R-:W2:Y:S02]  /*61880*/  LDL.LU R17, [R1+0xb84] ;  /* 0x000b840001117983 */ /* 0x000ea40000300800 */
[----:B------:R-:W4:Y:S02]  /*61890*/  LDL.LU R18, [R1+0xb88] ;  /* 0x000b880001127983 */ /* 0x000f240000300800 */
[----:B------:R-:W4:Y:S01]  /*618a0*/  LDL.LU R19, [R1+0xb8c] ;  /* 0x000b8c0001137983 */ /* 0x000f220000300800 */
[----:B---3--:R-:W-:Y:S01]  /*618b0*/  HMMA.16816.F32.BF16 R12, R4, R20, R12 ;  /* 0x00000014040c723c */ /* 0x008fe2000004180c */
        /* <DEDUP_REMOVED lines=8> */
[----:B0-----:R-:W3:Y:S01]  /*61940*/  LDL.64 R8, [R1+0x30] ;  /* 0x0000300001087983 */ /* 0x001ee20000100a00 */
[----:B------:R-:W-:Y:S02]  /*61950*/  STL.64 [R1+0x2af0], R26 ;  /* 0x002af01a01007387 */ /* 0x000fe40000100a00 */
[----:B------:R0:W-:Y:S02]  /*61960*/  STL.64 [R1+0x2ae8], R24 ;  /* 0x002ae81801007387 */ /* 0x0001e40000100a00 */
[----:B0-----:R-:W4:Y:S01]  /*61970*/  LDL.LU R24, [R1+0xb30] ;  /* 0x000b300001187983 */ /* 0x001f220000300800 */
[----:B------:R-:W4:Y:S02]  /*61980*/  LDL.LU R25, [R1+0xb34] ;  /* 0x000b340001197983 */ /* 0x000f240000300800 */
[----:B------:R-:W2:Y:S02]  /*61990*/  LDL.LU R26, [R1+0xb38] ;  /* 0x000b3800011a7983 */ /* 0x000ea40000300800 */
[----:B------:R-:W2:Y:S02]  /*619a0*/  LDL.LU R27, [R1+0xb3c] ;  /* 0x000b3c00011b7983 */ /* 0x000ea40000300800 */
[----:B------:R-:W-:-:S02]  /*619b0*/  IMAD.MOV.U32 R2, RZ, RZ, R20 ;  /* 0x000000ffff027224 */ /* 0x000fc400078e0014 */
[----:B------:R-:W-:Y:S02]  /*619c0*/  IMAD.MOV.U32 R0, RZ, RZ, R21 ;  /* 0x000000ffff007224 */ /* 0x000fe400078e0015 */
[----:B------:R-:W0:Y:S04]  /*619d0*/  LDSM.16.MT88.4 R20, [R3+0x2c100] ;  /* 0x02c100000314783b */ /* 0x000e280000004200 */
[----:B--2---:R-:W-:Y:S01]  /*619e0*/  STL.64 [R1+0x2b08], R26 ;  /* 0x002b081a01007387 */ /* 0x004fe20000100a00 */
[----:B----4-:R1:W-:Y:S03]  /*619f0*/  STL.64 [R1+0x2b00], R24 ;  /* 0x002b001801007387 */ /* 0x0103e60000100a00 */
[----:B-1----:R-:W2:Y:S01]  /*61a00*/  LDL.LU R24, [R1+0xb40] ;  /* 0x000b400001187983 */ /* 0x002ea20000300800 */
[----:B------:R-:W2:Y:S02]  /*61a10*/  LDL.LU R25, [R1+0xb44] ;  /* 0x000b440001197983 */ /* 0x000ea40000300800 */
[----:B------:R-:W2:Y:S02]  /*61a20*/  LDL.LU R26, [R1+0xb48] ;  /* 0x000b4800011a7983 */ /* 0x000ea40000300800 */
[----:B------:R-:W2:Y:S01]  /*61a30*/  LDL.LU R27, [R1+0xb4c] ;  /* 0x000b4c00011b7983 */ /* 0x000ea20000300800 */
[----:B------:R1:W-:Y:S01]  /*61a40*/  STL.64 [R1+0x4d0], R12 ;  /* 0x0004d00c01007387 */ /* 0x0003e20000100a00 */
[----:B------:R-:W-:Y:S03]  /*61a50*/  STL.64 [R1+0x4d8], R14 ;  /* 0x0004d80e01007387 */ /* 0x000fe60000100a00 */
[----:B-1----:R-:W4:Y:S01]  /*61a60*/  LDL.LU.64 R12, [R1+0x2b70] ;  /* 0x002b7000010c7983 */ /* 0x002f220000300a00 */
[----:B0-----:R0:W-:Y:S02]  /*61a70*/  STL.64 [R1+0x2970], R22 ;  /* 0x0029701601007387 */ /* 0x0011e40000100a00 */
[----:B------:R-:W-:Y:S01]  /*61a80*/  STL.64 [R1+0x2968], R20 ;  /* 0x0029681401007387 */ /* 0x000fe20000100a00 */
[----:B----4-:R-:W-:Y:S01]  /*61a90*/  HMMA.16816.F32.BF16 R16, R4, R12, R16 ;  /* 0x0000000c0410723c */ /* 0x010fe20000041810 */
[----:B0-----:R-:W-:-:S02]  /*61aa0*/  IMAD.MOV.U32 R23, RZ, RZ, R12 ;  /* 0x000000ffff177224 */ /* 0x001fc400078e000c */
[----:B------:R-:W-:Y:S11]  /*61ab0*/  IMAD.MOV.U32 R22, RZ, RZ, R13 ;  /* 0x000000ffff167224 */ /* 0x000ff600078e000d */
[----:B------:R-:W-:Y:S09]  /*61ac0*/  @!UPT UIADD3 URZ, URZ, URZ, URZ ;  /* 0x0000003f3f3ff290 */ /* 0x000ff2000fffe03f */
[----:B------:R-:W-:Y:S01]  /*61ad0*/  STL.64 [R1+0x4c0], R16 ;  /* 0x0004c01001007387 */ /* 0x000fe20000100a00 */
[----:B------:R0:W-:Y:S03]  /*61ae0*/  STL.64 [R1+0x4c8], R18 ;  /* 0x0004c81201007387 */ /* 0x0001e60000100a00 */
[----:B0-----:R-:W4:Y:S01]  /*61af0*/  LDL.LU.64 R18, [R1+0x2b68] ;  /* 0x002b680001127983 */ /* 0x001f220000300a00 */
[----:B------:R-:W4:Y:S02]  /*61b00*/  LDL.LU.64 R16, [R1+0x2b60] ;  /* 0x002b600001107983 */ /* 0x000f240000300a00 */
[----:B------:R-:W4:Y:S02]  /*61b10*/  LDL.LU.64 R12, [R1+0x2b58] ;  /* 0x002b5800010c7983 */ /* 0x000f240000300a00 */
[----:B------:R-:W-:Y:S02]  /*61b20*/  IMAD.MOV.U32 R20, RZ, RZ, R29 ;  /* 0x000000ffff147224 */ /* 0x000fe400078e001d */
[----:B------:R-:W-:Y:S01]  /*61b30*/  IMAD.MOV.U32 R21, RZ, RZ, R28 ;  /* 0x000000ffff157224 */ /* 0x000fe200078e001c */
[----:B----4-:R-:W-:Y:S01]  /*61b40*/  HMMA.16816.F32.BF16 R16, R4, R12, R16 ;  /* 0x0000000c0410723c */ /* 0x010fe20000041810 */
[----:B------:R-:W-:-:S02]  /*61b50*/  IMAD.MOV.U32 R28, RZ, RZ, R12 ;  /* 0x000000ffff1c7224 */ /* 0x000fc400078e000c */
[----:B------:R-:W-:Y:S11]  /*61b60*/  IMAD.MOV.U32 R29, RZ, RZ, R13 ;  /* 0x000000ffff1d7224 */ /* 0x000ff600078e000d */
[----:B------:R-:W-:Y:S09]  /*61b70*/  @!UPT UIADD3 URZ, URZ, URZ, URZ ;  /* 0x0000003f3f3ff290 */ /* 0x000ff2000fffe03f */
[----:B------:R0:W-:Y:S01]  /*61b80*/  STL.64 [R1+0x850], R16 ;  /* 0x0008501001007387 */ /* 0x0001e20000100a00 */
        /* <DEDUP_REMOVED lines=8> */
[----:B------:R-:W-:Y:S02]  /*61c10*/  STL.64 [R1+0x848], R14 ;  /* 0x0008480e01007387 */ /* 0x000fe40000100a00 */
[----:B-1----:R-:W3:Y:S02]  /*61c20*/  LDL.LU.64 R18, [R1+0x2b38] ;  /* 0x002b380001127983 */ /* 0x002ee40000300a00 */
[----:B0-----:R-:W-:Y:S02]  /*61c30*/  IMAD.MOV.U32 R12, RZ, RZ, R16 ;  /* 0x000000ffff0c7224 */ /* 0x001fe400078e0010 */
[----:B------:R-:W-:Y:S02]  /*61c40*/  IMAD.MOV.U32 R13, RZ, RZ, R17 ;  /* 0x000000ffff0d7224 */ /* 0x000fe400078e0011 */
        /* <DEDUP_REMOVED lines=9> */
[----:B------:R-:W4:Y:S01]  /*61ce0*/  LDL.LU.64 R10, [R1+0x2b20] ;  /* 0x002b2000010a7983 */ /* 0x000f220000300a00 */
[----:B------:R-:W4:Y:S02]  /*61cf0*/  LDL.LU.64 R8, [R1+0x2b18] ;  /* 0x002b180001087983 */ /* 0x000f240000300a00 */
[C---:B----4-:R-:W-:Y:S11]  /*61d00*/  HMMA.16816.F32.BF16 R8, R4.reuse, R20, R8 ;  /* 0x000000140408723c */ /* 0x050ff60000041808 */
[----:B------:R-:W-:Y:S11]  /*61d10*/  @!UPT UIADD3 URZ, URZ, URZ, URZ ;  /* 0x0000003f3f3ff290 */ /* 0x000ff6000fffe03f */
[----:B------:R-:W-:Y:S01]  /*61d20*/  @!UPT UIADD3 URZ, URZ, URZ, URZ ;  /* 0x0000003f3f3ff290 */ /* 0x000fe2000fffe03f */
[----:B------:R0:W-:Y:S01]  /*61d30*/  STL.64 [R1+0x820], R8 ;  /* 0x0008200801007387 */ /* 0x0001e20000100a00 */
[----:B------:R-:W-:Y:S03]  /*61d40*/  STL.64 [R1+0x828], R10 ;  /* 0x0008280a01007387 */ /* 0x000fe60000100a00 */
[----:B0-----:R-:W2:Y:S01]  /*61d50*/  LDL.LU.64 R8, [R1+0x2b10] ;  /* 0x002b100001087983 */ /* 0x001ea20000300a00 */
        /* <DEDUP_REMOVED lines=18> */
[----:B------:R-:W3:Y:S02]  /*61e80*/  LDL.LU.64 R10, [R1+0x2ae0] ;  /* 0x002ae000010a7983 */ /* 0x000ee40000300a00 */
[----:B------:R-:W3:Y:S02]  /*61e90*/  LDL.LU.64 R8, [R1+0x2ad8] ;  /* 0x002ad80001087983 */ /* 0x000ee40000300a00 */
[----:B---3--:R-:W-:Y:S11]  /*61ea0*/  HMMA.16816.F32.BF16 R8, R4, R16, R8 ;  /* 0x000000100408723c */ /* 0x008ff60000041808 */
[----:B------:R-:W-:Y:S11]  /*61eb0*/  @!UPT UIADD3 URZ, URZ, URZ, URZ ;  /* 0x0000003f3f3ff290 */ /* 0x000ff6000fffe03f */
[----:B------:R-:W-:Y:S01]  /*61ec0*/  @!UPT UIADD3 URZ, URZ, URZ, URZ ;  /* 0x0000003f3f3ff290 */ /* 0x000fe2000fffe03f */
[----:B------:R-:W-:Y:S01]  /*61ed0*/  STL.64 [R1+0x7f0], R8 ;  /* 0x0007f00801007387 */ /* 0x000fe20000100a00 */
[----:B------:R0:W-:Y:S03]  /*61ee0*/  STL.64 [R1+0x7f8], R10 ;  /* 0x0007f80a01007387 */ /* 0x0001e60000100a00 */
[----:B0-----:R-:W3:Y:S01]  /*61ef0*/  LDL.LU.64 R10, [R1+0x2ad0] ;  /* 0x002ad000010a7983 */ /* 0x001ee20000300a00 */
[----:B------:R-:W2:Y:S02]  /*61f00*/  LDL.LU.64 R8, [R1+0x2ac8] ;  /* 0x002ac80001087983 */ /* 0x000ea40000300a00 */
[----:B------:R0:W-:Y:S02]  /*61f10*/  STL.64 [R1+0x2978], R16 ;  /* 0x0029781001007387 */ /* 0x0001e40000100a00 */
[----:B0-----:R-:W-:Y:S02]  /*61f20*/  IMAD.MOV.U32 R16, RZ, RZ, R14 ;  /* 0x000000ffff107224 */ /* 0x001fe400078e000e */
[----:B------:R-:W-:Y:S01]  /*61f30*/  IMAD.MOV.U32 R17, RZ, RZ, R15 ;  /* 0x000000ffff117224 */ /* 0x000fe200078e000f */
[----:B------:R-:W2:Y:S01]  /*61f40*/  LDL.LU R14, [R1+0x2ac0] ;  /* 0x002ac000010e7983 */ /* 0x000ea20000300800 */
[----:B------:R-:W2:Y:S03]  /*61f50*/  LDL.LU R15, [R1+0x2abc] ;  /* 0x002abc00010f7983 */ /* 0x000ea60000300800 */
[----:B------:R0:W-:Y:S02]  /*61f60*/  STL.64 [R1+0x2988], R16 ;  /* 0x0029881001007387 */ /* 0x0001e40000100a00 */
[----:B0-----:R-:W-:-:S02]  /*61f70*/  IMAD.MOV.U32 R16, RZ, RZ, R21 ;  /* 0x000000ffff107224 */ /* 0x001fc400078e0015 */
[----:B------:R-:W-:Y:S02]  /*61f80*/  IMAD.MOV.U32 R17, RZ, RZ, R20 ;  /* 0x000000ffff117224 */ /* 0x000fe400078e0014 */
[----:B------:R-:W-:Y:S02]  /*61f90*/  IMAD.MOV.U32 R20, RZ, RZ, R19 ;  /* 0x000000ffff147224 */ /* 0x000fe400078e0013 */
[----:B------:R-:W-:-:S05]  /*61fa0*/  IMAD.MOV.U32 R21, RZ, RZ, R18 ;  /* 0x000000ffff157224 */ /* 0x000fca00078e0012 */
[----:B------:R-:W-:Y:S01]  /*61fb0*/  STL.64 [R1+0x29c0], R20 ;  /* 0x0029c01401007387 */ /* 0x000fe20000100a00 */
        /* <DEDUP_REMOVED lines=18> */
[----:B------:R-:W3:Y:S04]  /*620e0*/  LDL.LU R28, [R1+0x2ab0] ;  /* 0x002ab000011c7983 */ /* 0x000ee80000300800 */
[----:B------:R0:W-:Y:S02]  /*620f0*/  STL.64 [R1+0x29f0], R20 ;  /* 0x0029f01401007387 */ /* 0x0001e40000100a00 */
[----:B0-----:R-:W-:Y:S02]  /*62100*/  IMAD.MOV.U32 R20, RZ, RZ, R23 ;  /* 0x000000ffff147224 */ /* 0x001fe400078e0017 */
[----:B------:R-:W-:Y:S01]  /*62110*/  IMAD.MOV.U32 R21, RZ, RZ, R22 ;  /* 0x000000ffff157224 */ /* 0x000fe200078e0016 */
[----:B--2---:R-:W-:Y:S01]  /*62120*/  STL.64 [R1+0x29d0], R18 ;  /* 0x0029d01201007387 */ /* 0x004fe20000100a00 */
[----:B------:R0:W-:Y:S03]  /*62130*/  STL.64 [R1+0x29c8], R16 ;  /* 0x0029c81001007387 */ /* 0x0001e60000100a00 */
[----:B0-----:R-:W2:Y:S01]  /*62140*/  LDL.LU R16, [R1+0xa90] ;  /* 0x000a900001107983 */ /* 0x001ea20000300800 */
[----:B------:R-:W2:Y:S02]  /*62150*/  LDL.LU R17, [R1+0xa94] ;  /* 0x000a940001117983 */ /* 0x000ea40000300800 */
[----:B------:R-:W2:Y:S02]  /*62160*/  LDL.LU R18, [R1+0xa98] ;  /* 0x000a980001127983 */ /* 0x000ea40000300800 */
[----:B------:R-:W2:Y:S01]  /*62170*/  LDL.LU R19, [R1+0xa9c] ;  /* 0x000a9c0001137983 */ /* 0x000ea20000300800 */
[----:B------:R0:W-:Y:S04]  /*62180*/  STL.64 [R1+0x2a08], R20 ;  /* 0x002a081401007387 */ /* 0x0001e80000100a00 */
[----:B0-----:R-:W2:Y:S01]  /*62190*/  LDL.LU R20, [R1+0x430] ;  /* 0x0004300001147983 */ /* 0x001ea20000300800 */
[----:B------:R-:W2:Y:S02]  /*621a0*/  LDL.LU R21, [R1+0x434] ;  /* 0x0004340001157983 */ /* 0x000ea40000300800 */
[----:B------:R-:W2:Y:S02]  /*621b0*/  LDL.LU R22, [R1+0x438] ;  /* 0x0004380001167983 */ /* 0x000ea40000300800 */
[----:B------:R-:W2:Y:S02]  /*621c0*/  LDL.LU R23, [R1+0x43c] ;  /* 0x00043c0001177983 */ /* 0x000ea40000300800 */
[----:B--2---:R-:W-:Y:S01]  /*621d0*/  STL.64 [R1+0x2a18], R22 ;  /* 0x002a181601007387 */ /* 0x004fe20000100a00 */
[----:B------:R0:W-:Y:S02]  /*621e0*/  STL.64 [R1+0x2a10], R20 ;  /* 0x002a101401007387 */ /* 0x0001e40000100a00 */
        /* <DEDUP_REMOVED lines=8> */
[----:B------:R-:W2:Y:S02]  /*62270*/  LDL.LU R19, [R1+0xaac] ;  /* 0x000aac0001137983 */ /* 0x000ea40000300800 */
[----:B----4-:R-:W-:-:S02]  /*62280*/  IMAD.MOV.U32 R20, RZ, RZ, R25 ;  /* 0x000000ffff147224 */ /* 0x010fc400078e0019 */
[----:B------:R-:W-:-:S05]  /*62290*/  IMAD.MOV.U32 R21, RZ, RZ, R24 ;  /* 0x000000ffff157224 */ /* 0x000fca00078e0018 */
        /* <DEDUP_REMOVED lines=54> */
[----:B------:R-:W-:Y:S01]  /*62600*/  STL.64 [R1+0x7e0], R8 ;  /* 0x0007e00801007387 */ /* 0x000fe20000100a00 */
[----:B------:R0:W-:Y:S03]  /*62610*/  STL.64 [R1+0x7e8], R10 ;  /* 0x0007e80a01007387 */ /* 0x0001e60000100a00 */
[----:B0-----:R-:W3:Y:S01]  /*62620*/  LDL.LU.64 R10, [R1+0x2aa8] ;  /* 0x002aa800010a7983 */ /* 0x001ee20000300a00 */
[----:B------:R-:W4:Y:S02]  /*62630*/  LDL.LU.64 R8, [R1+0x2aa0] ;  /* 0x002aa00001087983 */ /* 0x000f240000300a00 */
[----:B------:R0:W-:Y:S02]  /*62640*/  STL.64 [R1+0x2980], R12 ;  /* 0x0029800c01007387 */ /* 0x0001e40000100a00 */
        /* <DEDUP_REMOVED lines=14> */
[----:B------:R-:W-:Y:S01]  /*62730*/  STL.64 [R1+0x4b8], R6 ;  /* 0x0004b80601007387 */ /* 0x000fe20000100a00 */
[C---:B----4-:R-:W-:Y:S01]  /*62740*/  HMMA.16816.F32.BF16 R20, R24.reuse, R20, R16 ;  /* 0x000000141814723c */ /* 0x050fe20000041810 */
[----:B------:R-:W4:Y:S01]  /*62750*/  LDL.LU.64 R18, [R1+0x2a88] ;  /* 0x002a880001127983 */ /* 0x000f220000300a00 */
[----:B------:R-:W4:Y:S11]  /*62760*/  LDL.LU.64 R16, [R1+0x2a80] ;  /* 0x002a800001107983 */ /* 0x000f360000300a00 */
[----:B------:R-:W-:Y:S10]  /*62770*/  @!UPT UIADD3 URZ, URZ, URZ, URZ ;  /* 0x0000003f3f3ff290 */ /* 0x000ff4000fffe03f */
        /* <DEDUP_REMOVED lines=24> */
[----:B----4-:R-:W-:Y:S02]  /*62900*/  HMMA.16816.F32.BF16 R20, R24, R20, R16 ;  /* 0x000000141814723c */ /* 0x010fe40000041810 */
[----:B------:R-:W4:Y:S01]  /*62910*/  LDL.LU.64 R18, [R1+0x2a28] ;  /* 0x002a280001127983 */ /* 0x000f220000300a00 */
[----:B------:R-:W4:Y:S11]  /*62920*/  LDL.LU.64 R16, [R1+0x2a20] ;  /* 0x002a200001107983 */ /* 0x000f360000300a00 */
[----:B------:R-:W-:Y:S09]  /*62930*/  @!UPT UIADD3 URZ, URZ, URZ, URZ ;  /* 0x0000003f3f3ff290 */ /* 0x000ff2000fffe03f */
[----:B------:R-:W-:Y:S01]  /*62940*/  STL.64 [R1+0x700], R20 ;  /* 0x0007001401007387 */ /* 0x000fe20000100a00 */
[----:B------:R0:W-:Y:S03]  /*62950*/  STL.64 [R1+0x708], R22 ;  /* 0x0007081601007387 */ /* 0x0001e60000100a00 */
[----:B0-----:R-:W2:Y:S01]  /*62960*/  LDL.LU.64 R22, [R1+0x2a18] ;  /* 0x002a180001167983 */ /* 0x001ea20000300a00 */
[----:B------:R-:W2:Y:S02]  /*62970*/  LDL.LU.64 R20, [R1+0x2a10] ;  /* 0x002a100001147983 */ /* 0x000ea40000300a00 */
[----:B------:R-:W-:Y:S02]  /*62980*/  IMAD.MOV.U32 R4, RZ, RZ, R2 ;  /* 0x000000ffff047224 */ /* 0x000fe400078e0002 */
[----:B------:R-:W-:-:S07]  /*62990*/  IMAD.MOV.U32 R5, RZ, RZ, R0 ;  /* 0x000000ffff057224 */ /* 0x000fce00078e0000 */
[C---:B--2---:R-:W-:Y:S01]  /*629a0*/  HMMA.16816.F32.BF16 R4, R24.reuse, R4, R20 ;  /* 0x000000041804723c */ /* 0x044fe20000041814 */
[----:B------:R-:W4:Y:S11]  /*629b0*/  LDL.LU.64 R20, [R1+0x2a08] ;  /* 0x002a080001147983 */ /* 0x000f360000300a00 */
[----:B------:R-:W-:Y:S11]  /*629c0*/  @!UPT UIADD3 URZ, URZ, URZ, URZ ;  /* 0x0000003f3f3ff290 */ /* 0x000ff6000fffe03f */
[----:B------:R-:W-:Y:S01]  /*629d0*/  STL.64 [R1+0x6f0], R4 ;  /* 0x0006f00401007387 */ /* 0x000fe20000100a00 */
[----:B------:R-:W-:Y:S02]  /*629e0*/  STL.64 [R1+0x6f8], R6 ;  /* 0x0006f80601007387 */ /* 0x000fe40000100a00 */
[----:B------:R-:W0:Y:S02]  /*629f0*/  LDSM.16.MT88.4 R4, [R3+0x2c180] ;  /* 0x02c180000304783b */ /* 0x000e240000004200 */
[----:B0-----:R-:W-:Y:S02]  /*62a00*/  STL.64 [R1+0x2868], R6 ;  /* 0x0028680601007387 */ /* 0x001fe40000100a00 */
[----:B------:R0:W-:Y:S02]  /*62a10*/  STL.64 [R1+0x2860], R4 ;  /* 0x0028600401007387 */ /* 0x0001e40000100a00 */
[----:B0-----:R-:W2:Y:S01]  /*62a20*/  LDL.LU R4, [R1+0xa40] ;  /* 0x000a400001047983 */ /* 0x001ea20000300800 */
[----:B------:R-:W2:Y:S02]  /*62a30*/  LDL.LU R5, [R1+0xa44] ;  /* 0x000a440001057983 */ /* 0x000ea40000300800 */
[----:B------:R-:W2:Y:S02]  /*62a40*/  LDL.LU R6, [R1+0xa48] ;  /* 0x000a480001067983 */ /* 0x000ea40000300800 */
[----:B------:R-:W2:Y:S01]  /*62a50*/  LDL.LU R7, [R1+0xa4c] ;  /* 0x000a4c0001077983 */ /* 0x000ea20000300800 */
        /* <DEDUP_REMOVED lines=29> */
[----:B------:R-:W4:Y:S11]  /*62c30*/  LDL.LU.64 R16, [R1+0x29a0] ;  /* 0x0029a00001107983 */ /* 0x000f360000300a00 */
[----:B------:R-:W-:Y:S10]  /*62c40*/  @!UPT UIADD3 URZ, URZ, URZ, URZ ;  /* 0x0000003f3f3ff290 */ /* 0x000ff4000fffe03f */
[----:B------:R0:W-:Y:S01]  /*62c50*/  STL.64 [R1+0x6a0], R20 ;  /* 0x0006a01401007387 */ /* 0x0001e20000100a00 */
[----:B------:R1:W-:Y:S03]  /*62c60*/  STL.64 [R1+0x6a8], R22 ;  /* 0x0006a81601007387 */ /* 0x0003e60000100a00 */
[----:B0-----:R-:W2:Y:S01]  /*62c70*/  LDL.LU R20, [R1+0x390] ;  /* 0x0003900001147983 */ /* 0x001ea20000300800 */
[----:B------:R-:W2:Y:S02]  /*62c80*/  LDL.LU R21, [R1+0x394] ;  /* 0x0003940001157983 */ /* 0x000ea40000300800 */
[----:B-1----:R-:W2:Y:S02]  /*62c90*/  LDL.LU R22, [R1+0x398] ;  /* 0x0003980001167983 */ /* 0x002ea40000300800 */
        /* <DEDUP_REMOVED lines=9> */
[----:B------:R-:W4:Y:S11]  /*62d30*/  LDL.LU.64 R12, [R1+0x2980] ;  /* 0x00298000010c7983 */ /* 0x000f360000300a00 */
        /* <DEDUP_REMOVED lines=8> */
[----:B------:R1:W-:Y:S03]  /*62dc0*/  STL.64 [R1+0x678], R6 ;  /* 0x0006780601007387 */ /* 0x0003e60000100a00 */
[----:B0-----:R-:W2:Y:S01]  /*62dd0*/  LDL.LU R4, [R1+0x360] ;  /* 0x0003600001047983 */ /* 0x001ea20000300800 */
[----:B------:R-:W2:Y:S02]  /*62de0*/  LDL.LU R5, [R1+0x364] ;  /* 0x0003640001057983 */ /* 0x000ea40000300800 */
[----:B-1----:R-:W2:Y:S02]  /*62df0*/  LDL.LU R6, [R1+0x368] ;  /* 0x0003680001067983 */ /* 0x002ea40000300800 */
[----:B------:R-:W2:Y:S01]  /*62e00*/  LDL.LU R7, [R1+0x36c] ;  /* 0x00036c0001077983 */ /* 0x000ea20000300800 */
[----:B------:R0:W-:Y:S04]  /*62e10*/  STL.64 [R1+0x28e0], R16 ;  /* 0x0028e01001007387 */ /* 0x0001e80000100a00 */
[----:B0-----:R-:W2:Y:S04]  /*62e20*/  LDL.LU.64 R16, [R1+0x70] ;  /* 0x0000700001107983 */ /* 0x001ea80000300a00 */
[----:B--2---:R0:W-:Y:S04]  /*62e30*/  STL.64 [R1+0x2938], R16 ;  /* 0x0029381001007387 */ /* 0x0041e80000100a00 */
[----:B0-----:R-:W2:Y:S04]  /*62e40*/  LDL.LU.64 R16, [R1+0x90] ;  /* 0x0000900001107983 */ /* 0x001ea80000300a00 */
[----:B--2---:R0:W-:Y:S04]  /*62e50*/  STL.64 [R1+0x2950], R16 ;  /* 0x0029501001007387 */ /* 0x0041e80000100a00 */
        /* <DEDUP_REMOVED lines=9> */
[----:B0-----:R-:W2:Y:S04]  /*62ef0*/  LDL.LU.64 R16, [R1+0xa0] ;  /* 0x0000a00001107983 */ /* 0x001ea80000300a00 */
[----:B--2---:R0:W-:Y:S04]  /*62f00*/  STL.64 [R1+0x2958], R16 ;  /* 0x0029581001007387 */ /* 0x0041e80000100a00 */
[----:B0-----:R-:W2:Y:S04]  /*62f10*/  LDL.LU.64 R16, [R1+0xb0] ;  /* 0x0000b00001107983 */ /* 0x001ea80000300a00 */
[----:B--2---:R0:W-:Y:S04]  /*62f20*/  STL.64 [R1+0x2960], R16 ;  /* 0x0029601001007387 */ /* 0x0041e80000100a00 */
[----:B0-----:R-:W2:Y:S01]  /*62f30*/  LDL.LU.64 R16, [R1+0xc0] ;  /* 0x0000c00001107983 */ /* 0x001ea20000300a00 */
[----:B------:R0:W-:Y:S02]  /*62f40*/  STL [R1+0x2894], R12 ;  /* 0x0028940c01007387 */ /* 0x0001e40000100800 */
[----:B------:R1:W-:Y:S01]  /*62f50*/  STL [R1+0x2890], R13 ;  /* 0x0028900d01007387 */ /* 0x0003e20000100800 */
[----:B0-----:R-:W4:Y:S01]  /*62f60*/  LDL.LU R12, [R1+0x2e0] ;  /* 0x0002e000010c7983 */ /* 0x001f220000300800 */
[----:B-1----:R-:W4:Y:S02]  /*62f70*/  LDL.LU R13, [R1+0x2e4] ;  /* 0x0002e400010d7983 */ /* 0x002f240000300800 */
[----:B------:R-:W2:Y:S02]  /*62f80*/  LDL.LU R14, [R1+0x2e8] ;  /* 0x0002e800010e7983 */ /* 0x000ea40000300800 */
[----:B------:R-:W2:Y:S01]  /*62f90*/  LDL.LU R15, [R1+0x2ec] ;  /* 0x0002ec00010f7983 */ /* 0x000ea20000300800 */
[----:B------:R-:W-:Y:S01]  /*62fa0*/  HMMA.16816.F32.BF16 R24, R24, R8, R20 ;  /* 0x000000081818723c */ /* 0x000fe20000041814 */
[----:B--2---:R-:W-:Y:S01]  /*62fb0*/  STL.64 [R1+0x2948], R14 ;  /* 0x0029480e01007387 */ /* 0x004fe20000100a00 */
[----:B----4-:R0:W-:Y:S03]  /*62fc0*/  STL.64 [R1+0x2940], R12 ;  /* 0x0029400c01007387 */ /* 0x0101e60000100a00 */
[----:B0-----:R-:W2:Y:S01]  /*62fd0*/  LDL.LU R12, [R1+0x300] ;  /* 0x00030000010c7983 */ /* 0x001ea20000300800 */
[----:B------:R-:W2:Y:S02]  /*62fe0*/  LDL.LU R13, [R1+0x304] ;  /* 0x00030400010d7983 */ /* 0x000ea40000300800 */
[----:B------:R-:W2:Y:S02]  /*62ff0*/  LDL.LU R14, [R1+0x308] ;  /* 0x00030800010e7983 */ /* 0x000ea40000300800 */
[----:B------:R-:W2:Y:S01]  /*63000*/  LDL.LU R15, [R1+0x30c] ;  /* 0x00030c00010f7983 */ /* 0x000ea20000300800 */
[----:B------:R-:W4:Y:S01]  /*63010*/  LDL.LU.64 R22, [R1+0x2970] ;  /* 0x0029700001167983 */ /* 0x000f220000300a00 */
[----:B------:R-:W4:Y:S11]  /*63020*/  LDL.LU.64 R20, [R1+0x2968] ;  /* 0x0029680001147983 */ /* 0x000f360000300a00 */
[----:B------:R0:W-:Y:S02]  /*63030*/  STL.64 [R1+0x430], R24 ;  /* 0x0004301801007387 */ /* 0x0001e40000100a00 */
[----:B------:R-:W-:Y:S01]  /*63040*/  STL.64 [R1+0x438], R26 ;  /* 0x0004381a01007387 */ /* 0x000fe20000100a00 */
[----:B0-----:R-:W2:Y:S01]  /*63050*/  LDL.LU.64 R24, [R1+0x80] ;  /* 0x0000800001187983 */ /* 0x001ea20000300a00 */
[----:B---3--:R-:W-:Y:S02]  /*63060*/  STL.64 [R1+0x2878], R10 ;  /* 0x0028780a01007387 */ /* 0x008fe40000100a00 */
[----:B------:R0:W-:Y:S02]  /*63070*/  STL.64 [R1+0x2870], R8 ;  /* 0x0028700801007387 */ /* 0x0001e40000100a00 */
[----:B0-----:R-:W3:Y:S01]  /*63080*/  LDL.LU R8, [R1+0x310] ;  /* 0x0003100001087983 */ /* 0x001ee20000300800 */
[----:B------:R-:W3:Y:S02]  /*63090*/  LDL.LU R9, [R1+0x314] ;  /* 0x0003140001097983 */ /* 0x000ee40000300800 */
[----:B------:R-:W3:Y:S02]  /*630a0*/  LDL.LU R10, [R1+0x318] ;  /* 0x00031800010a7983 */ /* 0x000ee40000300800 */
[----:B------:R-:W3:Y:S01]  /*630b0*/  LDL.LU R11, [R1+0x31c] ;  /* 0x00031c00010b7983 */ /* 0x000ee20000300800 */
[C---:B----4-:R-:W-:Y:S11]  /*630c0*/  HMMA.16816.F32.BF16 R4, R20.reuse, R16, R4 ;  /* 0x000000101404723c */ /* 0x050ff60000041804 */
[----:B------:R-:W-:Y:S11]  /*630d0*/  @!UPT UIADD3 URZ, URZ, URZ, URZ ;  /* 0x0000003f3f3ff290 */ /* 0x000ff6000fffe03f */
[----:B------:R-:W-:Y:S01]  /*630e0*/  @!UPT UIADD3 URZ, URZ, URZ, URZ ;  /* 0x0000003f3f3ff290 */ /* 0x000fe2000fffe03f */
[----:B------:R0:W-:Y:S01]  /*630f0*/  STL.64 [R1+0x3b0], R4 ;  /* 0x0003b00401007387 */ /* 0x0001e20000100a00 */
[----:B------:R-:W-:Y:S02]  /*63100*/  STL.64 [R1+0x3b8], R6 ;  /* 0x0003b80601007387 */ /* 0x000fe40000100a00 */
[----:B0-----:R-:W-:Y:S02]  /*63110*/  IMAD.MOV.U32 R4, RZ, RZ, R17 ;  /* 0x000000ffff047224 */ /* 0x001fe400078e0011 */
[----:B------:R-:W-:Y:S02]  /*63120*/  IMAD.MOV.U32 R5, RZ, RZ, R16 ;  /* 0x000000ffff057224 */ /* 0x000fe400078e0010 */
[----:B------:R-:W4:Y:S01]  /*63130*/  LDL.LU.64 R16, [R1+0x2960] ;  /* 0x0029600001107983 */ /* 0x000f220000300a00 */
[----:B------:R0:W-:Y:S02]  /*63140*/  STL [R1+0x289c], R4 ;  /* 0x00289c0401007387 */ /* 0x0001e40000100800 */
[----:B------:R1:W-:Y:S01]  /*63150*/  STL [R1+0x2898], R5 ;  /* 0x0028980501007387 */ /* 0x0003e20000100800 */
[----:B0-----:R-:W4:Y:S01]  /*63160*/  LDL.LU R4, [R1+0x350] ;  /* 0x0003500001047983 */ /* 0x001f220000300800 */
[----:B-1----:R-:W4:Y:S02]  /*63170*/  LDL.LU R5, [R1+0x354] ;  /* 0x0003540001057983 */ /* 0x002f240000300800 */
[----:B------:R-:W4:Y:S02]  /*63180*/  LDL.LU R6, [R1+0x358] ;  /* 0x0003580001067983 */ /* 0x000f240000300800 */
[----:B------:R-:W4:Y:S02]  /*63190*/  LDL.LU R7, [R1+0x35c] ;  /* 0x00035c0001077983 */ /* 0x000f240000300800 */
        /* <DEDUP_REMOVED lines=8> */
[----:B------:R0:W-:Y:S02]  /*63220*/  STL [R1+0x28a4], R6 ;  /* 0x0028a40601007387 */ /* 0x0001e40000100800 */
[----:B------:R1:W-:Y:S02]  /*63230*/  STL [R1+0x28a0], R7 ;  /* 0x0028a00701007387 */ /* 0x0003e40000100800 */
[----:B------:R-:W4:Y:S01]  /*63240*/  LDL.LU R4, [R1+0x2f0] ;  /* 0x0002f00001047983 */ /* 0x000f220000300800 */
[----:B------:R-:W4:Y:S04]  /*63250*/  LDL.LU R5, [R1+0x2f4] ;  /* 0x0002f40001057983 */ /* 0x000f280000300800 */
[----:B0-----:R-:W4:Y:S01]  /*63260*/  LDL.LU R6, [R1+0x2f8] ;  /* 0x0002f80001067983 */ /* 0x001f220000300800 */
[----:B-1----:R-:W4:Y:S01]  /*63270*/  LDL.LU R7, [R1+0x2fc] ;  /* 0x0002fc0001077983 */ /* 0x002f220000300800 */
        /* <DEDUP_REMOVED lines=16> */
[----:B------:R-:W2:Y:S01]  /*63380*/  LDL.LU.64 R16, [R1+0x2938] ;  /* 0x0029380001107983 */ /* 0x000ea20000300a00 */
[C---:B----4-:R-:W-:Y:S01]  /*63390*/  HMMA.16816.F32.BF16 R4, R20.reuse, R24, R4 ;  /* 0x000000181404723c */ /* 0x050fe20000041804 */
[----:B------:R-:W-:Y:S01]  /*633a0*/  STL.64 [R1+0x28b0], R10 ;  /* 0x0028b00a01007387 */ /* 0x000fe20000100a00 */
[----:B------:R-:W-:Y:S11]  /*633b0*/  STL.64 [R1+0x28a8], R8 ;  /* 0x0028a80801007387 */ /* 0x000ff60000100a00 */
[----:B------:R-:W-:Y:S10]  /*633c0*/  @!UPT UIADD3 URZ, URZ, URZ, URZ ;  /* 0x0000003f3f3ff290 */ /* 0x000ff4000fffe03f */
[----:B------:R-:W-:Y:S01]  /*633d0*/  STL.64 [R1+0x370], R4 ;  /* 0x0003700401007387 */ /* 0x000fe20000100a00 */
[----:B------:R2:W-:Y:S02]  /*633e0*/  STL.64 [R1+0x378], R6 ;  /* 0x0003780601007387 */ /* 0x0005e40000100a00 */
[----:B--2---:R-:W-:Y:S01]  /*633f0*/  HMMA.16816.F32.BF16 R4, R20, R16, R12 ;  /* 0x000000101404723c */ /* 0x004fe2000004180c */
[----:B------:R-:W-:Y:S02]  /*63400*/  IMAD.MOV.U32 R29, RZ, RZ, R16 ;  /* 0x000000ffff1d7224 */ /* 0x000fe400078e0010 */
[----:B------:R-:W-:Y:S11]  /*63410*/  IMAD.MOV.U32 R3, RZ, RZ, R17 ;  /* 0x000000ffff037224 */ /* 0x000ff600078e0011 */
[----:B------:R-:W-:Y:S09]  /*63420*/  @!UPT UIADD3 URZ, URZ, URZ, URZ ;  /* 0x0000003f3f3ff290 */ /* 0x000ff2000fffe03f */
[----:B------:R0:W-:Y:S01]  /*63430*/  STL.64 [R1+0x360], R4 ;  /* 0x0003600401007387 */ /* 0x0001e20000100a00 */
[----:B------:R1:W-:Y:S02]  /*63440*/  STL.64 [R1+0x368], R6 ;  /* 0x0003680601007387 */ /* 0x0003e40000100a00 */
        /* <DEDUP_REMOVED lines=8> */
[----:B0-----:R-:W2:Y:S01]  /*634d0*/  LDL.LU R4, [R1+0x9a0] ;  /* 0x0009a00001047983 */ /* 0x001ea20000300800 */
[----:B------:R-:W2:Y:S02]  /*634e0*/  LDL.LU R5, [R1+0x9a4] ;  /* 0x0009a40001057983 */ /* 0x000ea40000300800 */
[----:B-1----:R-:W2:Y:S02]  /*634f0*/  LDL.LU R6, [R1+0x9a8] ;  /* 0x0009a80001067983 */ /* 0x002ea40000300800 */
[----:B------:R-:W2:Y:S01]  /*63500*/  LDL.LU R7, [R1+0x9ac] ;  /* 0x0009ac0001077983 */ /* 0x000ea20000300800 */
[----:B------:R-:W3:Y:S01]  /*63510*/  LDL.LU R12, [R1+0x2d0] ;  /* 0x0002d000010c7983 */ /* 0x000ee20000300800 */
[----:B------:R-:W3:Y:S02]  /*63520*/  LDL.LU R13, [R1+0x2d4] ;  /* 0x0002d400010d7983 */ /* 0x000ee40000300800 */
[----:B------:R-:W3:Y:S02]  /*63530*/  LDL.LU R14, [R1+0x2d8] ;  /* 0x0002d800010e7983 */ /* 0x000ee40000300800 */
[----:B------:R-:W-:-:S02]  /*63540*/  IMAD.MOV.U32 R2, RZ, RZ, R24 ;  /* 0x000000ffff027224 */ /* 0x000fc400078e0018 */
[----:B------:R-:W-:Y:S01]  /*63550*/  IMAD.MOV.U32 R0, RZ, RZ, R25 ;  /* 0x000000ffff007224 */ /* 0x000fe200078e0019 */
[----:B------:R-:W3:Y:S01]  /*63560*/  LDL.LU R15, [R1+0x2dc] ;  /* 0x0002dc00010f7983 */ /* 0x000ee20000300800 */
[----:B------:R-:W3:Y:S03]  /*63570*/  LDL.LU.64 R24, [R1+0x60] ;  /* 0x0000600001187983 */ /* 0x000ee60000300a00 */
[----:B--2---:R-:W-:Y:S01]  /*63580*/  STL.64 [R1+0x2910], R6 ;  /* 0x0029100601007387 */ /* 0x004fe20000100a00 */
[----:B------:R0:W-:Y:S03]  /*63590*/  STL.64 [R1+0x2908], R4 ;  /* 0x0029080401007387 */ /* 0x0001e60000100a00 */
[----:B0-----:R-:W2:Y:S04]  /*635a0*/  LDL.LU.64 R4, [R1+0x40] ;  /* 0x0000400001047983 */ /* 0x001ea80000300a00 */
[----:B--2---:R0:W-:Y:S04]  /*635b0*/  STL.64 [R1+0x2920], R4 ;  /* 0x0029200401007387 */ /* 0x0041e80000100a00 */
[----:B0-----:R-:W2:Y:S01]  /*635c0*/  LDL.LU.64 R4, [R1+0x50] ;  /* 0x0000500001047983 */ /* 0x001ea20000300a00 */
[----:B------:R-:W-:Y:S02]  /*635d0*/  STL.64 [R1+0x28f0], R18 ;  /* 0x0028f01201007387 */ /* 0x000fe40000100a00 */
[----:B----4-:R0:W-:Y:S02]  /*635e0*/  STL.64 [R1+0x28e8], R16 ;  /* 0x0028e81001007387 */ /* 0x0101e40000100a00 */
[----:B0-----:R-:W4:Y:S04]  /*635f0*/  LDL.LU.64 R16, [R1+0x20] ;  /* 0x0000200001107983 */ /* 0x001f280000300a00 */
[----:B----4-:R0:W-:Y:S04]  /*63600*/  STL.64 [R1+0x2900], R16 ;  /* 0x0029001001007387 */ /* 0x0101e80000100a00 */
[----:B0-----:R-:W4:Y:S04]  /*63610*/  LDL.LU.64 R16, [R1+0x30] ;  /* 0x0000300001107983 */ /* 0x001f280000300a00 */
        /* <DEDUP_REMOVED lines=16> */
[----:B------:R-:W4:Y:S01]  /*63720*/  LDL.LU R11, [R1+0x97c] ;  /* 0x00097c00010b7983 */ /* 0x000f220000300800 */
[----:B------:R-:W-:Y:S01]  /*63730*/  HMMA.16816.F32.BF16 R12, R20, R24, R12 ;  /* 0x00000018140c723c */ /* 0x000fe2000004180c */
[----:B----4-:R-:W-:Y:S01]  /*63740*/  STL.64 [R1+0x28d8], R10 ;  /* 0x0028d80a01007387 */ /* 0x010fe20000100a00 */
[----:B---3--:R0:W-:Y:S03]  /*63750*/  STL.64 [R1+0x28d0], R8 ;  /* 0x0028d00801007387 */ /* 0x0081e60000100a00 */
[----:B0-----:R-:W3:Y:S04]  /*63760*/  LDL.LU.64 R8, [R1+0x10] ;  /* 0x0000100001087983 */ /* 0x001ee80000300a00 */
[----:B---3--:R0:W-:Y:S04]  /*63770*/  STL.64 [R1+0x28f8], R8 ;  /* 0x0028f80801007387 */ /* 0x0081e80000100a00 */
[----:B0-----:R-:W3:Y:S01]  /*63780*/  LDL.LU R8, [R1+0x990] ;  /* 0x0009900001087983 */ /* 0x001ee20000300800 */
[----:B------:R-:W3:Y:S02]  /*63790*/  LDL.LU R9, [R1+0x994] ;  /* 0x0009940001097983 */ /* 0x000ee40000300800 */
[----:B------:R-:W3:Y:S02]  /*637a0*/  LDL.LU R10, [R1+0x998] ;  /* 0x00099800010a7983 */ /* 0x000ee40000300800 */
[----:B------:R-:W3:Y:S05]  /*637b0*/  LDL.LU R11, [R1+0x99c] ;  /* 0x00099c00010b7983 */ /* 0x000eea0000300800 */
[----:B------:R-:W-:Y:S01]  /*637c0*/  STL.64 [R1+0x350], R12 ;  /* 0x0003500c01007387 */ /* 0x000fe20000100a00 */
[----:B------:R0:W-:Y:S02]  /*637d0*/  STL.64 [R1+0x358], R14 ;  /* 0x0003580e01007387 */ /* 0x0001e40000100a00 */
[----:B0-----:R-:W-:-:S02]  /*637e0*/  IMAD.MOV.U32 R15, RZ, RZ, R24 ;  /* 0x000000ffff0f7224 */ /* 0x001fc400078e0018 */
[----:B------:R-:W-:Y:S02]  /*637f0*/  IMAD.MOV.U32 R14, RZ, RZ, R25 ;  /* 0x000000ffff0e7224 */ /* 0x000fe400078e0019 */
[----:B------:R-:W0:Y:S04]  /*63800*/  LDSM.16.MT88.4 R24, [R28+0x2e000] ;  /* 0x02e000001c18783b */ /* 0x000e280000004200 */
[----:B0-----:R-:W-:Y:S01]  /*63810*/  STL.64 [R1+0x2720], R26 ;  /* 0x0027201a01007387 */ /* 0x001fe20000100a00 */
[----:B------:R0:W-:Y:S03]  /*63820*/  STL.64 [R1+0x2718], R24 ;  /* 0x0027181801007387 */ /* 0x0001e60000100a00 */
[----:B0-----:R-:W4:Y:S01]  /*63830*/  LDL.LU R24, [R1+0x5b0] ;  /* 0x0005b00001187983 */ /* 0x001f220000300800 */
[----:B------:R-:W4:Y:S02]  /*63840*/  LDL.LU R25, [R1+0x5b4] ;  /* 0x0005b40001197983 */ /* 0x000f240000300800 */
[----:B------:R-:W3:Y:S02]  /*63850*/  LDL.LU R26, [R1+0x5b8] ;  /* 0x0005b800011a7983 */ /* 0x000ee40000300800 */
[----:B------:R-:W3:Y:S01]  /*63860*/  LDL.LU R27, [R1+0x5bc] ;  /* 0x0005bc00011b7983 */ /* 0x000ee20000300800 */
[C---:B--2---:R-:W-:Y:S01]  /*63870*/  HMMA.16816.F32.BF16 R16, R20.reuse, R4, R16 ;  /* 0x000000041410723c */ /* 0x044fe20000041810 */
[----:B---3--:R-:W-:Y:S01]  /*63880*/  STL.64 [R1+0x2730], R26 ;  /* 0x0027301a01007387 */ /* 0x008fe20000100a00 */
[----:B----4-:R0:W-:Y:S03]  /*63890*/  STL.64 [R1+0x2728], R24 ;  /* 0x0027281801007387 */ /* 0x0101e60000100a00 */
[----:B0-----:R-:W2:Y:S01]  /*638a0*/  LDL.LU R24, [R1] ;  /* 0x0000000001187983 */ /* 0x001ea20000300800 */
[----:B------:R-:W2:Y:S11]  /*638b0*/  LDL.LU R25, [R1+0x4] ;  /* 0x0000040001197983 */ /* 0x000eb60000300800 */
[----:B------:R-:W-:Y:S06]  /*638c0*/  @!UPT UIADD3 URZ, URZ, URZ, URZ ;  /* 0x0000003f3f3ff290 */ /* 0x000fec000fffe03f */
[----:B------:R-:W-:Y:S02]  /*638d0*/  STL.64 [R1+0x340], R16 ;  /* 0x0003401001007387 */ /* 0x000fe40000100a00 */
[----:B------:R0:W-:Y:S02]  /*638e0*/  STL.64 [R1+0x348], R18 ;  /* 0x0003481201007387 */ /* 0x0001e40000100a00 */
[----:B------:R-:W-:Y:S02]  /*638f0*/  IMAD.MOV.U32 R27, RZ, RZ, R4 ;  /* 0x000000ffff1b7224 */ /* 0x000fe400078e0004 */
[----:B------:R-:W-:Y:S01]  /*63900*/  IMAD.MOV.U32 R26, RZ, RZ, R5 ;  /* 0x000000ffff1a7224 */ /* 0x000fe200078e0005 */
        /* <DEDUP_REMOVED lines=39> */
[----:B--2---:R-:W-:Y:S11]  /*63b80*/  HMMA.16816.F32.BF16 R8, R20, R24, R8 ;  /* 0x000000181408723c */ /* 0x004ff60000041808 */
[----:B------:R-:W-:Y:S11]  /*63b90*/  @!UPT UIADD3 URZ, URZ, URZ, URZ ;  /* 0x0000003f3f3ff290 */ /* 0x000ff6000fffe03f */
[----:B------:R-:W-:Y:S01]  /*63ba0*/  @!UPT UIADD3 URZ, URZ, URZ, URZ ;  /* 0x0000003f3f3ff290 */ /* 0x000fe2000fffe03f */
[----:B------:R-:W-:Y:S01]  /*63bb0*/  STL.64 [R1+0x2f0], R8 ;  /* 0x0002f00801007387 */ /* 0x000fe20000100a00 */
[----:B------:R0:W-:Y:S03]  /*63bc0*/  STL.64 [R1+0x2f8], R10 ;  /* 0x0002f80a01007387 */ /* 0x0001e60000100a00 */
[----:B0-----:R-:W3:Y:S01]  /*63bd0*/  LDL.LU.64 R10, [R1+0x28c8] ;  /* 0x0028c800010a7983 */ /* 0x001ee20000300a00 */
[----:B------:R-:W3:Y:S02]  /*63be0*/  LDL.LU.64 R8, [R1+0x28c0] ;  /* 0x0028c00001087983 */ /* 0x000ee40000300a00 */
[----:B------:R0:W-:Y:S02]  /*63bf0*/  STL.64 [R1+0x2748], R24 ;  /* 0x0027481801007387 */ /* 0x0001e40000100a00 */
[----:B0-----:R-:W-:Y:S02]  /*63c00*/  IMAD.MOV.U32 R24, RZ, RZ, R18 ;  /* 0x000000ffff187224 */ /* 0x001fe400078e0012 */
[----:B------:R-:W-:Y:S01]  /*63c10*/  IMAD.MOV.U32 R25, RZ, RZ, R19 ;  /* 0x000000ffff197224 */ /* 0x000fe200078e0013 */
[----:B------:R-:W2:Y:S01]  /*63c20*/  LDL.LU R18, [R1+0x28bc] ;  /* 0x0028bc0001127983 */ /* 0x000ea20000300800 */
[----:B------:R-:W2:Y:S03]  /*63c30*/  LDL.LU R19, [R1+0x28b8] ;  /* 0x0028b80001137983 */ /* 0x000ea60000300800 */
[----:B------:R0:W-:Y:S02]  /*63c40*/  STL.64 [R1+0x2760], R24 ;  /* 0x0027601801007387 */ /* 0x0001e40000100a00 */
[----:B0-----:R-:W-:-:S02]  /*63c50*/  IMAD.MOV.U32 R24, RZ, RZ, R6 ;  /* 0x000000ffff187224 */ /* 0x001fc400078e0006 */
[----:B------:R-:W-:Y:S01]  /*63c60*/  IMAD.MOV.U32 R25, RZ, RZ, R7 ;  /* 0x000000ffff197224 */ /* 0x000fe200078e0007 */
[----:B---3--:R-:W-:Y:S11]  /*63c70*/  HMMA.16816.F32.BF16 R8, R20, R16, R8 ;  /* 0x000000101408723c */ /* 0x008ff60000041808 */
[----:B------:R-:W-:Y:S11]  /*63c80*/  @!UPT UIADD3 URZ, URZ, URZ, URZ ;  /* 0x0000003f3f3ff290 */ /* 0x000ff6000fffe03f */
[----:B------:R-:W-:Y:S01]  /*63c90*/  @!UPT UIADD3 URZ, URZ, URZ, URZ ;  /* 0x0000003f3f3ff290 */ /* 0x000fe2000fffe03f */
[----:B------:R-:W-:Y:S01]  /*63ca0*/  STL.64 [R1+0x2e0], R8 ;  /* 0x0002e00801007387 */ /* 0x000fe20000100a00 */
[----:B------:R0:W-:Y:S03]  /*63cb0*/  STL.64 [R1+0x2e8], R10 ;  /* 0x0002e80a01007387 */ /* 0x0001e60000100a00 */
[----:B0-----:R-:W3:Y:S01]  /*63cc0*/  LDL.LU.64 R10, [R1+0x28b0] ;  /* 0x0028b000010a7983 */ /* 0x001ee20000300a00 */
[----:B------:R-:W4:Y:S02]  /*63cd0*/  LDL.LU.64 R8, [R1+0x28a8] ;  /* 0x0028a80001087983 */ /* 0x000f240000300a00 */
[----:B------:R-:W3:Y:S02]  /*63ce0*/  LDL.LU R6, [R1+0x28a4] ;  /* 0x0028a40001067983 */ /* 0x000ee40000300800 */
[----:B------:R-:W3:Y:S01]  /*63cf0*/  LDL.LU R7, [R1+0x28a0] ;  /* 0x0028a00001077983 */ /* 0x000ee20000300800 */
[----:B------:R-:W-:Y:S01]  /*63d00*/  STL.64 [R1+0x2778], R24 ;  /* 0x0027781801007387 */ /* 0x000fe20000100a00 */
[----:B--2---:R-:W-:Y:S02]  /*63d10*/  STL.64 [R1+0x2740], R18 ;  /* 0x0027401201007387 */ /* 0x004fe40000100a00 */
[----:B------:R0:W-:Y:S02]  /*63d20*/  STL.64 [R1+0x2738], R16 ;  /* 0x0027381001007387 */ /* 0x0001e40000100a00 */
        /* <DEDUP_REMOVED lines=8> */
[----:B------:R0:W-:Y:S02]  /*63db0*/  STL.64 [R1+0x2790], R24 ;  /* 0x0027901801007387 */ /* 0x0001e40000100a00 */
[----:B0-----:R-:W-:Y:S02]  /*63dc0*/  IMAD.MOV.U32 R24, RZ, RZ, R12 ;  /* 0x000000ffff187224 */ /* 0x001fe400078e000c */
[----:B------:R-:W-:Y:S01]  /*63dd0*/  IMAD.MOV.U32 R25, RZ, RZ, R13 ;  /* 0x000000ffff197224 */ /* 0x000fe200078e000d */
[----:B------:R-:W3:Y:S01]  /*63de0*/  LDL.LU R12, [R1+0x2894] ;  /* 0x00289400010c7983 */ /* 0x000ee20000300800 */
        /* <DEDUP_REMOVED lines=18> */
[----:B------:R-:W-:Y:S01]  /*63f10*/  IMAD.MOV.U32 R25, RZ, RZ, R3 ;  /* 0x000000ffff197224 */ /* 0x000fe200078e0003 */
[----:B------:R-:W2:Y:S01]  /*63f20*/  LDL.LU R29, [R1+0x288c] ;  /* 0x00288c00011d7983 */ /* 0x000ea20000300800 */
[----:B------:R-:W2:Y:S03]  /*63f30*/  LDL.LU R3, [R1+0x2888] ;  /* 0x0028880001037983 */ /* 0x000ea60000300800 */
[----:B------:R-:W-:Y:S01]  /*63f40*/  STL.64 [R1+0x27e8], R24 ;  /* 0x0027e81801007387 */ /* 0x000fe20000100a00 */
        /* <DEDUP_REMOVED lines=26> */
[----:B----4-:R-:W-:-:S02]  /*640f0*/  IMAD.MOV.U32 R24, RZ, RZ, R9 ;  /* 0x000000ffff187224 */ /* 0x010fc400078e0009 */
[----:B------:R-:W-:-:S05]  /*64100*/  IMAD.MOV.U32 R25, RZ, RZ, R8 ;  /* 0x000000ffff197224 */ /* 0x000fca00078e0008 */
[----:B------:R0:W-:Y:S02]  /*64110*/  STL.64 [R1+0x2830], R24 ;  /* 0x0028301801007387 */ /* 0x0001e40000100a00 */
        /* <DEDUP_REMOVED lines=59> */
[----:B------:R-:W4:Y:S02]  /*644d0*/  LDL.LU.64 R8, [R1+0x2870] ;  /* 0x0028700001087983 */ /* 0x000f240000300a00 */
[----:B----4-:R-:W-:Y:S01]  /*644e0*/  HMMA.16816.F32.BF16 R20, R20, R8, R4 ;  /* 0x000000081414723c */ /* 0x010fe20000041804 */
[----:B------:R-:W2:Y:S01]  /*644f0*/  LDL.LU.64 R6, [R1+0x2868] ;  /* 0x0028680001067983 */ /* 0x000ea20000300a00 */
[----:B------:R-:W2:Y:S11]  /*64500*/  LDL.LU.64 R4, [R1+0x2860] ;  /* 0x0028600001047983 */ /* 0x000eb60000300a00 */
[----:B------:R-:W-:Y:S10]  /*64510*/  @!UPT UIADD3 URZ, URZ, URZ, URZ ;  /* 0x0000003f3f3ff290 */ /* 0x000ff4000fffe03f */
[----:B------:R-:W-:Y:S01]  /*64520*/  STL.64 [R1+0x1d0], R20 ;  /* 0x0001d01401007387 */ /* 0x000fe20000100a00 */
[----:B------:R-:W-:Y:S01]  /*64530*/  STL.64 [R1+0x1d8], R22 ;  /* 0x0001d81601007387 */ /* 0x000fe20000100a00 */
        /* <DEDUP_REMOVED lines=46> */
[----:B------:R-:W2:Y:S11]  /*64820*/  LDL.LU.64 R24, [R1+0x27c0] ;  /* 0x0027c00001187983 */ /* 0x000eb60000300a00 */
[----:B------:R-:W-:Y:S11]  /*64830*/  @!UPT UIADD3 URZ, URZ, URZ, URZ ;  /* 0x0000003f3f3ff290 */ /* 0x000ff6000fffe03f */
[----:B------:R-:W-:Y:S01]  /*64840*/  STL.64 [R1+0x160], R20 ;  /* 0x0001601401007387 */ /* 0x000fe20000100a00 */
[----:B------:R-:W-:Y:S02]  /*64850*/  STL.64 [R1+0x168], R22 ;  /* 0x0001681601007387 */ /* 0x000fe40000100a00 */
[----:B------:R-:W0:Y:S02]  /*64860*/  LDSM.16.MT88.4 R20, [R28+0x2e080] ;  /* 0x02e080001c14783b */ /* 0x000e240000004200 */
[----:B0-----:R-:W-:Y:S02]  /*64870*/  STL.64 [R1+0x2590], R22 ;  /* 0x0025901601007387 */ /* 0x001fe40000100a00 */
[----:B------:R0:W-:Y:S02]  /*64880*/  STL.64 [R1+0x2588], R20 ;  /* 0x0025881401007387 */ /* 0x0001e40000100a00 */
[----:B0-----:R-:W4:Y:S01]  /*64890*/  LDL.LU R20, [R1+0x5a0] ;  /* 0x0005a00001147983 */ /* 0x001f220000300800 */
[----:B------:R-:W4:Y:S02]  /*648a0*/  LDL.LU R21, [R1+0x5a4] ;  /* 0x0005a40001157983 */ /* 0x000f240000300800 */
[----:B------:R-:W4:Y:S02]  /*648b0*/  LDL.LU R22, [R1+0x5a8] ;  /* 0x0005a80001167983 */ /* 0x000f240000300800 */
[----:B------:R-:W4:Y:S01]  /*648c0*/  LDL.LU R23, [R1+0x5ac] ;  /* 0x0005ac0001177983 */ /* 0x000f220000300800 */
        /* <DEDUP_REMOVED lines=42> */
[----:B------:R-:W2:Y:S02]  /*64b70*/  LDL.LU.64 R24, [R1+0x2728] ;  /* 0x0027280001187983 */ /* 0x000ea40000300a00 */
[----:B--2---:R-:W-:Y:S11]  /*64b80*/  HMMA.16816.F32.BF16 R24, R4, R16, R24 ;  /* 0x000000100418723c */ /* 0x004ff60000041818 */
[----:B------:R-:W-:Y:S11]  /*64b90*/  @!UPT UIADD3 URZ, URZ, URZ, URZ ;  /* 0x0000003f3f3ff290 */ /* 0x000ff6000fffe03f */
[----:B------:R-:W-:Y:S01]  /*64ba0*/  @!UPT UIADD3 URZ, URZ, URZ, URZ ;  /* 0x0000003f3f3ff290 */ /* 0x000fe2000fffe03f */
[----:B------:R-:W-:Y:S01]  /*64bb0*/  STL.64 [R1+0xf0], R24 ;  /* 0x0000f01801007387 */ /* 0x000fe20000100a00 */
[----:B------:R0:W-:Y:S03]  /*64bc0*/  STL.64 [R1+0xf8], R26 ;  /* 0x0000f81a01007387 */ /* 0x0001e60000100a00 */
[----:B0-----:R-:W2:Y:S01]  /*64bd0*/  LDL.LU.64 R26, [R1+0x2720] ;  /* 0x00272000011a7983 */ /* 0x001ea20000300a00 */
[----:B------:R-:W2:Y:S02]  /*64be0*/  LDL.LU.64 R24, [R1+0x2718] ;  /* 0x0027180001187983 */ /* 0x000ea40000300a00 */
[----:B------:R0:W-:Y:S02]  /*64bf0*/  STL.64 [R1+0x2638], R18 ;  /* 0x0026381201007387 */ /* 0x0001e40000100a00 */
[----:B0-----:R-:W2:Y:S01]  /*64c00*/  LDL.64 R18, [R1+0x78] ;  /* 0x0000780001127983 */ /* 0x001ea20000100a00 */
[----:B------:R-:W-:-:S03]  /*64c10*/  IMAD.MOV.U32 R17, RZ, RZ, R0 ;  /* 0x000000ffff117224 */ /* 0x000fc600078e0000 */
[----:B--2---:R0:W-:Y:S01]  /*64c20*/  STL.64 [R1+0x26b0], R18 ;  /* 0x0026b01201007387 */ /* 0x0041e20000100a00 */
[----:B------:R-:W2:Y:S02]  /*64c30*/  LDL.LU R16, [R1+0x550] ;  /* 0x0005500001107983 */ /* 0x000ea40000300800 */
[----:B------:R-:W3:Y:S02]  /*64c40*/  LDL.LU R0, [R1+0x2714] ;  /* 0x0027140001007983 */ /* 0x000ee40000300800 */
[----:B0-----:R-:W-:Y:S02]  /*64c50*/  IMAD.MOV.U32 R18, RZ, RZ, R2 ;  /* 0x000000ffff127224 */ /* 0x001fe400078e0002 */
[----:B------:R-:W-:Y:S01]  /*64c60*/  IMAD.MOV.U32 R19, RZ, RZ, R3 ;  /* 0x000000ffff137224 */ /* 0x000fe200078e0003 */
[----:B------:R-:W3:Y:S01]  /*64c70*/  LDL.LU R2, [R1+0x2710] ;  /* 0x0027100001027983 */ /* 0x000ee20000300800 */
[----:B------:R-:W3:Y:S03]  /*64c80*/  LDL.LU R3, [R1+0x270c] ;  /* 0x00270c0001037983 */ /* 0x000ee60000300800 */
[----:B------:R0:W-:Y:S04]  /*64c90*/  STL.64 [R1+0x26c0], R18 ;  /* 0x0026c01201007387 */ /* 0x0001e80000100a00 */
[----:B--2---:R-:W-:Y:S01]  /*64ca0*/  STL.64 [R1+0x26b8], R16 ;  /* 0x0026b81001007387 */ /* 0x004fe20000100a00 */
[----:B0-----:R-:W2:Y:S03]  /*64cb0*/  LDL.64 R18, [R1+0x98] ;  /* 0x0000980001127983 */ /* 0x001ea60000100a00 */
[----:B--2---:R0:W-:Y:S04]  /*64cc0*/  STL.64 [R1+0x26d8], R18 ;  /* 0x0026d81201007387 */ /* 0x0041e80000100a00 */
[----:B0-----:R-:W2:Y:S04]  /*64cd0*/  LDL.64 R18, [R1+0xa8] ;  /* 0x0000a80001127983 */ /* 0x001ea80000100a00 */
[----:B--2---:R4:W-:Y:S02]  /*64ce0*/  STL.64 [R1+0x26f0], R18 ;  /* 0x0026f01201007387 */ /* 0x0049e40000100a00 */
[----:B----4-:R-:W-:Y:S02]  /*64cf0*/  HMMA.16816.F32.BF16 R16, R4, R12, R20 ;  /* 0x0000000c0410723c */ /* 0x010fe40000041814 */
[----:B------:R-:W2:Y:S11]  /*64d00*/  LDL.LU R12, [R1+0xd0] ;  /* 0x0000d000010c7983 */ /* 0x000eb60000300800 */
[----:B------:R-:W-:Y:S10]  /*64d10*/  @!UPT UIADD3 URZ, URZ, URZ, URZ ;  /* 0x0000003f3f3ff290 */ /* 0x000ff4000fffe03f */
[----:B------:R0:W-:Y:S01]  /*64d20*/  STL.64 [R1+0xe0], R16 ;  /* 0x0000e01001007387 */ /* 0x0001e20000100a00 */
[----:B------:R1:W-:Y:S02]  /*64d30*/  STL.64 [R1+0xe8], R18 ;  /* 0x0000e81201007387 */ /* 0x0003e40000100a00 */
[----:B------:R-:W2:Y:S02]  /*64d40*/  LDL.LU R13, [R1+0xd4] ;  /* 0x0000d400010d7983 */ /* 0x000ea40000300800 */
[----:B------:R-:W2:Y:S01]  /*64d50*/  LDL.LU R14, [R1+0xd8] ;  /* 0x0000d800010e7983 */ /* 0x000ea20000300800 */
[----:B------:R-:W2:Y:S04]  /*64d60*/  LDL.LU R15, [R1+0xdc] ;  /* 0x0000dc00010f7983 */ /* 0x000ea80000300800 */
[----:B0-----:R-:W4:Y:S01]  /*64d70*/  LDL.LU R16, [R1+0x590] ;  /* 0x0005900001107983 */ /* 0x001f220000300800 */
[----:B------:R-:W4:Y:S02]  /*64d80*/  LDL.LU R17, [R1+0x594] ;  /* 0x0005940001117983 */ /* 0x000f240000300800 */
[----:B-1----:R-:W4:Y:S02]  /*64d90*/  LDL.LU R18, [R1+0x598] ;  /* 0x0005980001127983 */ /* 0x002f240000300800 */
[----:B------:R-:W4:Y:S01]  /*64da0*/  LDL.LU R19, [R1+0x59c] ;  /* 0x00059c0001137983 */ /* 0x000f220000300800 */
[----:B------:R-:W4:Y:S01]  /*64db0*/  LDL.LU R20, [R1+0x580] ;  /* 0x0005800001147983 */ /* 0x000f220000300800 */
[----:B---3--:R-:W-:-:S02]  /*64dc0*/  IMAD.MOV.U32 R22, RZ, RZ, R2 ;  /* 0x000000ffff167224 */ /* 0x008fc400078e0002 */
[----:B------:R-:W-:Y:S02]  /*64dd0*/  IMAD.MOV.U32 R23, RZ, RZ, R0 ;  /* 0x000000ffff177224 */ /* 0x000fe400078e0000 */
[----:B------:R-:W-:-:S03]  /*64de0*/  IMAD.MOV.U32 R21, RZ, RZ, R3 ;  /* 0x000000ffff157224 */ /* 0x000fc600078e0003 */
[----:B------:R0:W-:Y:S01]  /*64df0*/  STL.64 [R1+0x2700], R22 ;  /* 0x0027001601007387 */ /* 0x0001e20000100a00 */
[----:B--2---:R-:W-:Y:S03]  /*64e00*/  HMMA.16816.F32.BF16 R4, R4, R8, R12 ;  /* 0x000000080404723c */ /* 0x004fe6000004180c */
[----:B----4-:R-:W-:Y:S01]  /*64e10*/  STL.64 [R1+0x26f8], R20 ;  /* 0x0026f81401007387 */ /* 0x010fe20000100a00 */
[----:B0-----:R-:W2:Y:S11]  /*64e20*/  LDL.64 R22, [R1+0xc8] ;  /* 0x0000c80001167983 */ /* 0x001eb60000100a00 */
[----:B------:R-:W-:Y:S08]  /*64e30*/  @!UPT UIADD3 URZ, URZ, URZ, URZ ;  /* 0x0000003f3f3ff290 */ /* 0x000ff0000fffe03f */
[----:B------:R0:W-:Y:S01]  /*64e40*/  STL [R1+0xd0], R4 ;  /* 0x0000d00401007387 */ /* 0x0001e20000100800 */
[----:B------:R-:W-:Y:S02]  /*64e50*/  IMAD.MOV.U32 R0, RZ, RZ, R5 ;  /* 0x000000ffff007224 */ /* 0x000fe400078e0005 */
[----:B------:R-:W-:Y:S01]  /*64e60*/  IMAD.MOV.U32 R3, RZ, RZ, R6 ;  /* 0x000000ffff037224 */ /* 0x000fe200078e0006 */
[----:B0-----:R-:W3:Y:S01]  /*64e70*/  LDL.LU R4, [R1+0x540] ;  /* 0x0005400001047983 */ /* 0x001ee20000300800 */
[----:B------:R-:W3:Y:S02]  /*64e80*/  LDL.LU R5, [R1+0x544] ;  /* 0x0005440001057983 */ /* 0x000ee40000300800 */
[----:B------:R-:W4:Y:S02]  /*64e90*/  LDL.LU R6, [R1+0x548] ;  /* 0x0005480001067983 */ /* 0x000f240000300800 */
[----:B------:R-:W-:Y:S02]  /*64ea0*/  IMAD.MOV.U32 R2, RZ, RZ, R7 ;  /* 0x000000ffff027224 */ /* 0x000fe400078e0007 */
[----:B------:R-:W-:-:S02]  /*64eb0*/  IMAD.MOV.U32 R7, RZ, RZ, R29 ;  /* 0x000000ffff077224 */ /* 0x000fc400078e001d */
[----:B------:R-:W2:Y:S04]  /*64ec0*/  LDL.LU R29, [R1+0x2708] ;  /* 0x00270800011d7983 */ /* 0x000ea80000300800 */
        /* <DEDUP_REMOVED lines=14> */
[----:B------:R-:W-:Y:S01]  /*64fb0*/  STL [R1+0x1ea0], R2 ;  /* 0x001ea00201007387 */ /* 0x000fe20000100800 */
[----:B------:R-:W-:Y:S01]  /*64fc0*/  STL [R1+0x1e9c], R3 ;  /* 0x001e9c0301007387 */ /* 0x000fe20000100800 */
[----:B------:R-:W-:Y:S02]  /*64fd0*/  STL [R1+0x1e98], R0 ;  /* 0x001e980001007387 */ /* 0x000fe40000100800 */
[----:B------:R-:W3:Y:S02]  /*64fe0*/  LDL.LU.64 R22, [R1+0x2700] ;  /* 0x0027000001167983 */ /* 0x000ee40000300a00 */
[----:B------:R-:W3:Y:S04]  /*64ff0*/  LDL.LU.64 R20, [R1+0x26f8] ;  /* 0x0026f80001147983 */ /* 0x000ee80000300a00 */
[----:B------:R-:W-:Y:S01]  /*65000*/  STL.64 [R1+0xdb0], R16 ;  /* 0x000db01001007387 */ /* 0x000fe20000100a00 */
[----:B------:R0:W-:Y:S03]  /*65010*/  STL.64 [R1+0xdb8], R18 ;  /* 0x000db81201007387 */ /* 0x0001e60000100a00 */
[----:B0-----:R-:W2:Y:S01]  /*65020*/  LDL.LU.64 R18, [R1+0x26f0] ;  /* 0x0026f00001127983 */ /* 0x001ea20000300a00 */
[----:B------:R-:W-:Y:S02]  /*65030*/  STL [R1+0x25d0], R12 ;  /* 0x0025d00c01007387 */ /* 0x000fe40000100800 */
[----:B------:R-:W3:Y:S02]  /*65040*/  LDL.64 R14, [R1+0xb8] ;  /* 0x0000b800010e7983 */ /* 0x000ee40000100a00 */
[----:B------:R-:W-:-:S02]  /*65050*/  IMAD.MOV.U32 R7, RZ, RZ, R29 ;  /* 0x000000ffff077224 */ /* 0x000fc400078e001d */
[----:B------:R-:W-:-:S05]  /*65060*/  IMAD.MOV.U32 R29, RZ, RZ, R16 ;  /* 0x000000ffff1d7224 */ /* 0x000fca00078e0010 */
[----:B------:R-:W-:Y:S01]  /*65070*/  STL [R1+0x1c04], R29 ;  /* 0x001c041d01007387 */ /* 0x000fe20000100800 */
[C---:B--2---:R-:W-:Y:S08]  /*65080*/  HMMA.16816.F32.BF16 R4, R24.reuse, R18, R4 ;  /* 0x000000121804723c */ /* 0x044ff00000041804 */
[C---:B---3--:R-:W-:Y:S11]  /*65090*/  HMMA.16816.F32.BF16 R20, R24.reuse, R14, R20 ;  /* 0x0000000e1814723c */ /* 0x048ff60000041814 */
[----:B------:R-:W-:Y:S11]  /*650a0*/  @!UPT UIADD3 URZ, URZ, URZ, URZ ;  /* 0x0000003f3f3ff290 */ /* 0x000ff6000fffe03f */
[----:B------:R-:W-:Y:S01]  /*650b0*/  @!UPT UIADD3 URZ, URZ, URZ, URZ ;  /* 0x0000003f3f3ff290 */ /* 0x000fe2000fffe03f */
[----:B------:R0:W-:Y:S01]  /*650c0*/  STL.64 [R1+0xda0], R20 ;  /* 0x000da01401007387 */ /* 0x0001e20000100a00 */
[----:B------:R1:W-:Y:S02]  /*650d0*/  STL.64 [R1+0xda8], R22 ;  /* 0x000da81601007387 */ /* 0x0003e40000100a00 */
[----:B------:R-:W-:Y:S02]  /*650e0*/  STL.64 [R1+0xd90], R4 ;  /* 0x000d900401007387 */ /* 0x000fe40000100a00 */
[----:B------:R2:W-:Y:S02]  /*650f0*/  STL.64 [R1+0xd98], R6 ;  /* 0x000d980601007387 */ /* 0x0005e40000100a00 */
[----:B0-----:R-:W-:Y:S02]  /*65100*/  IMAD.MOV.U32 R21, RZ, RZ, R19 ;  /* 0x000000ffff157224 */ /* 0x001fe400078e0013 */
[----:B-1----:R-:W-:Y:S01]  /*65110*/  IMAD.MOV.U32 R22, RZ, RZ, R18 ;  /* 0x000000ffff167224 */ /* 0x002fe200078e0012 */
[----:B--2---:R-:W2:Y:S01]  /*65120*/  LDL.LU.64 R6, [R1+0x26e8] ;  /* 0x0026e80001067983 */ /* 0x004ea20000300a00 */
        /* <DEDUP_REMOVED lines=11> */
[----:B------:R-:W3:Y:S02]  /*651e0*/  LDL.LU.64 R18, [R1+0x26c0] ;  /* 0x0026c00001127983 */ /* 0x000ee40000300a00 */
[----:B------:R-:W3:Y:S01]  /*651f0*/  LDL.LU.64 R16, [R1+0x26b8] ;  /* 0x0026b80001107983 */ /* 0x000ee20000300a00 */
[----:B------:R0:W-:Y:S01]  /*65200*/  STL.64 [R1+0x25e0], R22 ;  /* 0x0025e01601007387 */ /* 0x0001e20000100a00 */
[----:B------:R-:W-:Y:S03]  /*65210*/  STL.64 [R1+0x25d8], R20 ;  /* 0x0025d81401007387 */ /* 0x000fe60000100a00 */
[----:B0-----:R-:W3:Y:S02]  /*65220*/  LDL.64 R22, [R1+0x88] ;  /* 0x0000880001167983 */ /* 0x001ee40000100a00 */
[----:B---3--:R-:W-:Y:S11]  /*65230*/  HMMA.16816.F32.BF16 R16, R24, R22, R16 ;  /* 0x000000161810723c */ /* 0x008ff60000041810 */
[----:B------:R-:W-:Y:S11]  /*65240*/  @!UPT UIADD3 URZ, URZ, URZ, URZ ;  /* 0x0000003f3f3ff290 */ /* 0x000ff6000fffe03f */
[----:B------:R-:W-:Y:S01]  /*65250*/  @!UPT UIADD3 URZ, URZ, URZ, URZ ;  /* 0x0000003f3f3ff290 */ /* 0x000fe2000fffe03f */
[----:B------:R-:W-:Y:S01]  /*65260*/  STL.64 [R1+0xbe0], R16 ;  /* 0x000be01001007387 */ /* 0x000fe20000100a00 */
[----:B------:R0:W-:Y:S03]  /*65270*/  STL.64 [R1+0xbe8], R18 ;  /* 0x000be81201007387 */ /* 0x0001e60000100a00 */
[----:B0-----:R-:W2:Y:S01]  /*65280*/  LDL.LU.64 R18, [R1+0x26b0] ;  /* 0x0026b00001127983 */ /* 0x001ea20000300a00 */
[----:B------:R-:W-:Y:S02]  /*65290*/  IMAD.MOV.U32 R13, RZ, RZ, R15 ;  /* 0x000000ffff0d7224 */ /* 0x000fe400078e000f */
[----:B------:R-:W-:Y:S02]  /*652a0*/  IMAD.MOV.U32 R14, RZ, RZ, R22 ;  /* 0x000000ffff0e7224 */ /* 0x000fe400078e0016 */
[----:B------:R-:W-:-:S05]  /*652b0*/  IMAD.MOV.U32 R15, RZ, RZ, R23 ;  /* 0x000000ffff0f7224 */ /* 0x000fca00078e0017 */
[----:B------:R-:W-:Y:S01]  /*652c0*/  STL.64 [R1+0x2658], R14 ;  /* 0x0026580e01007387 */ /* 0x000fe20000100a00 */
[----:B------:R-:W-:Y:S01]  /*652d0*/  STL [R1+0x2650], R13 ;  /* 0x0026500d01007387 */ /* 0x000fe20000100800 */
[----:B--2---:R-:W-:Y:S11]  /*652e0*/  HMMA.16816.F32.BF16 R4, R24, R18, R4 ;  /* 0x000000121804723c */ /* 0x004ff60000041804 */
[----:B------:R-:W-:Y:S11]  /*652f0*/  @!UPT UIADD3 URZ, URZ, URZ, URZ ;  /* 0x0000003f3f3ff290 */ /* 0x000ff6000fffe03f */
[----:B------:R-:W-:Y:S01]  /*65300*/  @!UPT UIADD3 URZ, URZ, URZ, URZ ;  /* 0x0000003f3f3ff290 */ /* 0x000fe2000fffe03f */
[----:B------:R-:W-:Y:S01]  /*65310*/  STL.64 [R1+0xbb0], R4 ;  /* 0x000bb00401007387 */ /* 0x000fe20000100a00 */
[----:B------:R-:W-:Y:S02]  /*65320*/  STL.64 [R1+0xbb8], R6 ;  /* 0x000bb80601007387 */ /* 0x000fe40000100a00 */
[----:B------:R-:W2:Y:S02]  /*65330*/  LDL.LU R20, [R1+0x870] ;  /* 0x0008700001147983 */ /* 0x000ea40000300800 */
[----:B------:R-:W2:Y:S02]  /*65340*/  LDL.LU R21, [R1+0x874] ;  /* 0x0008740001157983 */ /* 0x000ea40000300800 */
[----:B------:R-:W-:Y:S02]  /*65350*/  IMAD.MOV.U32 R22, RZ, RZ, R10 ;  /* 0x000000ffff167224 */ /* 0x000fe400078e000a */
[----:B------:R-:W-:Y:S01]  /*65360*/  IMAD.MOV.U32 R23, RZ, RZ, R11 ;  /* 0x000000ffff177224 */ /* 0x000fe200078e000b */
[----:B------:R-:W3:Y:S01]  /*65370*/  LDL.LU R10, [R1+0x26ac] ;  /* 0x0026ac00010a7983 */ /* 0x000ee20000300800 */
[----:B------:R-:W4:Y:S02]  /*65380*/  LDL.LU R11, [R1+0x26a8] ;  /* 0x0026a800010b7983 */ /* 0x000f240000300800 */
[----:B------:R-:W-:-:S02]  /*65390*/  IMAD.MOV.U32 R8, RZ, RZ, R18 ;  /* 0x000000ffff087224 */ /* 0x000fc400078e0012 */
[----:B------:R-:W-:Y:S01]  /*653a0*/  IMAD.MOV.U32 R3, RZ, RZ, R19 ;  /* 0x000000ffff037224 */ /* 0x000fe200078e0013 */
[----:B------:R0:W-:Y:S04]  /*653b0*/  STL.64 [R1+0x25f0], R22 ;  /* 0x0025f01601007387 */ /* 0x0001e80000100a00 */
[----:B------:R-:W1:Y:S04]  /*653c0*/  LDSM.16.MT88.4 R4, [R28+0x2e100] ;  /* 0x02e100001c04783b */ /* 0x000e680000004200 */
[----:B--2---:R2:W-:Y:S01]  /*653d0*/  STL.64 [R1+0x25e8], R20 ;  /* 0x0025e81401007387 */ /* 0x0045e20000100a00 */
[----:B0-----:R-:W2:Y:S03]  /*653e0*/  LDL.64 R22, [R1+0x8] ;  /* 0x0000080001167983 */ /* 0x001ea60000100a00 */
[----:B--2---:R3:W-:Y:S01]  /*653f0*/  STL.64 [R1+0x2608], R22 ;  /* 0x0026081601007387 */ /* 0x0047e20000100a00 */
[----:B------:R-:W2:Y:S02]  /*65400*/  LDL.LU R20, [R1+0x890] ;  /* 0x0008900001147983 */ /* 0x000ea40000300800 */
[----:B------:R-:W2:Y:S02]  /*65410*/  LDL.LU R21, [R1+0x894] ;  /* 0x0008940001157983 */ /* 0x000ea40000300800 */
[----:B---3--:R-:W-:-:S02]  /*65420*/  IMAD.MOV.U32 R22, RZ, RZ, R10 ;  /* 0x000000ffff167224 */ /* 0x008fc400078e000a */
[----:B----4-:R-:W-:Y:S01]  /*65430*/  IMAD.MOV.U32 R23, RZ, RZ, R11 ;  /* 0x000000ffff177224 */ /* 0x010fe200078e000b */
[----:B------:R-:W3:Y:S01]  /*65440*/  LDL.LU R10, [R1+0x26a4] ;  /* 0x0026a400010a7983 */ /* 0x000ee20000300800 */
[----:B------:R-:W4:Y:S03]  /*65450*/  LDL.LU R11, [R1+0x26a0] ;  /* 0x0026a000010b7983 */ /* 0x000f260000300800 */
[----:B------:R0:W-:Y:S04]  /*65460*/  STL.64 [R1+0x2618], R22 ;  /* 0x0026181601007387 */ /* 0x0001e80000100a00 */
[----:B--2---:R-:W-:Y:S01]  /*65470*/  STL.64 [R1+0x2610], R20 ;  /* 0x0026101401007387 */ /* 0x004fe20000100a00 */
[----:B0-----:R-:W2:Y:S02]  /*65480*/  LDL R22, [R1+0x28] ;  /* 0x0000280001167983 */ /* 0x001ea40000100800 */
[----:B------:R-:W2:Y:S02]  /*65490*/  LDL R23, [R1+0x2c] ;  /* 0x00002c0001177983 */ /* 0x000ea40000100800 */
[----:B------:R-:W2:Y:S01]  /*654a0*/  LDL.LU R16, [R1+0x8b0] ;  /* 0x0008b00001107983 */ /* 0x000ea20000300800 */
[----:B------:R-:W2:Y:S01]  /*654b0*/  LDL.LU R17, [R1+0x8b4] ;  /* 0x0008b40001117983 */ /* 0x000ea20000300800 */
[----:B---3--:R-:W-:-:S02]  /*654c0*/  IMAD.MOV.U32 R19, RZ, RZ, R10 ;  /* 0x000000ffff137224 */ /* 0x008fc400078e000a */
[----:B----4-:R-:W-:Y:S02]  /*654d0*/  IMAD.MOV.U32 R18, RZ, RZ, R11 ;  /* 0x000000ffff127224 */ /* 0x010fe400078e000b */
[----:B------:R-:W3:Y:S01]  /*654e0*/  LDL.LU R11, [R1+0x269c] ;  /* 0x00269c00010b7983 */ /* 0x000ee20000300800 */
[----:B------:R-:W4:Y:S02]  /*654f0*/  LDL.LU R10, [R1+0x2698] ;  /* 0x00269800010a7983 */ /* 0x000f240000300800 */
[----:B------:R-:W2:Y:S02]  /*65500*/  LDL.LU R12, [R1+0x8c0] ;  /* 0x0008c000010c7983 */ /* 0x000ea40000300800 */
[----:B------:R-:W2:Y:S01]  /*65510*/  LDL.LU R13, [R1+0x8c4] ;  /* 0x0008c400010d7983 */ /* 0x000ea20000300800 */
[----:B------:R-:W2:Y:S01]  /*65520*/  LDL.LU R14, [R1+0x8c8] ;  /* 0x0008c800010e7983 */ /* 0x000ea20000300800 */
[----:B------:R-:W2:Y:S03]  /*65530*/  LDL.LU R15, [R1+0x8cc] ;  /* 0x0008cc00010f7983 */ /* 0x000ea60000300800 */
[----:B--2---:R0:W-:Y:S01]  /*65540*/  STL.64 [R1+0x2668], R14 ;  /* 0x0026680e01007387 */ /* 0x0041e20000100a00 */
[----:B------:R-:W-:Y:S03]  /*65550*/  STL.64 [R1+0x2660], R12 ;  /* 0x0026600c01007387 */ /* 0x000fe60000100a00 */
[----:B0-----:R-:W2:Y:S04]  /*65560*/  LDL.64 R14, [R1+0x58] ;  /* 0x00005800010e7983 */ /* 0x001ea80000100a00 */
[----:B--2---:R0:W-:Y:S04]  /*65570*/  STL.64 [R1+0x2678], R14 ;  /* 0x0026780e01007387 */ /* 0x0041e80000100a00 */
[----:B0-----:R-:W2:Y:S01]  /*65580*/  LDL.64 R14, [R1+0x68] ;  /* 0x00006800010e7983 */ /* 0x001ea20000100a00 */
[----:B------:R0:W-:Y:S02]  /*65590*/  STL.64 [R1+0x2648], R18 ;  /* 0x0026481201007387 */ /* 0x0001e40000100a00 */
[----:B------:R1:W-:Y:S01]  /*655a0*/  STL.64 [R1+0x2640], R16 ;  /* 0x0026401001007387 */ /* 0x0003e20000100a00 */
[----:B0-----:R-:W2:Y:S04]  /*655b0*/  LDL.64 R18, [R1+0x48] ;  /* 0x0000480001127983 */ /* 0x001ea80000100a00 */
[----:B--2---:R4:W-:Y:S01]  /*655c0*/  STL.64 [R1+0x2670], R18 ;  /* 0x0026701201007387 */ /* 0x0049e20000100a00 */
[----:B-1----:R-:W2:Y:S02]  /*655d0*/  LDL.LU R16, [R1+0x8d0] ;  /* 0x0008d00001107983 */ /* 0x002ea40000300800 */
[----:B------:R-:W2:Y:S02]  /*655e0*/  LDL.LU R17, [R1+0x8d4] ;  /* 0x0008d40001117983 */ /* 0x000ea40000300800 */
[----:B----4-:R-:W-:-:S02]  /*655f0*/  IMAD.MOV.U32 R18, RZ, RZ, R10 ;  /* 0x000000ffff127224 */ /* 0x010fc400078e000a */
[----:B---3--:R-:W-:Y:S01]  /*65600*/  IMAD.MOV.U32 R19, RZ, RZ, R11 ;  /* 0x000000ffff137224 */ /* 0x008fe200078e000b */
[----:B------:R-:W3:Y:S01]  /*65610*/  LDL.LU R10, [R1+0x2694] ;  /* 0x00269400010a7983 */ /* 0x000ee20000300800 */
[----:B------:R-:W3:Y:S03]  /*65620*/  LDL.LU R11, [R1+0x2690] ;  /* 0x00269000010b7983 */ /* 0x000ee60000300800 */
[----:B------:R-:W-:Y:S04]  /*65630*/  STL.64 [R1+0x2688], R18 ;  /* 0x0026881201007387 */ /* 0x000fe80000100a00 */
[----:B--2---:R0:W-:Y:S04]  /*65640*/  STL.64 [R1+0x2680], R16 ;  /* 0x0026801001007387 */ /* 0x0041e80000100a00 */
[----:B0-----:R-:W2:Y:S01]  /*65650*/  LDL.LU R16, [R1+0x8e0] ;  /* 0x0008e00001107983 */ /* 0x001ea20000300800 */
[----:B------:R-:W2:Y:S02]  /*65660*/  LDL.LU R17, [R1+0x8e4] ;  /* 0x0008e40001117983 */ /* 0x000ea40000300800 */
[----:B------:R-:W2:Y:S02]  /*65670*/  LDL.LU R18, [R1+0x8e8] ;  /* 0x0008e80001127983 */ /* 0x000ea40000300800 */
[----:B------:R-:W2:Y:S01]  /*65680*/  LDL.LU R19, [R1+0x8ec] ;  /* 0x0008ec0001137983 */ /* 0x000ea20000300800 */
[----:B------:R0:W-:Y:S04]  /*65690*/  STL.64 [R1+0x2630], R22 ;  /* 0x0026301601007387 */ /* 0x0001e80000100a00 */
[----:B0-----:R-:W4:Y:S01]  /*656a0*/  LDL.64 R22, [R1+0x38] ;  /* 0x0000380001167983 */ /* 0x001f220000100a00 */
[----:B---3--:R-:W-:Y:S02]  /*656b0*/  STL.64 [R1+0x25a0], R10 ;  /* 0x0025a00a01007387 */ /* 0x008fe40000100a00 */
[----:B------:R-:W-:Y:S02]  /*656c0*/  STL [R1+0x2598], R8 ;  /* 0x0025980801007387 */ /* 0x000fe40000100800 */
[----:B------:R-:W-:Y:S01]  /*656d0*/  STL.64 [R1+0x2460], R6 ;  /* 0x0024600601007387 */ /* 0x000fe20000100a00 */
[----:B------:R0:W-:Y:S04]  /*656e0*/  STL.64 [R1+0x2458], R4 ;  /* 0x0024580401007387 */ /* 0x0001e80000100a00 */
[----:B0-----:R-:W3:Y:S01]  /*656f0*/  LDL.LU R4, [R1+0x760] ;  /* 0x0007600001047983 */ /* 0x001ee20000300800 */
[----:B------:R-:W3:Y:S02]  /*65700*/  LDL.LU R5, [R1+0x764] ;  /* 0x0007640001057983 */ /* 0x000ee40000300800 */
[----:B------:R-:W3:Y:S02]  /*65710*/  LDL.LU R6, [R1+0x768] ;  /* 0x0007680001067983 */ /* 0x000ee40000300800 */
[----:B------:R-:W3:Y:S01]  /*65720*/  LDL.LU R7, [R1+0x76c] ;  /* 0x00076c0001077983 */ /* 0x000ee20000300800 */
[C---:B--2---:R-:W-:Y:S01]  /*65730*/  HMMA.16816.F32.BF16 R16, R24.reuse, R14, R16 ;  /* 0x0000000e1810723c */ /* 0x044fe20000041810 */
[----:B---3--:R0:W-:Y:S01]  /*65740*/  STL.64 [R1+0x2478], R6 ;  /* 0x0024780601007387 */ /* 0x0081e20000100a00 */
[----:B------:R1:W-:Y:S03]  /*65750*/  STL.64 [R1+0x2470], R4 ;  /* 0x0024700401007387 */ /* 0x0003e60000100a00 */
[----:B0-----:R-:W2:Y:S04]  /*65760*/  LDL R6, [R1+0x18] ;  /* 0x0000180001067983 */ /* 0x001ea80000100800 */
[----:B------:R-:W2:Y:S11]  /*65770*/  LDL R7, [R1+0x1c] ;  /* 0x00001c0001077983 */ /* 0x000eb60000100800 */
[----:B------:R-:W-:Y:S03]  /*65780*/  @!UPT UIADD3 URZ, URZ, URZ, URZ ;  /* 0x0000003f3f3ff290 */ /* 0x000fe6000fffe03f */
[----:B------:R-:W-:Y:S02]  /*65790*/  STL.64 [R1+0xbd0], R16 ;  /* 0x000bd01001007387 */ /* 0x000fe40000100a00 */
[----:B------:R0:W-:Y:S02]  /*657a0*/  STL.64 [R1+0xbd8], R18 ;  /* 0x000bd81201007387 */ /* 0x0001e40000100a00 */
[----:B-1----:R-:W-:Y:S02]  /*657b0*/  IMAD.MOV.U32 R5, RZ, RZ, R14 ;  /* 0x000000ffff057224 */ /* 0x002fe400078e000e */
[----:B------:R-:W-:Y:S01]  /*657c0*/  IMAD.MOV.U32 R4, RZ, RZ, R15 ;  /* 0x000000ffff047224 */ /* 0x000fe200078e000f */
[----:B0-----:R-:W3:Y:S01]  /*657d0*/  LDL.LU.64 R18, [R1+0x2688] ;  /* 0x0026880001127983 */ /* 0x001ee20000300a00 */
[----:B------:R-:W3:Y:S02]  /*657e0*/  LDL.LU.64 R16, [R1+0x2680] ;  /* 0x0026800001107983 */ /* 0x000ee40000300a00 */
[----:B------:R-:W3:Y:S02]  /*657f0*/  LDL.LU.64 R14, [R1+0x2678] ;  /* 0x00267800010e7983 */ /* 0x000ee40000300a00 */
[----:B---3--:R-:W-:Y:S01]  /*65800*/  HMMA.16816.F32.BF16 R16, R24, R14, R16 ;  /* 0x0000000e1810723c */ /* 0x008fe20000041810 */
[----:B--2---:R-:W-:Y:S01]  /*65810*/  STL.64 [R1+0x2628], R6 ;  /* 0x0026280601007387 */ /* 0x004fe20000100a00 */
[----:B------:R0:W-:Y:S02]  /*65820*/  STL.64 [R1+0x2620], R4 ;  /* 0x0026200401007387 */ /* 0x0001e40000100a00 */
[----:B------:R-:W-:-:S02]  /*65830*/  IMAD.MOV.U32 R10, RZ, RZ, R14 ;  /* 0x000000ffff0a7224 */ /* 0x000fc400078e000e */
[----:B------:R-:W-:Y:S01]  /*65840*/  IMAD.MOV.U32 R8, RZ, RZ, R15 ;  /* 0x000000ffff087224 */ /* 0x000fe200078e000f */
[----:B0-----:R-:W2:Y:S01]  /*65850*/  LDL.LU R4, [R1+0x8a0] ;  /* 0x0008a00001047983 */ /* 0x001ea20000300800 */
[----:B------:R-:W2:Y:S02]  /*65860*/  LDL.LU R5, [R1+0x8a4] ;  /* 0x0008a40001057983 */ /* 0x000ea40000300800 */
[----:B------:R-:W2:Y:S02]  /*65870*/  LDL.LU R6, [R1+0x8a8] ;  /* 0x0008a80001067983 */ /* 0x000ea40000300800 */
[----:B------:R-:W2:Y:S11]  /*65880*/  LDL.LU R7, [R1+0x8ac] ;  /* 0x0008ac0001077983 */ /* 0x000eb60000300800 */
[----:B------:R-:W-:Y:S01]  /*65890*/  STL.64 [R1+0xbc0], R16 ;  /* 0x000bc01001007387 */ /* 0x000fe20000100a00 */
[----:B------:R0:W-:Y:S03]  /*658a0*/  STL.64 [R1+0xbc8], R18 ;  /* 0x000bc81201007387 */ /* 0x0001e60000100a00 */
[----:B0-----:R-:W3:Y:S01]  /*658b0*/  LDL.LU.64 R18, [R1+0x2670] ;  /* 0x0026700001127983 */ /* 0x001ee20000300a00 */
[----:B------:R-:W3:Y:S02]  /*658c0*/  LDL.LU.64 R14, [R1+0x2668] ;  /* 0x00266800010e7983 */ /* 0x000ee40000300a00 */
[----:B------:R-:W3:Y:S02]  /*658d0*/  LDL.LU.64 R12, [R1+0x2660] ;  /* 0x00266000010c7983 */ /* 0x000ee40000300a00 */
[C---:B---3--:R-:W-:Y:S01]  /*658e0*/  HMMA.16816.F32.BF16 R12, R24.reuse, R18, R12 ;  /* 0x00000012180c723c */ /* 0x048fe2000004180c */
[----:B------:R-:W-:Y:S11]  /*658f0*/  IMAD.MOV.U32 R11, RZ, RZ, R19 ;  /* 0x000000ffff0b7224 */ /* 0x000ff600078e0013 */
[----:B------:R-:W-:Y:S11]  /*65900*/  @!UPT UIADD3 URZ, URZ, URZ, URZ ;  /* 0x0000003f3f3ff290 */ /* 0x000ff6000fffe03f */
[----:B------:R0:W-:Y:S01]  /*65910*/  STL.64 [R1+0xa80], R12 ;  /* 0x000a800c01007387 */ /* 0x0001e20000100a00 */
[----:B------:R1:W-:Y:S02]  /*65920*/  STL.64 [R1+0xa88], R14 ;  /* 0x000a880e01007387 */ /* 0x0003e40000100a00 */
[----:B0-----:R-:W-:Y:S01]  /*65930*/  IMAD.MOV.U32 R12, RZ, RZ, R18 ;  /* 0x000000ffff0c7224 */ /* 0x001fe200078e0012 */
[----:B-1----:R-:W3:Y:S01]  /*65940*/  LDL.LU.64 R14, [R1+0x2658] ;  /* 0x00265800010e7983 */ /* 0x002ee20000300a00 */
[----:B------:R-:W2:Y:S02]  /*65950*/  LDL.LU R13, [R1+0x2650] ;  /* 0x00265000010d7983 */ /* 0x000ea40000300800 */
[----:B------:R-:W4:Y:S02]  /*65960*/  LDL.LU.64 R18, [R1+0x2648] ;  /* 0x0026480001127983 */ /* 0x000f240000300a00 */
[----:B------:R-:W4:Y:S02]  /*65970*/  LDL.LU.64 R16, [R1+0x2640] ;  /* 0x0026400001107983 */ /* 0x000f240000300a00 */
[C---:B----4-:R-:W-:Y:S01]  /*65980*/  HMMA.16816.F32.BF16 R16, R24.reuse, R22, R16 ;  /* 0x000000161810723c */ /* 0x050fe20000041810 */
[----:B---3--:R-:W-:Y:S01]  /*65990*/  STL.64 [R1+0x2600], R14 ;  /* 0x0026000e01007387 */ /* 0x008fe20000100a00 */
[----:B--2---:R0:W-:Y:S03]  /*659a0*/  STL.64 [R1+0x25f8], R12 ;  /* 0x0025f80c01007387 */ /* 0x0041e60000100a00 */
        /* <DEDUP_REMOVED lines=8> */
[----:B-1----:R-:W3:Y:S01]  /*65a30*/  LDL.LU.64 R18, [R1+0x2638] ;  /* 0x0026380001127983 */ /* 0x002ee20000300a00 */
[----:B------:R-:W-:Y:S02]  /*65a40*/  IMAD.MOV.U32 R16, RZ, RZ, R23 ;  /* 0x000000ffff107224 */ /* 0x000fe400078e0017 */
[----:B------:R-:W4:Y:S02]  /*65a50*/  LDL.LU.64 R22, [R1+0x2630] ;  /* 0x0026300001167983 */ /* 0x000f240000300a00 */
[C---:B----4-:R-:W-:Y:S01]  /*65a60*/  HMMA.16816.F32.BF16 R20, R24.reuse, R22, R4 ;  /* 0x000000161814723c */ /* 0x050fe20000041804 */
[----:B------:R-:W4:Y:S01]  /*65a70*/  LDL.LU.64 R6, [R1+0x2628] ;  /* 0x0026280001067983 */ /* 0x000f220000300a00 */
[----:B------:R-:W2:Y:S11]  /*65a80*/  LDL.LU.64 R4, [R1+0x2620] ;  /* 0x0026200001047983 */ /* 0x000eb60000300a00 */
[----:B------:R-:W-:Y:S10]  /*65a90*/  @!UPT UIADD3 URZ, URZ, URZ, URZ ;  /* 0x0000003f3f3ff290 */ /* 0x000ff4000fffe03f */
[----:B------:R-:W-:Y:S01]  /*65aa0*/  STL.64 [R1+0xa60], R20 ;  /* 0x000a601401007387 */ /* 0x000fe20000100a00 */
[----:B------:R0:W-:Y:S03]  /*65ab0*/  STL.64 [R1+0xa68], R22 ;  /* 0x000a681601007387 */ /* 0x0001e60000100a00 */
[----:B0-----:R-:W4:Y:S01]  /*65ac0*/  LDL.LU.64 R22, [R1+0x2618] ;  /* 0x0026180001167983 */ /* 0x001f220000300a00 */
[----:B------:R-:W4:Y:S02]  /*65ad0*/  LDL.LU.64 R20, [R1+0x2610] ;  /* 0x0026100001147983 */ /* 0x000f240000300a00 */
[C---:B----4-:R-:W-:Y:S11]  /*65ae0*/  HMMA.16816.F32.BF16 R20, R24.reuse, R6, R20 ;  /* 0x000000061814723c */ /* 0x050ff60000041814 */
[----:B------:R-:W-:Y:S11]  /*65af0*/  @!UPT UIADD3 URZ, URZ, URZ, URZ ;  /* 0x0000003f3f3ff290 */ /* 0x000ff6000fffe03f */
[----:B------:R-:W-:Y:S01]  /*65b00*/  @!UPT UIADD3 URZ, URZ, URZ, URZ ;  /* 0x0000003f3f3ff290 */ /* 0x000fe2000fffe03f */
[----:B------:R-:W-:Y:S01]  /*65b10*/  STL.64 [R1+0xa50], R20 ;  /* 0x000a501401007387 */ /* 0x000fe20000100a00 */
[----:B------:R0:W-:Y:S03]  /*65b20*/  STL.64 [R1+0xa58], R22 ;  /* 0x000a581601007387 */ /* 0x0001e60000100a00 */
[----:B0-----:R-:W2:Y:S01]  /*65b30*/  LDL.LU.64 R22, [R1+0x2608] ;  /* 0x0026080001167983 */ /* 0x001ea20000300a00 */
[----:B------:R0:W-:Y:S03]  /*65b40*/  STL.64 [R1+0x2488], R6 ;  /* 0x0024880601007387 */ /* 0x0001e60000100a00 */
[----:B0-----:R-:W4:Y:S01]  /*65b50*/  LDL.64 R6, [R1+0x28] ;  /* 0x0000280001067983 */ /* 0x001f220000100a00 */
[----:B--2---:R-:W-:Y:S01]  /*65b60*/  HMMA.16816.F32.BF16 R12, R24, R22, R12 ;  /* 0x00000016180c723c */ /* 0x004fe2000004180c */
[----:B------:R-:W-:-:S02]  /*65b70*/  IMAD.MOV.U32 R2, RZ, RZ, R22 ;  /* 0x000000ffff027224 */ /* 0x000fc400078e0016 */
[----:B------:R-:W-:Y:S01]  /*65b80*/  IMAD.MOV.U32 R0, RZ, RZ, R23 ;  /* 0x000000ffff007224 */ /* 0x000fe200078e0017 */
[----:B----4-:R-:W-:Y:S11]  /*65b90*/  STL.64 [R1+0x24a0], R6 ;  /* 0x0024a00601007387 */ /* 0x010ff60000100a00 */
[----:B------:R-:W-:Y:S08]  /*65ba0*/  @!UPT UIADD3 URZ, URZ, URZ, URZ ;  /* 0x0000003f3f3ff290 */ /* 0x000ff0000fffe03f */
[----:B------:R-:W-:Y:S01]  /*65bb0*/  STL.64 [R1+0xa40], R12 ;  /* 0x000a400c01007387 */ /* 0x000fe20000100a00 */
[----:B------:R0:W-:Y:S03]  /*65bc0*/  STL.64 [R1+0xa48], R14 ;  /* 0x000a480e01007387 */ /* 0x0001e60000100a00 */
[----:B0-----:R-:W2:Y:S01]  /*65bd0*/  LDL.LU.64 R14, [R1+0x2600] ;  /* 0x00260000010e7983 */ /* 0x001ea20000300a00 */
[----:B------:R-:W4:Y:S02]  /*65be0*/  LDL.LU.64 R12, [R1+0x25f8] ;  /* 0x0025f800010c7983 */ /* 0x000f240000300a00 */
[----:B------:R-:W3:Y:S02]  /*65bf0*/  LDL.LU.64 R22, [R1+0x25f0] ;  /* 0x0025f00001167983 */ /* 0x000ee40000300a00 */
[----:B------:R-:W3:Y:S02]  /*65c00*/  LDL.LU.64 R20, [R1+0x25e8] ;  /* 0x0025e80001147983 */ /* 0x000ee40000300a00 */
[----:B------:R-:W-:-:S02]  /*65c10*/  IMAD.MOV.U32 R6, RZ, RZ, R17 ;  /* 0x000000ffff067224 */ /* 0x000fc400078e0011 */
[----:B------:R-:W-:Y:S01]  /*65c20*/  IMAD.MOV.U32 R7, RZ, RZ, R16 ;  /* 0x000000ffff077224 */ /* 0x000fe200078e0010 */
[----:B---3--:R-:W-:Y:S11]  /*65c30*/  HMMA.16816.F32.BF16 R20, R24, R18, R20 ;  /* 0x000000121814723c */ /* 0x008ff60000041814 */
[----:B------:R-:W-:Y:S11]  /*65c40*/  @!UPT UIADD3 URZ, URZ, URZ, URZ ;  /* 0x0000003f3f3ff290 */ /* 0x000ff6000fffe03f */
[----:B------:R-:W-:Y:S01]  /*65c50*/  @!UPT UIADD3 URZ, URZ, URZ, URZ ;  /* 0x0000003f3f3ff290 */ /* 0x000fe2000fffe03f */
[----:B------:R-:W-:Y:S01]  /*65c60*/  STL.64 [R1+0xa30], R20 ;  /* 0x000a301401007387 */ /* 0x000fe20000100a00 */
[----:B------:R0:W-:Y:S03]  /*65c70*/  STL.64 [R1+0xa38], R22 ;  /* 0x000a381601007387 */ /* 0x0001e60000100a00 */
[----:B0-----:R-:W3:Y:S01]  /*65c80*/  LDL.LU.64 R22, [R1+0x25e0] ;  /* 0x0025e00001167983 */ /* 0x001ee20000300a00 */
[----:B------:R-:W2:Y:S02]  /*65c90*/  LDL.LU.64 R20, [R1+0x25d8] ;  /* 0x0025d80001147983 */ /* 0x000ea40000300a00 */
[----:B------:R-:W-:Y:S02]  /*65ca0*/  STL.64 [R1+0x24b8], R6 ;  /* 0x0024b80601007387 */ /* 0x000fe40000100a00 */
[----:B------:R0:W-:Y:S01]  /*65cb0*/  STL.64 [R1+0x2480], R18 ;  /* 0x0024801201007387 */ /* 0x0001e20000100a00 */
[----:B------:R-:W2:Y:S01]  /*65cc0*/  LDL.LU R16, [R1+0x780] ;  /* 0x0007800001107983 */ /* 0x000ea20000300800 */
[----:B------:R-:W2:Y:S03]  /*65cd0*/  LDL.LU R17, [R1+0x784] ;  /* 0x0007840001117983 */ /* 0x000ea60000300800 */
[----:B0-----:R-:W2:Y:S01]  /*65ce0*/  LDL.LU R18, [R1+0x788] ;  /* 0x0007880001127983 */ /* 0x001ea20000300800 */
[----:B------:R-:W2:Y:S02]  /*65cf0*/  LDL.LU R19, [R1+0x78c] ;  /* 0x00078c0001137983 */ /* 0x000ea40000300800 */
[----:B----4-:R-:W-:-:S02]  /*65d00*/  IMAD.MOV.U32 R6, RZ, RZ, R12 ;  /* 0x000000ffff067224 */ /* 0x010fc400078e000c */
[----:B------:R-:W-:Y:S01]  /*65d10*/  IMAD.MOV.U32 R7, RZ, RZ, R11 ;  /* 0x000000ffff077224 */ /* 0x000fe200078e000b */
[----:B------:R-:W4:Y:S04]  /*65d20*/  LDL.LU R12, [R1+0x25d0] ;  /* 0x0025d000010c7983 */ /* 0x000f280000300800 */
        /* <DEDUP_REMOVED lines=8> */
[----:B------:R-:W-:-:S05]  /*65db0*/  IMAD.MOV.U32 R7, RZ, RZ, R8 ;  /* 0x000000ffff077224 */ /* 0x000fca00078e0008 */
        /* <DEDUP_REMOVED lines=9> */
[----:B------:R0:W-:Y:S01]  /*65e50*/  STL.64 [R1+0x2500], R6 ;  /* 0x0025000601007387 */ /* 0x0001e20000100a00 */
[----:B------:R-:W2:Y:S02]  /*65e60*/  LDL.LU R4, [R1+0x450] ;  /* 0x0004500001047983 */ /* 0x000ea40000300800 */
[----:B------:R-:W2:Y:S01]  /*65e70*/  LDL.LU R5, [R1+0x454] ;  /* 0x0004540001057983 */ /* 0x000ea20000300800 */
[----:B0-----:R-:W2:Y:S01]  /*65e80*/  LDL.LU R6, [R1+0x458] ;  /* 0x0004580001067983 */ /* 0x001ea20000300800 */
[----:B------:R-:W2:Y:S03]  /*65e90*/  LDL.LU R7, [R1+0x45c] ;  /* 0x00045c0001077983 */ /* 0x000ea60000300800 */
[----:B--2---:R0:W-:Y:S01]  /*65ea0*/  STL.64 [R1+0x2510], R6 ;  /* 0x0025100601007387 */ /* 0x0041e20000100a00 */
[----:B------:R-:W-:Y:S02]  /*65eb0*/  STL.64 [R1+0x2508], R4 ;  /* 0x0025080401007387 */ /* 0x000fe40000100a00 */
[----:B0-----:R-:W-:-:S02]  /*65ec0*/  IMAD.MOV.U32 R6, RZ, RZ, R14 ;  /* 0x000000ffff067224 */ /* 0x001fc400078e000e */
[----:B------:R-:W-:Y:S01]  /*65ed0*/  IMAD.MOV.U32 R7, RZ, RZ, R15 ;  /* 0x000000ffff077224 */ /* 0x000fe200078e000f */
[----:B------:R-:W2:Y:S01]  /*65ee0*/  LDL.LU R14, [R1+0x25cc] ;  /* 0x0025cc00010e7983 */ /* 0x000ea20000300800 */
[----:B------:R-:W4:Y:S03]  /*65ef0*/  LDL.LU R15, [R1+0x25c8] ;  /* 0x0025c800010f7983 */ /* 0x000f260000300800 */
[----:B------:R0:W-:Y:S02]  /*65f00*/  STL.64 [R1+0x2528], R6 ;  /* 0x0025280601007387 */ /* 0x0001e40000100a00 */
[----:B0-----:R-:W-:Y:S02]  /*65f10*/  IMAD.MOV.U32 R6, RZ, RZ, R29 ;  /* 0x000000ffff067224 */ /* 0x001fe400078e001d */
[----:B---3--:R-:W-:-:S05]  /*65f20*/  IMAD.MOV.U32 R7, RZ, RZ, R23 ;  /* 0x000000ffff077224 */ /* 0x008fca00078e0017 */
[----:B------:R-:W-:Y:S01]  /*65f30*/  STL.64 [R1+0x2540], R6 ;  /* 0x0025400601007387 */ /* 0x000fe20000100a00 */
[----:B------:R-:W-:Y:S02]  /*65f40*/  STL.64 [R1+0x24c8], R18 ;  /* 0x0024c81201007387 */ /* 0x000fe40000100a00 */
[----:B------:R0:W-:Y:S02]  /*65f50*/  STL.64 [R1+0x24c0], R16 ;  /* 0x0024c01001007387 */ /* 0x0001e40000100a00 */
[----:B0-----:R-:W3:Y:S01]  /*65f60*/  LDL.LU R16, [R1+0x7b0] ;  /* 0x0007b00001107983 */ /* 0x001ee20000300800 */
[----:B------:R-:W3:Y:S02]  /*65f70*/  LDL.LU R17, [R1+0x7b4] ;  /* 0x0007b40001117983 */ /* 0x000ee40000300800 */
[----:B------:R-:W-:Y:S02]  /*65f80*/  IMAD.MOV.U32 R6, RZ, RZ, R22 ;  /* 0x000000ffff067224 */ /* 0x000fe400078e0016 */
[----:B------:R-:W-:-:S02]  /*65f90*/  IMAD.MOV.U32 R7, RZ, RZ, R21 ;  /* 0x000000ffff077224 */ /* 0x000fc400078e0015 */
[----:B--2---:R-:W-:Y:S02]  /*65fa0*/  IMAD.MOV.U32 R19, RZ, RZ, R14 ;  /* 0x000000ffff137224 */ /* 0x004fe400078e000e */
[----:B----4-:R-:W-:Y:S02]  /*65fb0*/  IMAD.MOV.U32 R18, RZ, RZ, R15 ;  /* 0x000000ffff127224 */ /* 0x010fe400078e000f */
[----:B------:R-:W2:Y:S01]  /*65fc0*/  LDL.LU R15, [R1+0x25c4] ;  /* 0x0025c400010f7983 */ /* 0x000ea20000300800 */
[----:B------:R-:W4:Y:S02]  /*65fd0*/  LDL.LU R14, [R1+0x25c0] ;  /* 0x0025c000010e7983 */ /* 0x000f240000300800 */
[----:B------:R-:W-:Y:S02]  /*65fe0*/  STL.64 [R1+0x2558], R6 ;  /* 0x0025580601007387 */ /* 0x000fe40000100a00 */
[----:B------:R-:W-:Y:S01]  /*65ff0*/  STL.64 [R1+0x24e0], R18 ;  /* 0x0024e01201007387 */ /* 0x000fe20000100a00 */
[----:B---3--:R0:W-:Y:S04]  /*66000*/  STL.64 [R1+0x24d8], R16 ;  /* 0x0024d81001007387 */ /* 0x0081e80000100a00 */
[----:B0-----:R-:W3:Y:S01]  /*66010*/  LDL.LU R16, [R1+0x7c0] ;  /* 0x0007c00001107983 */ /* 0x001ee20000300800 */
[----:B------:R-:W3:Y:S02]  /*66020*/  LDL.LU R17, [R1+0x7c4] ;  /* 0x0007c40001117983 */ /* 0x000ee40000300800 */
[----:B------:R-:W2:Y:S02]  /*66030*/  LDL.LU R18, [R1+0x7c8] ;  /* 0x0007c80001127983 */ /* 0x000ea40000300800 */
[----:B------:R-:W2:Y:S02]  /*66040*/  LDL.LU R19, [R1+0x7cc] ;  /* 0x0007cc0001137983 */ /* 0x000ea40000300800 */
[----:B------:R-:W-:-:S02]  /*66050*/  IMAD.MOV.U32 R6, RZ, RZ, R20 ;  /* 0x000000ffff067224 */ /* 0x000fc400078e0014 */
[----:B------:R-:W-:-:S05]  /*66060*/  IMAD.MOV.U32 R7, RZ, RZ, R13 ;  /* 0x000000ffff077224 */ /* 0x000fca00078e000d */
[----:B------:R-:W-:Y:S04]  /*66070*/  STL.64 [R1+0x2570], R6 ;  /* 0x0025700601007387 */ /* 0x000fe80000100a00 */
[----:B--2---:R-:W-:Y:S01]  /*66080*/  STL.64 [R1+0x24f8], R18 ;  /* 0x0024f81201007387 */ /* 0x004fe20000100a00 */
[----:B---3--:R0:W-:Y:S03]  /*66090*/  STL.64 [R1+0x24f0], R16 ;  /* 0x0024f01001007387 */ /* 0x0081e60000100a00 */
[----:B0-----:R-:W2:Y:S01]  /*660a0*/  LDL.LU R16, [R1+0x7d0] ;  /* 0x0007d00001107983 */ /* 0x001ea20000300800 */
[----:B------:R-:W2:Y:S02]  /*660b0*/  LDL.LU R17, [R1+0x7d4] ;  /* 0x0007d40001117983 */ /* 0x000ea40000300800 */
[----:B----4-:R-:W-:-:S02]  /*660c0*/  IMAD.MOV.U32 R18, RZ, RZ, R14 ;  /* 0x000000ffff127224 */ /* 0x010fc400078e000e */
[----:B------:R-:W-:Y:S01]  /*660d0*/  IMAD.MOV.U32 R19, RZ, RZ, R15 ;  /* 0x000000ffff137224 */ /* 0x000fe200078e000f */
[----:B------:R-:W3:Y:S01]  /*660e0*/  LDL.LU R14, [R1+0x25bc] ;  /* 0x0025bc00010e7983 */ /* 0x000ee20000300800 */
[----:B------:R-:W4:Y:S02]  /*660f0*/  LDL.LU R15, [R1+0x25b8] ;  /* 0x0025b800010f7983 */ /* 0x000f240000300800 */
[----:B------:R-:W3:Y:S02]  /*66100*/  LDL.LU R20, [R1+0x530] ;  /* 0x0005300001147983 */ /* 0x000ee40000300800 */
[----:B------:R-:W3:Y:S01]  /*66110*/  LDL.LU R21, [R1+0x534] ;  /* 0x0005340001157983 */ /* 0x000ee20000300800 */
[----:B------:R-:W3:Y:S01]  /*66120*/  LDL.LU R22, [R1+0x538] ;  /* 0x0005380001167983 */ /* 0x000ee20000300800 */
[----:B------:R-:W3:Y:S02]  /*66130*/  LDL.LU R23, [R1+0x53c] ;  /* 0x00053c0001177983 */ /* 0x000ee40000300800 */
[----:B------:R-:W-:-:S02]  /*66140*/  IMAD.MOV.U32 R7, RZ, RZ, R9 ;  /* 0x000000ffff077224 */ /* 0x000fc400078e0009 */
[----:B------:R-:W3:Y:S01]  /*66150*/  LDL.LU R8, [R1+0x860] ;  /* 0x0008600001087983 */ /* 0x000ee20000300800 */
[----:B------:R-:W3:Y:S01]  /*66160*/  LDL.LU R9, [R1+0x864] ;  /* 0x0008640001097983 */ /* 0x000ee20000300800 */
[----:B------:R-:W3:Y:S02]  /*66170*/  LDL.LU R10, [R1+0x868] ;  /* 0x00086800010a7983 */ /* 0x000ee40000300800 */
[----:B------:R-:W3:Y:S02]  /*66180*/  LDL.LU R11, [R1+0x86c] ;  /* 0x00086c00010b7983 */ /* 0x000ee40000300800 */
[----:B------:R-:W-:Y:S01]  /*66190*/  STL.64 [R1+0x2520], R18 ;  /* 0x0025201201007387 */ /* 0x000fe20000100a00 */
[----:B--2---:R0:W-:Y:S04]  /*661a0*/  STL.64 [R1+0x2518], R16 ;  /* 0x0025181001007387 */ /* 0x0041e80000100a00 */
        /* <DEDUP_REMOVED lines=8> */
[----:B----4-:R-:W-:-:S02]  /*66230*/  IMAD.MOV.U32 R18, RZ, RZ, R15 ;  /* 0x000000ffff127224 */ /* 0x010fc400078e000f */
[----:B---3--:R-:W-:Y:S01]  /*66240*/  IMAD.MOV.U32 R19, RZ, RZ, R14 ;  /* 0x000000ffff137224 */ /* 0x008fe200078e000e */
[----:B------:R-:W3:Y:S01]  /*66250*/  LDL.LU R15, [R1+0x25b4] ;  /* 0x0025b400010f7983 */ /* 0x000ee20000300800 */
[----:B------:R-:W4:Y:S03]  /*66260*/  LDL.LU R14, [R1+0x25b0] ;  /* 0x0025b000010e7983 */ /* 0x000f260000300800 */
[----:B------:R-:W-:Y:S04]  /*66270*/  STL.64 [R1+0x2550], R18 ;  /* 0x0025501201007387 */ /* 0x000fe80000100a00 */
[----:B--2---:R0:W-:Y:S04]  /*66280*/  STL.64 [R1+0x2548], R16 ;  /* 0x0025481001007387 */ /* 0x0041e80000100a00 */
[----:B0-----:R-:W2:Y:S01]  /*66290*/  LDL.LU R16, [R1+0x480] ;  /* 0x0004800001107983 */ /* 0x001ea20000300800 */
[----:B------:R-:W2:Y:S02]  /*662a0*/  LDL.LU R17, [R1+0x484] ;  /* 0x0004840001117983 */ /* 0x000ea40000300800 */
[----:B------:R-:W2:Y:S02]  /*662b0*/  LDL.LU R18, [R1+0x488] ;  /* 0x0004880001127983 */ /* 0x000ea40000300800 */
[----:B------:R-:W2:Y:S02]  /*662c0*/  LDL.LU R19, [R1+0x48c] ;  /* 0x00048c0001137983 */ /* 0x000ea40000300800 */
[----:B--2---:R4:W-:Y:S01]  /*662d0*/  STL.64 [R1+0x2568], R18 ;  /* 0x0025681201007387 */ /* 0x0049e20000100a00 */
[----:B------:R0:W-:Y:S02]  /*662e0*/  STL.64 [R1+0x2560], R16 ;  /* 0x0025601001007387 */ /* 0x0001e40000100a00 */
[----:B----4-:R-:W-:Y:S01]  /*662f0*/  IMAD.MOV.U32 R18, RZ, RZ, R14 ;  /* 0x000000ffff127224 */ /* 0x010fe200078e000e */
[----:B0-----:R-:W2:Y:S01]  /*66300*/  LDL.LU R16, [R1+0x490] ;  /* 0x0004900001107983 */ /* 0x001ea20000300800 */
[----:B------:R-:W2:Y:S02]  /*66310*/  LDL.LU R17, [R1+0x494] ;  /* 0x0004940001117983 */ /* 0x000ea40000300800 */
[----:B------:R-:W4:Y:S02]  /*66320*/  LDL.LU R14, [R1+0x25ac] ;  /* 0x0025ac00010e7983 */ /* 0x000f240000300800 */
[----:B---3--:R-:W-:-:S02]  /*66330*/  IMAD.MOV.U32 R19, RZ, RZ, R15 ;  /* 0x000000ffff137224 */ /* 0x008fc400078e000f */
[----:B------:R-:W4:Y:S03]  /*66340*/  LDL.LU R15, [R1+0x25a8] ;  /* 0x0025a800010f7983 */ /* 0x000f260000300800 */
[----:B------:R-:W-:Y:S01]  /*66350*/  STL.64 [R1+0x2580], R18 ;  /* 0x0025801201007387 */ /* 0x000fe20000100a00 */
[C---:B----4-:R-:W-:Y:S01]  /*66360*/  HMMA.16816.F32.BF16 R8, R24.reuse, R14, R8 ;  /* 0x0000000e1808723c */ /* 0x050fe20000041808 */
[----:B--2---:R0:W-:Y:S04]  /*66370*/  STL.64 [R1+0x2578], R16 ;  /* 0x0025781001007387 */ /* 0x0041e80000100a00 */
        /* <DEDUP_REMOVED lines=9> */
[----:B------:R-:W-:Y:S01]  /*66410*/  IMAD.MOV.U32 R6, RZ, RZ, R12 ;  /* 0x000000ffff067224 */ /* 0x000fe200078e000c */
[----:B---3--:R-:W-:Y:S01]  /*66420*/  HMMA.16816.F32.BF16 R24, R24, R10, R20 ;  /* 0x0000000a1818723c */ /* 0x008fe20000041814 */
[----:B------:R-:W2:Y:S01]  /*66430*/  LDL.LU.64 R22, [R1+0x2590] ;  /* 0x0025900001167983 */ /* 0x000ea20000300a00 */
[----:B------:R-:W2:Y:S11]  /*66440*/  LDL.LU.64 R20, [R1+0x2588] ;  /* 0x0025880001147983 */ /* 0x000eb60000300a00 */
[----:B------:R-:W-:Y:S10]  /*66450*/  @!UPT UIADD3 URZ, URZ, URZ, URZ ;  /* 0x0000003f3f3ff290 */ /* 0x000ff4000fffe03f */
[----:B------:R-:W-:Y:S01]  /*66460*/  STL.64 [R1+0x540], R24 ;  /* 0x0005401801007387 */ /* 0x000fe20000100a00 */
[----:B------:R-:W-:Y:S02]  /*66470*/  STL.64 [R1+0x548], R26 ;  /* 0x0005481a01007387 */ /* 0x000fe40000100a00 */
[----:B------:R-:W-:Y:S01]  /*66480*/  STL.64 [R1+0x2468], R10 ;  /* 0x0024680a01007387 */ /* 0x000fe20000100a00 */
        /* <DEDUP_REMOVED lines=36> */
[----:B----4-:R-:W-:Y:S02]  /*666d0*/  IMAD.MOV.U32 R26, RZ, RZ, R8 ;  /* 0x000000ffff1a7224 */ /* 0x010fe400078e0008 */
[----:B------:R-:W-:-:S07]  /*666e0*/  IMAD.MOV.U32 R27, RZ, RZ, R3 ;  /* 0x000000ffff1b7224 */ /* 0x000fce00078e0003 */
[C---:B---3--:R-:W-:Y:S01]  /*666f0*/  HMMA.16816.F32.BF16 R24, R20.reuse, R26, R4 ;  /* 0x0000001a1418723c */ /* 0x048fe20000041804 */
[----:B------:R-:W2:Y:S11]  /*66700*/  LDL.LU.64 R6, [R1+0x2500] ;  /* 0x0025000001067983 */ /* 0x000eb60000300a00 */
[----:B------:R-:W-:Y:S11]  /*66710*/  @!UPT UIADD3 URZ, URZ, URZ, URZ ;  /* 0x0000003f3f3ff290 */ /* 0x000ff6000fffe03f */
        /* <DEDUP_REMOVED lines=50> */
[----:B------:R-:W2:Y:S11]  /*66a40*/  LDL.LU.64 R18, [R1+0x2480] ;  /* 0x0024800001127983 */ /* 0x000eb60000300a00 */
[----:B------:R-:W-:Y:S11]  /*66a50*/  @!UPT UIADD3 URZ, URZ, URZ, URZ ;  /* 0x0000003f3f3ff290 */ /* 0x000ff6000fffe03f */
[----:B------:R-:W-:Y:S01]  /*66a60*/  STL.64 [R1+0x790], R4 ;  /* 0x0007900401007387 */ /* 0x000fe20000100a00 */
[----:B------:R0:W-:Y:S03]  /*66a70*/  STL.64 [R1+0x798], R6 ;  /* 0x0007980601007387 */ /* 0x0001e60000100a00 */
[----:B0-----:R-:W2:Y:S01]  /*66a80*/  LDL.LU.64 R6, [R1+0x2478] ;  /* 0x0024780001067983 */ /* 0x001ea20000300a00 */
[----:B------:R-:W2:Y:S01]  /*66a90*/  LDL.LU.64 R4, [R1+0x2470] ;  /* 0x0024700001047983 */ /* 0x000ea20000300a00 */
[C---:B---3--:R-:W-:Y:S08]  /*66aa0*/  HMMA.16816.F32.BF16 R24, R20.reuse, R10, R24 ;  /* 0x0000000a1418723c */ /* 0x048ff00000041818 */
[C---:B--2---:R-:W-:Y:S01]  /*66ab0*/  HMMA.16816.F32.BF16 R8, R20.reuse, R18, R4 ;  /* 0x000000121408723c */ /* 0x044fe20000041804 */
[----:B------:R-:W2:Y:S11]  /*66ac0*/  LDL.LU R4, [R1+0x440] ;  /* 0x0004400001047983 */ /* 0x000eb60000300800 */
[----:B------:R-:W-:Y:S03]  /*66ad0*/  @!UPT UIADD3 URZ, URZ, URZ, URZ ;  /* 0x0000003f3f3ff290 */ /* 0x000fe6000fffe03f */
[----:B------:R-:W-:Y:S02]  /*66ae0*/  STL.64 [R1+0x780], R24 ;  /* 0x0007801801007387 */ /* 0x000fe40000100a00 */
[----:B------:R-:W-:Y:S06]  /*66af0*/  STL.64 [R1+0x788], R26 ;  /* 0x0007881a01007387 */ /* 0x000fec0000100a00 */
[----:B------:R0:W-:Y:S01]  /*66b00*/  STL.64 [R1+0x770], R8 ;  /* 0x0007700801007387 */ /* 0x0001e20000100a00 */
[----:B------:R1:W-:Y:S02]  /*66b10*/  STL.64 [R1+0x778], R10 ;  /* 0x0007780a01007387 */ /* 0x0003e40000100a00 */
[----:B------:R-:W2:Y:S02]  /*66b20*/  LDL.LU R5, [R1+0x444] ;  /* 0x0004440001057983 */ /* 0x000ea40000300800 */
[----:B------:R-:W2:Y:S01]  /*66b30*/  LDL.LU R6, [R1+0x448] ;  /* 0x0004480001067983 */ /* 0x000ea20000300800 */
[----:B------:R-:W2:Y:S04]  /*66b40*/  LDL.LU R7, [R1+0x44c] ;  /* 0x00044c0001077983 */ /* 0x000ea80000300800 */
[----:B0-----:R-:W3:Y:S01]  /*66b50*/  LDL.LU R8, [R1+0x750] ;  /* 0x0007500001087983 */ /* 0x001ee20000300800 */
[----:B------:R-:W3:Y:S02]  /*66b60*/  LDL.LU R9, [R1+0x754] ;  /* 0x0007540001097983 */ /* 0x000ee40000300800 */
[----:B-1----:R-:W3:Y:S02]  /*66b70*/  LDL.LU R10, [R1+0x758] ;  /* 0x00075800010a7983 */ /* 0x002ee40000300800 */
[----:B------:R-:W3:Y:S01]  /*66b80*/  LDL.LU R11, [R1+0x75c] ;  /* 0x00075c00010b7983 */ /* 0x000ee20000300800 */
[----:B------:R-:W4:Y:S01]  /*66b90*/  LDL.LU R24, [R1+0x3f0] ;  /* 0x0003f00001187983 */ /* 0x000f220000300800 */
[----:B------:R-:W4:Y:S02]  /*66ba0*/  LDL.LU R25, [R1+0x3f4] ;  /* 0x0003f40001197983 */ /* 0x000f240000300800 */
[----:B------:R-:W2:Y:S02]  /*66bb0*/  LDL.LU R26, [R1+0x3f8] ;  /* 0x0003f800011a7983 */ /* 0x000ea40000300800 */
[----:B------:R-:W2:Y:S02]  /*66bc0*/  LDL.LU R27, [R1+0x3fc] ;  /* 0x0003fc00011b7983 */ /* 0x000ea40000300800 */
[----:B--2---:R0:W-:Y:S01]  /*66bd0*/  STL.64 [R1+0x2428], R26 ;  /* 0x0024281a01007387 */ /* 0x0041e20000100a00 */
[----:B----4-:R-:W-:Y:S03]  /*66be0*/  STL.64 [R1+0x2420], R24 ;  /* 0x0024201801007387 */ /* 0x010fe60000100a00 */
[----:B0-----:R-:W2:Y:S04]  /*66bf0*/  LDL.64 R26, [R1+0xa8] ;  /* 0x0000a800011a7983 */ /* 0x001ea80000100a00 */
[----:B--2---:R0:W-:Y:S04]  /*66c00*/  STL.64 [R1+0x2438], R26 ;  /* 0x0024381a01007387 */ /* 0x0041e80000100a00 */
[----:B0-----:R-:W2:Y:S04]  /*66c10*/  LDL.64 R26, [R1+0xb8] ;  /* 0x0000b800011a7983 */ /* 0x001ea80000100a00 */
[----:B--2---:R0:W-:Y:S04]  /*66c20*/  STL.64 [R1+0x2450], R26 ;  /* 0x0024501a01007387 */ /* 0x0041e80000100a00 */
[----:B0-----:R-:W2:Y:S01]  /*66c30*/  LDL.64 R26, [R1+0xc8] ;  /* 0x0000c800011a7983 */ /* 0x001ea20000100a00 */
[----:B------:R0:W-:Y:S02]  /*66c40*/  STL.64 [R1+0x23f8], R18 ;  /* 0x0023f81201007387 */ /* 0x0001e40000100a00 */
[----:B------:R-:W4:Y:S02]  /*66c50*/  LDL.LU R16, [R1+0x3e0] ;  /* 0x0003e00001107983 */ /* 0x000f240000300800 */
[----:B------:R-:W4:Y:S01]  /*66c60*/  LDL.LU R17, [R1+0x3e4] ;  /* 0x0003e40001117983 */ /* 0x000f220000300800 */
[----:B0-----:R-:W2:Y:S01]  /*66c70*/  LDL.LU R18, [R1+0x3e8] ;  /* 0x0003e80001127983 */ /* 0x001ea20000300800 */
[----:B------:R-:W2:Y:S03]  /*66c80*/  LDL.LU R19, [R1+0x3ec] ;  /* 0x0003ec0001137983 */ /* 0x000ea60000300800 */
[----:B--2---:R0:W-:Y:S01]  /*66c90*/  STL.64 [R1+0x2418], R18 ;  /* 0x0024181201007387 */ /* 0x0041e20000100a00 */
[----:B----4-:R1:W-:Y:S03]  /*66ca0*/  STL.64 [R1+0x2410], R16 ;  /* 0x0024101001007387 */ /* 0x0103e60000100a00 */
[----:B0-----:R-:W2:Y:S01]  /*66cb0*/  LDL.64 R18, [R1+0x98] ;  /* 0x0000980001127983 */ /* 0x001ea20000100a00 */
[C---:B---3--:R-:W-:Y:S03]  /*66cc0*/  HMMA.16816.F32.BF16 R8, R20.reuse, R14, R8 ;  /* 0x0000000e1408723c */ /* 0x048fe60000041808 */
[----:B--2---:R0:W-:Y:S01]  /*66cd0*/  STL.64 [R1+0x2430], R18 ;  /* 0x0024301201007387 */ /* 0x0041e20000100a00 */
[----:B-1----:R-:W2:Y:S02]  /*66ce0*/  LDL.LU R16, [R1+0x400] ;  /* 0x0004000001107983 */ /* 0x002ea40000300800 */
[----:B------:R-:W2:Y:S01]  /*66cf0*/  LDL.LU R17, [R1+0x404] ;  /* 0x0004040001117983 */ /* 0x000ea20000300800 */
[----:B0-----:R-:W3:Y:S01]  /*66d00*/  LDL.LU R18, [R1+0x408] ;  /* 0x0004080001127983 */ /* 0x001ee20000300800 */
[----:B------:R-:W3:Y:S03]  /*66d10*/  LDL.LU R19, [R1+0x40c] ;  /* 0x00040c0001137983 */ /* 0x000ee60000300800 */
[----:B---3--:R-:W-:Y:S01]  /*66d20*/  STL.64 [R1+0x2448], R18 ;  /* 0x0024481201007387 */ /* 0x008fe20000100a00 */
[----:B--2---:R0:W-:Y:S03]  /*66d30*/  STL.64 [R1+0x2440], R16 ;  /* 0x0024401001007387 */ /* 0x0041e60000100a00 */
[----:B0-----:R-:W2:Y:S01]  /*66d40*/  LDL.LU R16, [R1+0x410] ;  /* 0x0004100001107983 */ /* 0x001ea20000300800 */
[----:B------:R-:W2:Y:S02]  /*66d50*/  LDL.LU R17, [R1+0x414] ;  /* 0x0004140001117983 */ /* 0x000ea40000300800 */
[----:B------:R-:W2:Y:S02]  /*66d60*/  LDL.LU R18, [R1+0x418] ;  /* 0x0004180001127983 */ /* 0x000ea40000300800 */
[----:B------:R-:W2:Y:S03]  /*66d70*/  LDL.LU R19, [R1+0x41c] ;  /* 0x00041c0001137983 */ /* 0x000ea60000300800 */
[----:B------:R-:W-:Y:S01]  /*66d80*/  STL.64 [R1+0x760], R8 ;  /* 0x0007600801007387 */ /* 0x000fe20000100a00 */
[----:B------:R0:W-:Y:S03]  /*66d90*/  STL.64 [R1+0x768], R10 ;  /* 0x0007680a01007387 */ /* 0x0001e60000100a00 */
[----:B0-----:R-:W3:Y:S01]  /*66da0*/  LDL.LU.64 R10, [R1+0x2468] ;  /* 0x00246800010a7983 */ /* 0x001ee20000300a00 */
[----:B------:R-:W-:Y:S01]  /*66db0*/  STL [R1+0x2348], R15 ;  /* 0x0023480f01007387 */ /* 0x000fe20000100800 */
[----:B---3--:R-:W-:Y:S02]  /*66dc0*/  HMMA.16816.F32.BF16 R20, R20, R10, R4 ;  /* 0x0000000a1414723c */ /* 0x008fe40000041804 */
[----:B------:R-:W3:Y:S01]  /*66dd0*/  LDL.LU.64 R6, [R1+0x2460] ;  /* 0x0024600001067983 */ /* 0x000ee20000300a00 */
[----:B------:R-:W3:Y:S11]  /*66de0*/  LDL.LU.64 R4, [R1+0x2458] ;  /* 0x0024580001047983 */ /* 0x000ef60000300a00 */
[----:B------:R-:W-:Y:S09]  /*66df0*/  @!UPT UIADD3 URZ, URZ, URZ, URZ ;  /* 0x0000003f3f3ff290 */ /* 0x000ff2000fffe03f */
[----:B------:R0:W-:Y:S01]  /*66e00*/  STL.64 [R1+0x450], R20 ;  /* 0x0004501401007387 */ /* 0x0001e20000100a00 */
[----:B------:R1:W-:Y:S03]  /*66e10*/  STL.64 [R1+0x458], R22 ;  /* 0x0004581601007387 */ /* 0x0003e60000100a00 */
[----:B0-----:R-:W4:Y:S01]  /*66e20*/  LDL.LU R20, [R1+0x3d0] ;  /* 0x0003d00001147983 */ /* 0x001f220000300800 */
[----:B------:R-:W4:Y:S02]  /*66e30*/  LDL.LU R21, [R1+0x3d4] ;  /* 0x0003d40001157983 */ /* 0x000f240000300800 */
[----:B-1----:R-:W2:Y:S02]  /*66e40*/  LDL.LU R22, [R1+0x3d8] ;  /* 0x0003d80001167983 */ /* 0x002ea40000300800 */
[----:B------:R-:W2:Y:S02]  /*66e50*/  LDL.LU R23, [R1+0x3dc] ;  /* 0x0003dc0001177983 */ /* 0x000ea40000300800 */
[----:B--2---:R0:W-:Y:S01]  /*66e60*/  STL.64 [R1+0x2408], R22 ;  /* 0x0024081601007387 */ /* 0x0041e20000100a00 */
[----:B----4-:R-:W-:Y:S03]  /*66e70*/  STL.64 [R1+0x2400], R20 ;  /* 0x0024001401007387 */ /* 0x010fe60000100a00 */
[----:B0-----:R-:W2:Y:S01]  /*66e80*/  LDL.64 R22, [R1+0x88] ;  /* 0x0000880001167983 */ /* 0x001ea20000100a00 */
[----:B------:R0:W-:Y:S02]  /*66e90*/  STL.64 [R1+0x2340], R10 ;  /* 0x0023400a01007387 */ /* 0x0001e40000100a00 */
[----:B------:R-:W3:Y:S02]  /*66ea0*/  LDL.LU R8, [R1+0x420] ;  /* 0x0004200001087983 */ /* 0x000ee40000300800 */
[----:B------:R-:W3:Y:S01]  /*66eb0*/  LDL.LU R9, [R1+0x424] ;  /* 0x0004240001097983 */ /* 0x000ee20000300800 */
        /* <DEDUP_REMOVED lines=28> */
[----:B------:R0:W-:Y:S01]  /*67080*/  STL.64 [R1+0x2358], R10 ;  /* 0x0023580a01007387 */ /* 0x0001e20000100a00 */
[----:B------:R-:W-:Y:S04]  /*67090*/  STL.64 [R1+0x2350], R8 ;  /* 0x0023500801007387 */ /* 0x000fe80000100a00 */
[----:B0-----:R-:W4:Y:S01]  /*670a0*/  LDL.64 R10, [R1+0x68] ;  /* 0x00006800010a7983 */ /* 0x001f220000100a00 */
[----:B---3--:R-:W-:Y:S01]  /*670b0*/  HMMA.16816.F32.BF16 R24, R4, R18, R24 ;  /* 0x000000120418723c */ /* 0x008fe20000041818 */
[----:B------:R-:W-:-:S02]  /*670c0*/  IMAD.MOV.U32 R13, RZ, RZ, R19 ;  /* 0x000000ffff0d7224 */ /* 0x000fc400078e0013 */
[----:B----4-:R0:W-:Y:S04]  /*670d0*/  STL.64 [R1+0x23f0], R10 ;  /* 0x0023f00a01007387 */ /* 0x0101e80000100a00 */
[----:B0-----:R-:W3:Y:S11]  /*670e0*/  LDL.64 R10, [R1+0x78] ;  /* 0x00007800010a7983 */ /* 0x001ef60000100a00 */
[----:B------:R-:W-:Y:S05]  /*670f0*/  @!UPT UIADD3 URZ, URZ, URZ, URZ ;  /* 0x0000003f3f3ff290 */ /* 0x000fea000fffe03f */
[----:B------:R0:W-:Y:S02]  /*67100*/  STL.64 [R1+0xc80], R24 ;  /* 0x000c801801007387 */ /* 0x0001e40000100a00 */
[----:B------:R2:W-:Y:S02]  /*67110*/  STL.64 [R1+0xc88], R26 ;  /* 0x000c881a01007387 */ /* 0x0005e40000100a00 */
[----:B0-----:R-:W-:Y:S02]  /*67120*/  IMAD.MOV.U32 R24, RZ, RZ, R18 ;  /* 0x000000ffff187224 */ /* 0x001fe400078e0012 */
[----:B------:R-:W4:Y:S01]  /*67130*/  LDL.LU.64 R18, [R1+0x2418] ;  /* 0x0024180001127983 */ /* 0x000f220000300a00 */
[----:B------:R-:W4:Y:S02]  /*67140*/  LDL.LU.64 R16, [R1+0x2410] ;  /* 0x0024100001107983 */ /* 0x000f240000300a00 */
[----:B--2---:R-:W-:Y:S02]  /*67150*/  IMAD.MOV.U32 R26, RZ, RZ, R22 ;  /* 0x000000ffff1a7224 */ /* 0x004fe400078e0016 */
[----:B------:R-:W-:Y:S01]  /*67160*/  IMAD.MOV.U32 R25, RZ, RZ, R23 ;  /* 0x000000ffff197224 */ /* 0x000fe200078e0017 */
[C---:B----4-:R-:W-:Y:S01]  /*67170*/  HMMA.16816.F32.BF16 R16, R4.reuse, R22, R16 ;  /* 0x000000160410723c */ /* 0x050fe20000041810 */
[----:B------:R-:W2:Y:S01]  /*67180*/  LDL.LU.64 R22, [R1+0x2408] ;  /* 0x0024080001167983 */ /* 0x000ea20000300a00 */
[----:B------:R-:W2:Y:S11]  /*67190*/  LDL.LU.64 R20, [R1+0x2400] ;  /* 0x0024000001147983 */ /* 0x000eb60000300a00 */
[----:B------:R-:W-:Y:S10]  /*671a0*/  @!UPT UIADD3 URZ, URZ, URZ, URZ ;  /* 0x0000003f3f3ff290 */ /* 0x000ff4000fffe03f */
[----:B------:R-:W-:Y:S01]  /*671b0*/  STL.64 [R1+0xab0], R16 ;  /* 0x000ab01001007387 */ /* 0x000fe20000100a00 */
[----:B------:R0:W-:Y:S03]  /*671c0*/  STL.64 [R1+0xab8], R18 ;  /* 0x000ab81201007387 */ /* 0x0001e60000100a00 */
[----:B0-----:R-:W4:Y:S01]  /*671d0*/  LDL.LU.64 R18, [R1+0x23f8] ;  /* 0x0023f80001127983 */ /* 0x001f220000300a00 */
[----:B------:R0:W-:Y:S03]  /*671e0*/  STL [R1+0x1c0c], R16 ;  /* 0x001c0c1001007387 */ /* 0x0001e60000100800 */
[----:B0-----:R-:W4:Y:S01]  /*671f0*/  LDL R16, [R1+0x1bd0] ;  /* 0x001bd00001107983 */ /* 0x001f220000100800 */
[----:B---3--:R-:W-:Y:S02]  /*67200*/  IMAD.MOV.U32 R28, RZ, RZ, R10 ;  /* 0x000000ffff1c7224 */ /* 0x008fe400078e000a */
[----:B------:R-:W-:Y:S01]  /*67210*/  IMAD.MOV.U32 R27, RZ, RZ, R11 ;  /* 0x000000ffff1b7224 */ /* 0x000fe200078e000b */
[C---:B--2---:R-:W-:Y:S01]  /*67220*/  HMMA.16816.F32.BF16 R20, R4.reuse, R10, R20 ;  /* 0x0000000a0414723c */ /* 0x044fe20000041814 */
[----:B------:R-:W2:Y:S11]  /*67230*/  LDL.LU.64 R10, [R1+0x23f0] ;  /* 0x0023f000010a7983 */ /* 0x000eb60000300a00 */
[----:B------:R-:W-:Y:S11]  /*67240*/  @!UPT UIADD3 URZ, URZ, URZ, URZ ;  /* 0x0000003f3f3ff290 */ /* 0x000ff6000fffe03f */
[----:B------:R-:W-:Y:S01]  /*67250*/  STL.64 [R1+0x7d0], R20 ;  /* 0x0007d01401007387 */ /* 0x000fe20000100a00 */
[----:B------:R-:W-:Y:S02]  /*67260*/  STL.64 [R1+0x7d8], R22 ;  /* 0x0007d81601007387 */ /* 0x000fe40000100a00 */
[----:B------:R-:W-:Y:S02]  /*67270*/  IMAD.MOV.U32 R17, RZ, RZ, R20 ;  /* 0x000000ffff117224 */ /* 0x000fe400078e0014 */
[----:B------:R-:W-:Y:S01]  /*67280*/  STL.64 [R1+0x2368], R26 ;  /* 0x0023681a01007387 */ /* 0x000fe20000100a00 */
[----:B----4-:R-:W0:Y:S04]  /*67290*/  LDSM.16.MT88.4 R20, [R16+0x2e000] ;  /* 0x02e000001014783b */ /* 0x010e280000004200 */
[----:B------:R1:W-:Y:S04]  /*672a0*/  STL.64 [R1+0x2360], R24 ;  /* 0x0023601801007387 */ /* 0x0003e80000100a00 */
[----:B-1----:R-:W3:Y:S01]  /*672b0*/  LDL.LU R24, [R1+0x650] ;  /* 0x0006500001187983 */ /* 0x002ee20000300800 */
[----:B------:R-:W3:Y:S02]  /*672c0*/  LDL.LU R25, [R1+0x654] ;  /* 0x0006540001197983 */ /* 0x000ee40000300800 */
[----:B------:R-:W3:Y:S02]  /*672d0*/  LDL.LU R26, [R1+0x658] ;  /* 0x00065800011a7983 */ /* 0x000ee40000300800 */
[----:B------:R-:W3:Y:S01]  /*672e0*/  LDL.LU R27, [R1+0x65c] ;  /* 0x00065c00011b7983 */ /* 0x000ee20000300800 */
[----:B------:R-:W-:Y:S01]  /*672f0*/  STL [R1+0x1c10], R17 ;  /* 0x001c101101007387 */ /* 0x000fe20000100800 */
[----:B------:R-:W-:Y:S02]  /*67300*/  STL.64 [R1+0x23e0], R18 ;  /* 0x0023e01201007387 */ /* 0x000fe40000100a00 */
[----:B------:R-:W-:Y:S01]  /*67310*/  STL [R1+0x23d8], R16 ;  /* 0x0023d81001007387 */ /* 0x000fe20000100800 */
[----:B0-----:R-:W-:Y:S01]  /*67320*/  STL.64 [R1+0x21f0], R22 ;  /* 0x0021f01601007387 */ /* 0x001fe20000100a00 */
[----:B------:R0:W-:Y:S03]  /*67330*/  STL.64 [R1+0x21e8], R20 ;  /* 0x0021e81401007387 */ /* 0x0001e60000100a00 */
[----:B0-----:R-:W4:Y:S01]  /*67340*/  LDL.LU R20, [R1+0x1f0] ;  /* 0x0001f00001147983 */ /* 0x001f220000300800 */
[----:B------:R-:W4:Y:S02]  /*67350*/  LDL.LU R21, [R1+0x1f4] ;  /* 0x0001f40001157983 */ /* 0x000f240000300800 */
[----:B------:R-:W4:Y:S02]  /*67360*/  LDL.LU R22, [R1+0x1f8] ;  /* 0x0001f80001167983 */ /* 0x000f240000300800 */
[----:B------:R-:W4:Y:S02]  /*67370*/  LDL.LU R23, [R1+0x1fc] ;  /* 0x0001fc0001177983 */ /* 0x000f240000300800 */
[----:B--2---:R-:W-:Y:S01]  /*67380*/  IMAD.MOV.U32 R15, RZ, RZ, R10 ;  /* 0x000000ffff0f7224 */ /* 0x004fe200078e000a */
[----:B---3--:R-:W-:Y:S01]  /*67390*/  HMMA.16816.F32.BF16 R16, R4, R10, R24 ;  /* 0x0000000a0410723c */ /* 0x008fe20000041818 */
[----:B----4-:R-:W-:Y:S01]  /*673a0*/  STL.64 [R1+0x2208], R22 ;  /* 0x0022081601007387 */ /* 0x010fe20000100a00 */
[----:B------:R-:W-:Y:S11]  /*673b0*/  STL.64 [R1+0x2200], R20 ;  /* 0x0022001401007387 */ /* 0x000ff60000100a00 */
[----:B------:R-:W-:Y:S10]  /*673c0*/  @!UPT UIADD3 URZ, URZ, URZ, URZ ;  /* 0x0000003f3f3ff290 */ /* 0x000ff4000fffe03f */
[----:B------:R-:W-:Y:S02]  /*673d0*/  STL.64 [R1+0xaa0], R16 ;  /* 0x000aa01001007387 */ /* 0x000fe40000100a00 */
[----:B------:R-:W-:Y:S01]  /*673e0*/  STL.64 [R1+0xaa8], R18 ;  /* 0x000aa81201007387 */ /* 0x000fe20000100a00 */
[----:B------:R-:W-:Y:S01]  /*673f0*/  STL.64 [R1+0x2378], R14 ;  /* 0x0023780e01007387 */ /* 0x000fe20000100a00 */
[----:B------:R0:W-:Y:S03]  /*67400*/  STL.64 [R1+0x2370], R12 ;  /* 0x0023700c01007387 */ /* 0x0001e60000100a00 */
[----:B0-----:R-:W2:Y:S01]  /*67410*/  LDL.LU R12, [R1+0x5f0] ;  /* 0x0005f000010c7983 */ /* 0x001ea20000300800 */
[----:B------:R-:W2:Y:S02]  /*67420*/  LDL.LU R13, [R1+0x5f4] ;  /* 0x0005f400010d7983 */ /* 0x000ea40000300800 */
[----:B------:R-:W3:Y:S02]  /*67430*/  LDL.LU R14, [R1+0x5f8] ;  /* 0x0005f800010e7983 */ /* 0x000ee40000300800 */
[----:B------:R-:W3:Y:S02]  /*67440*/  LDL.LU R15, [R1+0x5fc] ;  /* 0x0005fc00010f7983 */ /* 0x000ee40000300800 */
[----:B---3--:R0:W-:Y:S01]  /*67450*/  STL.64 [R1+0x2388], R14 ;  /* 0x0023880e01007387 */ /* 0x0081e20000100a00 */
[----:B--2---:R-:W-:Y:S03]  /*67460*/  STL.64 [R1+0x2380], R12 ;  /* 0x0023800c01007387 */ /* 0x004fe60000100a00 */
[----:B0-----:R-:W2:Y:S04]  /*67470*/  LDL R14, [R1+0x18] ;  /* 0x00001800010e7983 */ /* 0x001ea80000100800 */
[----:B------:R-:W2:Y:S04]  /*67480*/  LDL R15, [R1+0x1c] ;  /* 0x00001c00010f7983 */ /* 0x000ea80000100800 */
[----:B--2---:R-:W-:Y:S01]  /*67490*/  STL.64 [R1+0x23b8], R14 ;  /* 0x0023b80e01007387 */ /* 0x004fe20000100a00 */
[----:B------:R-:W2:Y:S03]  /*674a0*/  LDL.64 R26, [R1+0x8] ;  /* 0x00000800011a7983 */ /* 0x000ea60000100a00 */
[----:B--2---:R0:W-:Y:S01]  /*674b0*/  STL.64 [R1+0x2390], R26 ;  /* 0x0023901a01007387 */ /* 0x0041e20000100a00 */
[----:B------:R-:W2:Y:S02]  /*674c0*/  LDL.LU R24, [R1+0x600] ;  /* 0x0006000001187983 */ /* 0x000ea40000300800 */
[----:B------:R-:W2:Y:S01]  /*674d0*/  LDL.LU R25, [R1+0x604] ;  /* 0x0006040001197983 */ /* 0x000ea20000300800 */
[----:B0-----:R-:W3:Y:S01]  /*674e0*/  LDL.LU R26, [R1+0x608] ;  /* 0x00060800011a7983 */ /* 0x001ee20000300800 */
[----:B------:R-:W3:Y:S02]  /*674f0*/  LDL.LU R27, [R1+0x60c] ;  /* 0x00060c00011b7983 */ /* 0x000ee40000300800 */
[----:B------:R-:W4:Y:S02]  /*67500*/  LDL.LU R12, [R1+0x620] ;  /* 0x00062000010c7983 */ /* 0x000f240000300800 */
[----:B------:R-:W4:Y:S01]  /*67510*/  LDL.LU R13, [R1+0x624] ;  /* 0x00062400010d7983 */ /* 0x000f220000300800 */
[----:B------:R-:W2:Y:S01]  /*67520*/  LDL.LU R14, [R1+0x628] ;  /* 0x00062800010e7983 */ /* 0x000ea20000300800 */
[----:B------:R-:W2:Y:S02]  /*67530*/  LDL.LU R15, [R1+0x62c] ;  /* 0x00062c00010f7983 */ /* 0x000ea40000300800 */
[----:B------:R-:W3:Y:S01]  /*67540*/  LDL.64 R18, [R1+0x58] ;  /* 0x0000580001127983 */ /* 0x000ee20000100a00 */
[----:B--2---:R0:W-:Y:S01]  /*67550*/  STL.64 [R1+0x23c8], R14 ;  /* 0x0023c80e01007387 */ /* 0x0041e20000100a00 */
[----:B----4-:R1:W-:Y:S03]  /*67560*/  STL.64 [R1+0x23c0], R12 ;  /* 0x0023c00c01007387 */ /* 0x0103e60000100a00 */
[----:B0-----:R-:W2:Y:S04]  /*67570*/  LDL.64 R14, [R1+0x48] ;  /* 0x00004800010e7983 */ /* 0x001ea80000100a00 */
[----:B--2---:R0:W-:Y:S01]  /*67580*/  STL.64 [R1+0x23e8], R14 ;  /* 0x0023e80e01007387 */ /* 0x0041e20000100a00 */
[----:B-1----:R-:W2:Y:S02]  /*67590*/  LDL.LU R12, [R1+0x640] ;  /* 0x00064000010c7983 */ /* 0x002ea40000300800 */
[----:B------:R-:W2:Y:S01]  /*675a0*/  LDL.LU R13, [R1+0x644] ;  /* 0x00064400010d7983 */ /* 0x000ea20000300800 */
[----:B0-----:R-:W2:Y:S01]  /*675b0*/  LDL.LU R14, [R1+0x648] ;  /* 0x00064800010e7983 */ /* 0x001ea20000300800 */
[----:B------:R-:W2:Y:S02]  /*675c0*/  LDL.LU R15, [R1+0x64c] ;  /* 0x00064c00010f7983 */ /* 0x000ea40000300800 */
[----:B---3--:R-:W-:Y:S02]  /*675d0*/  STL.64 [R1+0x23a0], R26 ;  /* 0x0023a01a01007387 */ /* 0x008fe40000100a00 */
[----:B------:R0:W-:Y:S02]  /*675e0*/  STL.64 [R1+0x2398], R24 ;  /* 0x0023981801007387 */ /* 0x0001e40000100a00 */
[----:B0-----:R-:W3:Y:S01]  /*675f0*/  LDL.LU R24, [R1+0x610] ;  /* 0x0006100001187983 */ /* 0x001ee20000300800 */
[----:B------:R-:W3:Y:S02]  /*67600*/  LDL.LU R25, [R1+0x614] ;  /* 0x0006140001197983 */ /* 0x000ee40000300800 */
[----:B------:R-:W4:Y:S02]  /*67610*/  LDL.LU R26, [R1+0x618] ;  /* 0x00061800011a7983 */ /* 0x000f240000300800 */
[----:B------:R-:W4:Y:S02]  /*67620*/  LDL.LU R27, [R1+0x61c] ;  /* 0x00061c00011b7983 */ /* 0x000f240000300800 */
[----:B----4-:R0:W-:Y:S01]  /*67630*/  STL.64 [R1+0x23b0], R26 ;  /* 0x0023b01a01007387 */ /* 0x0101e20000100a00 */
[----:B---3--:R1:W-:Y:S03]  /*67640*/  STL.64 [R1+0x23a8], R24 ;  /* 0x0023a81801007387 */ /* 0x0083e60000100a00 */
[----:B0-----:R-:W3:Y:S01]  /*67650*/  LDL.64 R26, [R1+0x38] ;  /* 0x00003800011a7983 */ /* 0x001ee20000100a00 */
[----:B------:R-:W-:-:S03]  /*67660*/  IMAD.MOV.U32 R29, RZ, RZ, R11 ;  /* 0x000000ffff1d7224 */ /* 0x000fc600078e000b */
[----:B---3--:R0:W-:Y:S01]  /*67670*/  STL.64 [R1+0x23d0], R26 ;  /* 0x0023d01a01007387 */ /* 0x0081e20000100a00 */
[----:B-1----:R-:W3:Y:S02]  /*67680*/  LDL.LU R24, [R1+0x630] ;  /* 0x0006300001187983 */ /* 0x002ee40000300800 */
[----:B------:R-:W3:Y:S01]  /*67690*/  LDL.LU R25, [R1+0x634] ;  /* 0x0006340001197983 */ /* 0x000ee20000300800 */
[----:B0-----:R-:W3:Y:S01]  /*676a0*/  LDL.LU R26, [R1+0x638] ;  /* 0x00063800011a7983 */ /* 0x001ee20000300800 */
[----:B------:R-:W3:Y:S02]  /*676b0*/  LDL.LU R27, [R1+0x63c] ;  /* 0x00063c00011b7983 */ /* 0x000ee40000300800 */
[----:B------:R-:W4:Y:S02]  /*676c0*/  LDL.LU R8, [R1+0x5e0] ;  /* 0x0005e00001087983 */ /* 0x000f240000300800 */
[----:B------:R-:W4:Y:S01]  /*676d0*/  LDL.LU R9, [R1+0x5e4] ;  /* 0x0005e40001097983 */ /* 0x000f220000300800 */
[----:B------:R-:W4:Y:S01]  /*676e0*/  LDL.LU R10, [R1+0x5e8] ;  /* 0x0005e800010a7983 */ /* 0x000f220000300800 */
[----:B------:R-:W4:Y:S02]  /*676f0*/  LDL.LU R11, [R1+0x5ec] ;  /* 0x0005ec00010b7983 */ /* 0x000f240000300800 */
[----:B------:R-:W3:Y:S02]  /*67700*/  LDL.LU R20, [R1+0x200] ;  /* 0x0002000001147983 */ /* 0x000ee40000300800 */
[----:B------:R-:W3:Y:S01]  /*67710*/  LDL.LU R21, [R1+0x204] ;  /* 0x0002040001157983 */ /* 0x000ee20000300800 */
[----:B------:R-:W3:Y:S01]  /*67720*/  LDL.LU R22, [R1+0x208] ;  /* 0x0002080001167983 */ /* 0x000ee20000300800 */
[----:B------:R-:W3:Y:S01]  /*67730*/  LDL.LU R23, [R1+0x20c] ;  /* 0x00020c0001177983 */ /* 0x000ee20000300800 */
[----:B--2---:R-:W-:Y:S02]  /*67740*/  HMMA.16816.F32.BF16 R12, R4, R18, R12 ;  /* 0x00000012040c723c */ /* 0x004fe4000004180c */
[----:B---3--:R-:W-:Y:S01]  /*67750*/  STL.64 [R1+0x2218], R22 ;  /* 0x0022181601007387 */ /* 0x008fe20000100a00 */
[----:B------:R0:W-:Y:S03]  /*67760*/  STL.64 [R1+0x2210], R20 ;  /* 0x0022101401007387 */ /* 0x0001e60000100a00 */
[----:B0-----:R-:W2:Y:S01]  /*67770*/  LDL.LU R20, [R1+0x210] ;  /* 0x0002100001147983 */ /* 0x001ea20000300800 */
[----:B------:R-:W2:Y:S02]  /*67780*/  LDL.LU R21, [R1+0x214] ;  /* 0x0002140001157983 */ /* 0x000ea40000300800 */
[----:B------:R-:W3:Y:S02]  /*67790*/  LDL.LU R22, [R1+0x218] ;  /* 0x0002180001167983 */ /* 0x000ee40000300800 */
[----:B------:R-:W3:Y:S02]  /*677a0*/  LDL.LU R23, [R1+0x21c] ;  /* 0x00021c0001177983 */ /* 0x000ee40000300800 */
[----:B---3--:R-:W-:Y:S01]  /*677b0*/  STL.64 [R1+0x2228], R22 ;  /* 0x0022281601007387 */ /* 0x008fe20000100a00 */
[----:B--2---:R-:W-:Y:S09]  /*677c0*/  STL.64 [R1+0x2220], R20 ;  /* 0x0022201401007387 */ /* 0x004ff20000100a00 */
[----:B------:R-:W-:Y:S02]  /*677d0*/  STL.64 [R1+0xa90], R12 ;  /* 0x000a900c01007387 */ /* 0x000fe40000100a00 */
[----:B------:R0:W-:Y:S02]  /*677e0*/  STL.64 [R1+0xa98], R14 ;  /* 0x000a980e01007387 */ /* 0x0001e40000100a00 */
[----:B0-----:R-:W2:Y:S01]  /*677f0*/  LDL.LU.64 R14, [R1+0x23e8] ;  /* 0x0023e800010e7983 */ /* 0x001ea20000300a00 */
[----:B------:R-:W-:-:S02]  /*67800*/  IMAD.MOV.U32 R20, RZ, RZ, R18 ;  /* 0x000000ffff147224 */ /* 0x000fc400078e0012 */
[----:B------:R-:W-:Y:S02]  /*67810*/  IMAD.MOV.U32 R17, RZ, RZ, R19 ;  /* 0x000000ffff117224 */ /* 0x000fe400078e0013 */
[----:B------:R-:W4:Y:S01]  /*67820*/  LDL.LU.64 R18, [R1+0x23e0] ;  /* 0x0023e00001127983 */ /* 0x000f220000300a00 */
[----:B------:R-:W3:Y:S02]  /*67830*/  LDL.LU R16, [R1+0x23d8] ;  /* 0x0023d80001107983 */ /* 0x000ee40000300800 */
        /* <DEDUP_REMOVED lines=11> */
[C---:B--2---:R-:W-:Y:S11]  /*678f0*/  HMMA.16816.F32.BF16 R12, R4.reuse, R26, R12 ;  /* 0x0000001a040c723c */ /* 0x044ff6000004180c */
[----:B------:R-:W-:Y:S11]  /*67900*/  @!UPT UIADD3 URZ, URZ, URZ, URZ ;  /* 0x0000003f3f3ff290 */ /* 0x000ff6000fffe03f */
[----:B------:R-:W-:Y:S01]  /*67910*/  @!UPT UIADD3 URZ, URZ, URZ, URZ ;  /* 0x0000003f3f3ff290 */ /* 0x000fe2000fffe03f */
[----:B------:R0:W-:Y:S01]  /*67920*/  STL.64 [R1+0x5a0], R12 ;  /* 0x0005a00c01007387 */ /* 0x0001e20000100a00 */
[----:B------:R1:W-:Y:S02]  /*67930*/  STL.64 [R1+0x5a8], R14 ;  /* 0x0005a80e01007387 */ /* 0x0003e40000100a00 */
[----:B0-----:R-:W-:Y:S01]  /*67940*/  IMAD.MOV.U32 R13, RZ, RZ, R26 ;  /* 0x000000ffff0d7224 */ /* 0x001fe200078e001a */
[----:B-1----:R-:W2:Y:S01]  /*67950*/  LDL.LU.64 R14, [R1+0x23b8] ;  /* 0x0023b800010e7983 */ /* 0x002ea20000300a00 */
[----:B------:R-:W-:Y:S02]  /*67960*/  IMAD.MOV.U32 R12, RZ, RZ, R27 ;  /* 0x000000ffff0c7224 */ /* 0x000fe400078e001b */
[----:B------:R-:W2:Y:S02]  /*67970*/  LDL.LU.64 R26, [R1+0x23b0] ;  /* 0x0023b000011a7983 */ /* 0x000ea40000300a00 */
        /* <DEDUP_REMOVED lines=9> */
[----:B0-----:R-:W-:Y:S02]  /*67a10*/  IMAD.MOV.U32 R22, RZ, RZ, R13 ;  /* 0x000000ffff167224 */ /* 0x001fe400078e000d */
[----:B------:R-:W-:-:S05]  /*67a20*/  IMAD.MOV.U32 R23, RZ, RZ, R12 ;  /* 0x000000ffff177224 */ /* 0x000fca00078e000c */
[----:B------:R0:W-:Y:S02]  /*67a30*/  STL.64 [R1+0x2258], R22 ;  /* 0x0022581601007387 */ /* 0x0001e40000100a00 */
[----:B0-----:R-:W-:Y:S02]  /*67a40*/  IMAD.MOV.U32 R22, RZ, RZ, R2 ;  /* 0x000000ffff167224 */ /* 0x001fe400078e0002 */
[----:B------:R-:W-:-:S05]  /*67a50*/  IMAD.MOV.U32 R23, RZ, RZ, R0 ;  /* 0x000000ffff177224 */ /* 0x000fca00078e0000 */
[----:B------:R-:W-:Y:S01]  /*67a60*/  STL.64 [R1+0x2270], R22 ;  /* 0x0022701601007387 */ /* 0x000fe20000100a00 */
[C---:B--2---:R-:W-:Y:S03]  /*67a70*/  HMMA.16816.F32.BF16 R12, R4.reuse, R14, R24 ;  /* 0x0000000e040c723c */ /* 0x044fe60000041818 */
[----:B------:R-:W2:Y:S11]  /*67a80*/  LDL.LU.64 R26, [R1+0x2390] ;  /* 0x00239000011a7983 */ /* 0x000eb60000300a00 */
[----:B------:R-:W-:Y:S09]  /*67a90*/  @!UPT UIADD3 URZ, URZ, URZ, URZ ;  /* 0x0000003f3f3ff290 */ /* 0x000ff2000fffe03f */
[----:B------:R-:W-:Y:S01]  /*67aa0*/  STL.64 [R1+0x580], R12 ;  /* 0x0005800c01007387 */ /* 0x000fe20000100a00 */
[----:B------:R0:W-:Y:S03]  /*67ab0*/  STL.64 [R1+0x588], R14 ;  /* 0x0005880e01007387 */ /* 0x0001e60000100a00 */
[----:B0-----:R-:W3:Y:S01]  /*67ac0*/  LDL.LU.64 R14, [R1+0x2388] ;  /* 0x00238800010e7983 */ /* 0x001ee20000300a00 */
[----:B------:R-:W3:Y:S01]  /*67ad0*/  LDL.LU.64 R12, [R1+0x2380] ;  /* 0x00238000010c7983 */ /* 0x000ee20000300a00 */
[----:B----4-:R-:W-:Y:S01]  /*67ae0*/  HMMA.16816.F32.BF16 R8, R4, R18, R8 ;  /* 0x000000120408723c */ /* 0x010fe20000041808 */
[----:B------:R-:W-:Y:S02]  /*67af0*/  IMAD.MOV.U32 R22, RZ, RZ, R20 ;  /* 0x000000ffff167224 */ /* 0x000fe400078e0014 */
[----:B------:R-:W-:Y:S02]  /*67b00*/  IMAD.MOV.U32 R23, RZ, RZ, R17 ;  /* 0x000000ffff177224 */ /* 0x000fe400078e0011 */
[----:B--2---:R-:W-:-:S02]  /*67b10*/  IMAD.MOV.U32 R2, RZ, RZ, R26 ;  /* 0x000000ffff027224 */ /* 0x004fc400078e001a */
[----:B------:R-:W-:Y:S01]  /*67b20*/  IMAD.MOV.U32 R0, RZ, RZ, R27 ;  /* 0x000000ffff007224 */ /* 0x000fe200078e001b */
[----:B---3--:R-:W-:Y:S11]  /*67b30*/  HMMA.16816.F32.BF16 R12, R4, R26, R12 ;  /* 0x0000001a040c723c */ /* 0x008ff6000004180c */
[----:B------:R-:W-:Y:S11]  /*67b40*/  @!UPT UIADD3 URZ, URZ, URZ, URZ ;  /* 0x0000003f3f3ff290 */ /* 0x000ff6000fffe03f */
[----:B------:R-:W-:Y:S01]  /*67b50*/  @!UPT UIADD3 URZ, URZ, URZ, URZ ;  /* 0x0000003f3f3ff290 */ /* 0x000fe2000fffe03f */
[----:B------:R-:W-:Y:S01]  /*67b60*/  STL.64 [R1+0x570], R12 ;  /* 0x0005700c01007387 */ /* 0x000fe20000100a00 */
[----:B------:R0:W-:Y:S03]  /*67b70*/  STL.64 [R1+0x578], R14 ;  /* 0x0005780e01007387 */ /* 0x0001e60000100a00 */
[----:B0-----:R-:W2:Y:S01]  /*67b80*/  LDL.LU.64 R14, [R1+0x2378] ;  /* 0x00237800010e7983 */ /* 0x001ea20000300a00 */
[----:B------:R-:W3:Y:S02]  /*67b90*/  LDL.LU.64 R12, [R1+0x2370] ;  /* 0x00237000010c7983 */ /* 0x000ee40000300a00 */
[----:B------:R-:W4:Y:S02]  /*67ba0*/  LDL.LU.64 R26, [R1+0x2368] ;  /* 0x00236800011a7983 */ /* 0x000f240000300a00 */
[----:B------:R-:W3:Y:S01]  /*67bb0*/  LDL.LU.64 R24, [R1+0x2360] ;  /* 0x0023600001187983 */ /* 0x000ee20000300a00 */
[----:B------:R-:W-:Y:S01]  /*67bc0*/  STL.64 [R1+0x560], R8 ;  /* 0x0005600801007387 */ /* 0x000fe20000100a00 */
[----:B------:R0:W-:Y:S03]  /*67bd0*/  STL.64 [R1+0x568], R10 ;  /* 0x0005680a01007387 */ /* 0x0001e60000100a00 */
[----:B0-----:R-:W3:Y:S01]  /*67be0*/  LDL.LU.64 R10, [R1+0x2358] ;  /* 0x00235800010a7983 */ /* 0x001ee20000300a00 */
[----:B------:R-:W3:Y:S02]  /*67bf0*/  LDL.LU.64 R8, [R1+0x2350] ;  /* 0x0023500001087983 */ /* 0x000ee40000300a00 */
[----:B------:R-:W-:Y:S02]  /*67c00*/  STL.64 [R1+0x2288], R22 ;  /* 0x0022881601007387 */ /* 0x000fe40000100a00 */
[----:B------:R-:W-:Y:S01]  /*67c10*/  STL.64 [R1+0x2238], R18 ;  /* 0x0022381201007387 */ /* 0x000fe20000100a00 */
[----:B------:R0:W-:Y:S04]  /*67c20*/  STL [R1+0x2230], R16 ;  /* 0x0022301001007387 */ /* 0x0001e80000100800 */
[----:B0-----:R-:W3:Y:S01]  /*67c30*/  LDL.LU R16, [R1+0x220] ;  /* 0x0002200001107983 */ /* 0x001ee20000300800 */
[----:B------:R-:W3:Y:S02]  /*67c40*/  LDL.LU R17, [R1+0x224] ;  /* 0x0002240001117983 */ /* 0x000ee40000300800 */
[----:B------:R-:W3:Y:S02]  /*67c50*/  LDL.LU R18, [R1+0x228] ;  /* 0x0002280001127983 */ /* 0x000ee40000300800 */
[----:B------:R-:W3:Y:S02]  /*67c60*/  LDL.LU R19, [R1+0x22c] ;  /* 0x00022c0001137983 */ /* 0x000ee40000300800 */
[----:B------:R-:W-:-:S02]  /*67c70*/  IMAD.MOV.U32 R23, RZ, RZ, R29 ;  /* 0x000000ffff177224 */ /* 0x000fc400078e001d */
[----:B--2---:R-:W-:Y:S02]  /*67c80*/  IMAD.MOV.U32 R22, RZ, RZ, R15 ;  /* 0x000000ffff167224 */ /* 0x004fe400078e000f */
[----:B------:R-:W2:Y:S03]  /*67c90*/  LDL.LU R15, [R1+0x2348] ;  /* 0x00234800010f7983 */ /* 0x000ea60000300800 */
[----:B------:R0:W-:Y:S02]  /*67ca0*/  STL.64 [R1+0x22a0], R22 ;  /* 0x0022a01601007387 */ /* 0x0001e40000100a00 */
[----:B0-----:R-:W-:Y:S02]  /*67cb0*/  IMAD.MOV.U32 R22, RZ, RZ, R28 ;  /* 0x000000ffff167224 */ /* 0x001fe400078e001c */
[----:B----4-:R-:W-:-:S05]  /*67cc0*/  IMAD.MOV.U32 R23, RZ, RZ, R27 ;  /* 0x000000ffff177224 */ /* 0x010fca00078e001b */
[----:B------:R-:W-:Y:S04]  /*67cd0*/  STL.64 [R1+0x22b8], R22 ;  /* 0x0022b81601007387 */ /* 0x000fe80000100a00 */
[----:B---3--:R-:W-:Y:S01]  /*67ce0*/  STL.64 [R1+0x2250], R18 ;  /* 0x0022501201007387 */ /* 0x008fe20000100a00 */
[----:B------:R0:W-:Y:S03]  /*67cf0*/  STL.64 [R1+0x2248], R16 ;  /* 0x0022481001007387 */ /* 0x0001e60000100a00 */
[----:B0-----:R-:W3:Y:S01]  /*67d00*/  LDL.LU R16, [R1+0x230] ;  /* 0x0002300001107983 */ /* 0x001ee20000300800 */
[----:B------:R-:W3:Y:S02]  /*67d10*/  LDL.LU R17, [R1+0x234] ;  /* 0x0002340001117983 */ /* 0x000ee40000300800 */
[----:B------:R-:W4:Y:S02]  /*67d20*/  LDL.LU R18, [R1+0x238] ;  /* 0x0002380001127983 */ /* 0x000f240000300800 */
[----:B------:R-:W4:Y:S02]  /*67d30*/  LDL.LU R19, [R1+0x23c] ;  /* 0x00023c0001137983 */ /* 0x000f240000300800 */
[----:B------:R-:W-:-:S02]  /*67d40*/  IMAD.MOV.U32 R22, RZ, RZ, R26 ;  /* 0x000000ffff167224 */ /* 0x000fc400078e001a */
[----:B------:R-:W-:-:S05]  /*67d50*/  IMAD.MOV.U32 R23, RZ, RZ, R25 ;  /* 0x000000ffff177224 */ /* 0x000fca00078e0019 */
[----:B------:R-:W-:Y:S04]  /*67d60*/  STL.64 [R1+0x22d0], R22 ;  /* 0x0022d01601007387 */ /* 0x000fe80000100a00 */
[----:B----4-:R-:W-:Y:S01]  /*67d70*/  STL.64 [R1+0x2268], R18 ;  /* 0x0022681201007387 */ /* 0x010fe20000100a00 */
[----:B---3--:R0:W-:Y:S03]  /*67d80*/  STL.64 [R1+0x2260], R16 ;  /* 0x0022601001007387 */ /* 0x0081e60000100a00 */
        /* <DEDUP_REMOVED lines=30> */
[----:B------:R-:W4:Y:S01]  /*67f70*/  LDL.LU R19, [R1+0x27c] ;  /* 0x00027c0001137983 */ /* 0x000f220000300800 */
[----:B------:R-:W2:Y:S01]  /*67f80*/  LDL.LU R24, [R1+0x3c0] ;  /* 0x0003c00001187983 */ /* 0x000ea20000300800 */
[----:B------:R-:W2:Y:S02]  /*67f90*/  LDL.LU R25, [R1+0x3c4] ;  /* 0x0003c40001197983 */ /* 0x000ea40000300800 */
[----:B------:R-:W2:Y:S02]  /*67fa0*/  LDL.LU R26, [R1+0x3c8] ;  /* 0x0003c800011a7983 */ /* 0x000ea40000300800 */
[----:B------:R-:W-:Y:S01]  /*67fb0*/  IMAD.MOV.U32 R22, RZ, RZ, R8 ;  /* 0x000000ffff167224 */ /* 0x000fe200078e0008 */
[----:B------:R-:W2:Y:S01]  /*67fc0*/  LDL.LU R27, [R1+0x3cc] ;  /* 0x0003cc00011b7983 */ /* 0x000ea20000300800 */
[----:B------:R-:W2:Y:S02]  /*67fd0*/  LDL.LU R8, [R1+0x5d0] ;  /* 0x0005d00001087983 */ /* 0x000ea40000300800 */
[----:B------:R-:W2:Y:S02]  /*67fe0*/  LDL.LU R9, [R1+0x5d4] ;  /* 0x0005d40001097983 */ /* 0x000ea40000300800 */
[----:B------:R-:W2:Y:S01]  /*67ff0*/  LDL.LU R10, [R1+0x5d8] ;  /* 0x0005d800010a7983 */ /* 0x000ea20000300800 */
[----:B------:R-:W2:Y:S04]  /*68000*/  LDL.LU R11, [R1+0x5dc] ;  /* 0x0005dc00010b7983 */ /* 0x000ea80000300800 */
        /* <DEDUP_REMOVED lines=18> */
[C---:B--2---:R-:W-:Y:S01]  /*68130*/  HMMA.16816.F32.BF16 R8, R4.reuse, R14, R8 ;  /* 0x0000000e0408723c */ /* 0x044fe20000041808 */
[----:B----4-:R-:W-:Y:S01]  /*68140*/  STL.64 [R1+0x2310], R18 ;  /* 0x0023101201007387 */ /* 0x010fe20000100a00 */
        /* <DEDUP_REMOVED lines=14> */
[----:B------:R-:W-:Y:S01]  /*68230*/  IMAD.MOV.U32 R23, RZ, RZ, R3 ;  /* 0x000000ffff177224 */ /* 0x000fe200078e0003 */
[----:B---3--:R-:W-:Y:S02]  /*68240*/  HMMA.16816.F32.BF16 R4, R4, R10, R24 ;  /* 0x0000000a0404723c */ /* 0x008fe40000041818 */
[----:B------:R-:W2:Y:S01]  /*68250*/  LDL.LU.64 R26, [R1+0x2338] ;  /* 0x00233800011a7983 */ /* 0x000ea20000300a00 */
[----:B------:R-:W2:Y:S11]  /*68260*/  LDL.LU.64 R24, [R1+0x2330] ;  /* 0x0023300001187983 */ /* 0x000eb60000300a00 */
[----:B------:R-:W-:Y:S09]  /*68270*/  @!UPT UIADD3 URZ, URZ, URZ, URZ ;  /* 0x0000003f3f3ff290 */ /* 0x000ff2000fffe03f */
[----:B------:R-:W-:Y:S01]  /*68280*/  STL.64 [R1+0x440], R4 ;  /* 0x0004400401007387 */ /* 0x000fe20000100a00 */
[----:B------:R-:W-:Y:S02]  /*68290*/  STL.64 [R1+0x448], R6 ;  /* 0x0004480601007387 */ /* 0x000fe40000100a00 */
[----:B------:R0:W-:Y:S02]  /*682a0*/  STL.64 [R1+0x21f8], R10 ;  /* 0x0021f80a01007387 */ /* 0x0001e40000100a00 */
[----:B0-----:R-:W3:Y:S01]  /*682b0*/  LDL.64 R10, [R1+0x18] ;  /* 0x00001800010a7983 */ /* 0x001ee20000100a00 */
        /* <DEDUP_REMOVED lines=72> */
[----:B------:R-:W4:Y:S11]  /*68740*/  LDL.LU R16, [R1+0x2230] ;  /* 0x0022300001107983 */ /* 0x000f360000300800 */
[----:B------:R-:W-:Y:S09]  /*68750*/  @!UPT UIADD3 URZ, URZ, URZ, URZ ;  /* 0x0000003f3f3ff290 */ /* 0x000ff2000fffe03f */
        /* <DEDUP_REMOVED lines=13> */
[----:B------:R-:W2:Y:S01]  /*68830*/  LDL.LU R8, [R1+0x5c0] ;  /* 0x0005c00001087983 */ /* 0x000ea20000300800 */
[----:B------:R-:W-:-:S02]  /*68840*/  IMAD.MOV.U32 R2, RZ, RZ, R10 ;  /* 0x000000ffff027224 */ /* 0x000fc400078e000a */
[----:B------:R-:W2:Y:S02]  /*68850*/  LDL.LU R9, [R1+0x5c4] ;  /* 0x0005c40001097983 */ /* 0x000ea40000300800 */
[----:B------:R-:W-:Y:S01]  /*68860*/  IMAD.MOV.U32 R0, RZ, RZ, R11 ;  /* 0x000000ffff007224 */ /* 0x000fe200078e000b */
[----:B------:R-:W2:Y:S01]  /*68870*/  LDL.LU R10, [R1+0x5c8] ;  /* 0x0005c800010a7983 */ /* 0x000ea20000300800 */
[----:B------:R-:W2:Y:S01]  /*68880*/  LDL.LU R11, [R1+0x5cc] ;  /* 0x0005cc00010b7983 */ /* 0x000ea20000300800 */
[C---:B---3--:R-:W-:Y:S02]  /*68890*/  HMMA.16816.F32.BF16 R4, R24.reuse, R6, R20 ;  /* 0x000000061804723c */ /* 0x048fe40000041814 */
[----:B------:R-:W3:Y:S01]  /*688a0*/  LDL.LU.64 R22, [R1+0x2208] ;  /* 0x0022080001167983 */ /* 0x000ee20000300a00 */
[----:B------:R-:W3:Y:S11]  /*688b0*/  LDL.LU.64 R20, [R1+0x2200] ;  /* 0x0022000001147983 */ /* 0x000ef60000300a00 */
[----:B------:R-:W-:Y:S09]  /*688c0*/  @!UPT UIADD3 URZ, URZ, URZ, URZ ;  /* 0x0000003f3f3ff290 */ /* 0x000ff2000fffe03f */
[----:B------:R-:W-:Y:S01]  /*688d0*/  STL.64 [R1+0x470], R4 ;  /* 0x0004700401007387 */ /* 0x000fe20000100a00 */
[----:B------:R-:W-:Y:S02]  /*688e0*/  STL.64 [R1+0x478], R6 ;  /* 0x0004780601007387 */ /* 0x000fe40000100a00 */
[----:B----4-:R-:W0:Y:S04]  /*688f0*/  LDSM.16.MT88.4 R4, [R16+0x2e080] ;  /* 0x02e080001004783b */ /* 0x010e280000004200 */
[----:B--2---:R-:W-:Y:S01]  /*68900*/  STL.64 [R1+0x21d8], R18 ;  /* 0x0021d81201007387 */ /* 0x004fe20000100a00 */
[C---:B---3--:R-:W-:Y:S11]  /*68910*/  HMMA.16816.F32.BF16 R20, R24.reuse, R18, R20 ;  /* 0x000000121814723c */ /* 0x048ff60000041814 */
[----:B------:R-:W-:Y:S11]  /*68920*/  @!UPT UIADD3 URZ, URZ, URZ, URZ ;  /* 0x0000003f3f3ff290 */ /* 0x000ff6000fffe03f */
[----:B------:R-:W-:Y:S01]  /*68930*/  @!UPT UIADD3 URZ, URZ, URZ, URZ ;  /* 0x0000003f3f3ff290 */ /* 0x000fe2000fffe03f */
[----:B------:R-:W-:Y:S01]  /*68940*/  STL.64 [R1+0x460], R20 ;  /* 0x0004601401007387 */ /* 0x000fe20000100a00 */
[----:B------:R-:W-:Y:S02]  /*68950*/  STL.64 [R1+0x468], R22 ;  /* 0x0004681601007387 */ /* 0x000fe40000100a00 */
[----:B------:R-:W-:Y:S02]  /*68960*/  STL [R1+0x21d0], R16 ;  /* 0x0021d01001007387 */ /* 0x000fe40000100800 */
[----:B0-----:R0:W-:Y:S01]  /*68970*/  STL.64 [R1+0x20c0], R6 ;  /* 0x0020c00601007387 */ /* 0x0011e20000100a00 */
[----:B------:R1:W-:Y:S04]  /*68980*/  STL.64 [R1+0x20b8], R4 ;  /* 0x0020b80401007387 */ /* 0x0003e80000100a00 */
        /* <DEDUP_REMOVED lines=8> */
[----:B------:R-:W4:Y:S01]  /*68a10*/  LDL.LU R22, [R1+0x1e8] ;  /* 0x0001e80001167983 */ /* 0x000f220000300800 */
[----:B------:R-:W4:Y:S02]  /*68a20*/  LDL.LU R23, [R1+0x1ec] ;  /* 0x0001ec0001177983 */ /* 0x000f240000300800 */
[----:B------:R-:W4:Y:S01]  /*68a30*/  LDL.64 R18, [R1+0xc8] ;  /* 0x0000c80001127983 */ /* 0x000f220000100a00 */
[----:B---3--:R0:W-:Y:S01]  /*68a40*/  STL.64 [R1+0x2190], R6 ;  /* 0x0021900601007387 */ /* 0x0081e20000100a00 */
[----:B--2---:R-:W-:Y:S03]  /*68a50*/  STL.64 [R1+0x2188], R4 ;  /* 0x0021880401007387 */ /* 0x004fe60000100a00 */
[----:B0-----:R-:W2:Y:S04]  /*68a60*/  LDL.64 R6, [R1+0x98] ;  /* 0x0000980001067983 */ /* 0x001ea80000100a00 */
[----:B--2---:R0:W-:Y:S04]  /*68a70*/  STL.64 [R1+0x21a0], R6 ;  /* 0x0021a00601007387 */ /* 0x0041e80000100a00 */
[----:B0-----:R-:W2:Y:S01]  /*68a80*/  LDL.64 R6, [R1+0xa8] ;  /* 0x0000a80001067983 */ /* 0x001ea20000100a00 */
[C---:B------:R-:W-:Y:S03]  /*68a90*/  HMMA.16816.F32.BF16 R8, R24.reuse, R14, R8 ;  /* 0x0000000e1808723c */ /* 0x040fe60000041808 */
[----:B--2---:R0:W-:Y:S04]  /*68aa0*/  STL.64 [R1+0x21b8], R6 ;  /* 0x0021b80601007387 */ /* 0x0041e80000100a00 */
[----:B0-----:R-:W2:Y:S04]  /*68ab0*/  LDL.64 R6, [R1+0xb8] ;  /* 0x0000b80001067983 */ /* 0x001ea80000100a00 */
[----:B--2---:R0:W-:Y:S01]  /*68ac0*/  STL.64 [R1+0x21e0], R6 ;  /* 0x0021e00601007387 */ /* 0x0041e20000100a00 */
[----:B------:R-:W2:Y:S02]  /*68ad0*/  LDL.LU R4, [R1+0x520] ;  /* 0x0005200001047983 */ /* 0x000ea40000300800 */
[----:B------:R-:W2:Y:S01]  /*68ae0*/  LDL.LU R5, [R1+0x524] ;  /* 0x0005240001057983 */ /* 0x000ea20000300800 */
[----:B0-----:R-:W2:Y:S01]  /*68af0*/  LDL.LU R6, [R1+0x528] ;  /* 0x0005280001067983 */ /* 0x001ea20000300800 */
[----:B------:R-:W2:Y:S07]  /*68b00*/  LDL.LU R7, [R1+0x52c] ;  /* 0x00052c0001077983 */ /* 0x000eae0000300800 */
[----:B------:R-:W-:Y:S02]  /*68b10*/  STL.64 [R1+0x2c0], R8 ;  /* 0x0002c00801007387 */ /* 0x000fe40000100a00 */
[----:B------:R0:W-:Y:S02]  /*68b20*/  STL.64 [R1+0x2c8], R10 ;  /* 0x0002c80a01007387 */ /* 0x0001e40000100a00 */
[----:B0-----:R-:W4:Y:S01]  /*68b30*/  LDL.LU.64 R10, [R1+0x21f8] ;  /* 0x0021f800010a7983 */ /* 0x001f220000300a00 */
[----:B------:R0:W-:Y:S02]  /*68b40*/  STL.64 [R1+0x2198], R14 ;  /* 0x0021980e01007387 */ /* 0x0001e40000100a00 */
[----:B------:R-:W3:Y:S02]  /*68b50*/  LDL.LU R12, [R1+0x4f0] ;  /* 0x0004f000010c7983 */ /* 0x000ee40000300800 */
[----:B------:R-:W3:Y:S01]  /*68b60*/  LDL.LU R13, [R1+0x4f4] ;  /* 0x0004f400010d7983 */ /* 0x000ee20000300800 */
[----:B0-----:R-:W2:Y:S01]  /*68b70*/  LDL.LU R14, [R1+0x4f8] ;  /* 0x0004f800010e7983 */ /* 0x001ea20000300800 */
[----:B------:R-:W2:Y:S03]  /*68b80*/  LDL.LU R15, [R1+0x4fc] ;  /* 0x0004fc00010f7983 */ /* 0x000ea60000300800 */
        /* <DEDUP_REMOVED lines=15> */
[----:B------:R0:W-:Y:S02]  /*68c80*/  STL.64 [R1+0x240], R24 ;  /* 0x0002401801007387 */ /* 0x0001e40000100a00 */
[----:B------:R1:W-:Y:S01]  /*68c90*/  STL.64 [R1+0x248], R26 ;  /* 0x0002481a01007387 */ /* 0x0003e20000100a00 */
[----:B0-----:R-:W4:Y:S01]  /*68ca0*/  LDL.LU R24, [R1+0x4d0] ;  /* 0x0004d00001187983 */ /* 0x001f220000300800 */
[----:B------:R-:W4:Y:S02]  /*68cb0*/  LDL.LU R25, [R1+0x4d4] ;  /* 0x0004d40001197983 */ /* 0x000f240000300800 */
[----:B-1----:R-:W4:Y:S02]  /*68cc0*/  LDL.LU R26, [R1+0x4d8] ;  /* 0x0004d800011a7983 */ /* 0x002f240000300800 */
[----:B------:R-:W4:Y:S02]  /*68cd0*/  LDL.LU R27, [R1+0x4dc] ;  /* 0x0004dc00011b7983 */ /* 0x000f240000300800 */
        /* <DEDUP_REMOVED lines=8> */
[----:B------:R-:W4:Y:S01]  /*68d60*/  LDL.LU R16, [R1+0x21d0] ;  /* 0x0021d00001107983 */ /* 0x000f220000300800 */
[----:B--2---:R-:W-:Y:S01]  /*68d70*/  HMMA.16816.F32.BF16 R12, R20, R6, R12 ;  /* 0x00000006140c723c */ /* 0x004fe2000004180c */
[----:B---3--:R0:W-:Y:S01]  /*68d80*/  STL.64 [R1+0x2178], R18 ;  /* 0x0021781201007387 */ /* 0x0081e20000100a00 */
[----:B----4-:R-:W-:Y:S02]  /*68d90*/  STL.64 [R1+0x2170], R16 ;  /* 0x0021701001007387 */ /* 0x010fe40000100a00 */
[----:B------:R-:W-:-:S02]  /*68da0*/  IMAD.MOV.U32 R8, RZ, RZ, R6 ;  /* 0x000000ffff087224 */ /* 0x000fc400078e0006 */
[----:B------:R-:W-:Y:S01]  /*68db0*/  IMAD.MOV.U32 R3, RZ, RZ, R7 ;  /* 0x000000ffff037224 */ /* 0x000fe200078e0007 */
[----:B0-----:R-:W2:Y:S11]  /*68dc0*/  LDL.64 R18, [R1+0x88] ;  /* 0x0000880001127983 */ /* 0x001eb60000100a00 */
[----:B------:R-:W-:Y:S05]  /*68dd0*/  @!UPT UIADD3 URZ, URZ, URZ, URZ ;  /* 0x0000003f3f3ff290 */ /* 0x000fea000fffe03f */
[----:B------:R-:W-:Y:S01]  /*68de0*/  STL.64 [R1+0xd60], R12 ;  /* 0x000d600c01007387 */ /* 0x000fe20000100a00 */
[----:B------:R0:W-:Y:S03]  /*68df0*/  STL.64 [R1+0xd68], R14 ;  /* 0x000d680e01007387 */ /* 0x0001e60000100a00 */
[----:B0-----:R-:W3:Y:S01]  /*68e00*/  LDL.LU.64 R14, [R1+0x21c8] ;  /* 0x0021c800010e7983 */ /* 0x001ee20000300a00 */
[----:B------:R-:W3:Y:S02]  /*68e10*/  LDL.LU.64 R12, [R1+0x21c0] ;  /* 0x0021c000010c7983 */ /* 0x000ee40000300a00 */
[----:B------:R-:W3:Y:S02]  /*68e20*/  LDL.LU.64 R6, [R1+0x21b8] ;  /* 0x0021b80001067983 */ /* 0x000ee40000300a00 */
[----:B------:R-:W-:Y:S01]  /*68e30*/  STL [R1+0x2094], R3 ;  /* 0x0020940301007387 */ /* 0x000fe20000100800 */
        /* <DEDUP_REMOVED lines=20> */
[----:B------:R-:W2:Y:S02]  /*68f80*/  LDL.LU.64 R4, [R1+0x2188] ;  /* 0x0021880001047983 */ /* 0x000ea40000300a00 */
[----:B------:R-:W-:Y:S01]  /*68f90*/  STL [R1+0x20a4], R29 ;  /* 0x0020a41d01007387 */ /* 0x000fe20000100800 */
[----:B------:R-:W-:Y:S01]  /*68fa0*/  STL [R1+0x20a0], R8 ;  /* 0x0020a00801007387 */ /* 0x000fe20000100800 */
[----:B--2---:R-:W-:Y:S11]  /*68fb0*/  HMMA.16816.F32.BF16 R4, R20, R18, R4 ;  /* 0x000000121404723c */ /* 0x004ff60000041804 */
[----:B------:R-:W-:Y:S11]  /*68fc0*/  @!UPT UIADD3 URZ, URZ, URZ, URZ ;  /* 0x0000003f3f3ff290 */ /* 0x000ff6000fffe03f */
[----:B------:R-:W-:Y:S01]  /*68fd0*/  @!UPT UIADD3 URZ, URZ, URZ, URZ ;  /* 0x0000003f3f3ff290 */ /* 0x000fe2000fffe03f */
[----:B------:R-:W-:Y:S01]  /*68fe0*/  STL.64 [R1+0xb90], R4 ;  /* 0x000b900401007387 */ /* 0x000fe20000100a00 */
[----:B------:R0:W-:Y:S03]  /*68ff0*/  STL.64 [R1+0xb98], R6 ;  /* 0x000b980601007387 */ /* 0x0001e60000100a00 */
[----:B0-----:R-:W2:Y:S01]  /*69000*/  LDL.LU.64 R6, [R1+0x2180] ;  /* 0x0021800001067983 */ /* 0x001ea20000300a00 */
[----:B------:R-:W-:Y:S02]  /*69010*/  IMAD.MOV.U32 R12, RZ, RZ, R19 ;  /* 0x000000ffff0c7224 */ /* 0x000fe400078e0013 */
[----:B------:R-:W-:-:S03]  /*69020*/  IMAD.MOV.U32 R13, RZ, RZ, R18 ;  /* 0x000000ffff0d7224 */ /* 0x000fc600078e0012 */
[----:B------:R-:W-:Y:S02]  /*69030*/  STL [R1+0x20ac], R12 ;  /* 0x0020ac0c01007387 */ /* 0x000fe40000100800 */
[----:B------:R-:W-:Y:S02]  /*69040*/  STL [R1+0x20a8], R13 ;  /* 0x0020a80d01007387 */ /* 0x000fe40000100800 */
[----:B---3--:R2:W-:Y:S02]  /*69050*/  STL.64 [R1+0x2168], R14 ;  /* 0x0021680e01007387 */ /* 0x0085e40000100a00 */
[C---:B--2---:R-:W-:Y:S01]  /*69060*/  HMMA.16816.F32.BF16 R12, R20.reuse, R6, R24 ;  /* 0x00000006140c723c */ /* 0x044fe20000041818 */
[----:B------:R-:W-:Y:S02]  /*69070*/  IMAD.MOV.U32 R28, RZ, RZ, R6 ;  /* 0x000000ffff1c7224 */ /* 0x000fe400078e0006 */
[----:B------:R-:W-:Y:S11]  /*69080*/  IMAD.MOV.U32 R3, RZ, RZ, R7 ;  /* 0x000000ffff037224 */ /* 0x000ff600078e0007 */
[----:B------:R-:W-:Y:S09]  /*69090*/  @!UPT UIADD3 URZ, URZ, URZ, URZ ;  /* 0x0000003f3f3ff290 */ /* 0x000ff2000fffe03f */
[----:B------:R-:W-:Y:S01]  /*690a0*/  STL.64 [R1+0xb50], R12 ;  /* 0x000b500c01007387 */ /* 0x000fe20000100a00 */
[----:B------:R-:W-:Y:S02]  /*690b0*/  STL.64 [R1+0xb58], R14 ;  /* 0x000b580e01007387 */ /* 0x000fe40000100a00 */
[----:B------:R-:W2:Y:S02]  /*690c0*/  LDL.LU R4, [R1+0x4b0] ;  /* 0x0004b00001047983 */ /* 0x000ea40000300800 */
[----:B------:R-:W2:Y:S01]  /*690d0*/  LDL.LU R5, [R1+0x4b4] ;  /* 0x0004b40001057983 */ /* 0x000ea20000300800 */
[----:B------:R-:W3:Y:S01]  /*690e0*/  LDL.LU R6, [R1+0x4b8] ;  /* 0x0004b80001067983 */ /* 0x000ee20000300800 */
[----:B------:R-:W3:Y:S02]  /*690f0*/  LDL.LU R7, [R1+0x4bc] ;  /* 0x0004bc0001077983 */ /* 0x000ee40000300800 */
[----:B------:R-:W4:Y:S02]  /*69100*/  LDL.LU R16, [R1+0x4c0] ;  /* 0x0004c00001107983 */ /* 0x000f240000300800 */
[----:B------:R-:W4:Y:S01]  /*69110*/  LDL.LU R17, [R1+0x4c4] ;  /* 0x0004c40001117983 */ /* 0x000f220000300800 */
[----:B------:R-:W4:Y:S01]  /*69120*/  LDL.LU R18, [R1+0x4c8] ;  /* 0x0004c80001127983 */ /* 0x000f220000300800 */
[----:B------:R-:W4:Y:S02]  /*69130*/  LDL.LU R19, [R1+0x4cc] ;  /* 0x0004cc0001137983 */ /* 0x000f240000300800 */
[----:B------:R-:W4:Y:S01]  /*69140*/  LDL.64 R26, [R1+0x68] ;  /* 0x00006800011a7983 */ /* 0x000f220000100a00 */
        /* <DEDUP_REMOVED lines=12> */
[----:B---3--:R0:W-:Y:S01]  /*69210*/  STL.64 [R1+0x20f0], R6 ;  /* 0x0020f00601007387 */ /* 0x0081e20000100a00 */
[----:B--2---:R1:W-:Y:S03]  /*69220*/  STL.64 [R1+0x20e8], R4 ;  /* 0x0020e80401007387 */ /* 0x0043e60000100a00 */
[----:B0-----:R-:W2:Y:S04]  /*69230*/  LDL R6, [R1+0x8] ;  /* 0x0000080001067983 */ /* 0x001ea80000100800 */
[----:B------:R-:W2:Y:S04]  /*69240*/  LDL R7, [R1+0xc] ;  /* 0x00000c0001077983 */ /* 0x000ea80000100800 */
[----:B--2---:R0:W-:Y:S01]  /*69250*/  STL.64 [R1+0x2108], R6 ;  /* 0x0021080601007387 */ /* 0x0041e20000100a00 */
[----:B-1----:R-:W2:Y:S02]  /*69260*/  LDL.LU R4, [R1+0x810] ;  /* 0x0008100001047983 */ /* 0x002ea40000300800 */
[----:B------:R-:W2:Y:S01]  /*69270*/  LDL.LU R5, [R1+0x814] ;  /* 0x0008140001057983 */ /* 0x000ea20000300800 */
[----:B0-----:R-:W3:Y:S01]  /*69280*/  LDL.LU R6, [R1+0x818] ;  /* 0x0008180001067983 */ /* 0x001ee20000300800 */
        /* <DEDUP_REMOVED lines=10> */
[----:B----4-:R-:W-:Y:S03]  /*69330*/  HMMA.16816.F32.BF16 R16, R20, R26, R16 ;  /* 0x0000001a1410723c */ /* 0x010fe60000041810 */
[----:B--2---:R0:W-:Y:S04]  /*69340*/  STL.64 [R1+0x2148], R6 ;  /* 0x0021480601007387 */ /* 0x0041e80000100a00 */
[----:B0-----:R-:W2:Y:S01]  /*69350*/  LDL.64 R6, [R1+0x48] ;  /* 0x0000480001067983 */ /* 0x001ea20000100a00 */
[----:B------:R-:W-:-:S02]  /*69360*/  IMAD.MOV.U32 R8, RZ, RZ, R26 ;  /* 0x000000ffff087224 */ /* 0x000fc400078e001a */
[----:B------:R-:W-:Y:S01]  /*69370*/  IMAD.MOV.U32 R9, RZ, RZ, R27 ;  /* 0x000000ffff097224 */ /* 0x000fe200078e001b */
[----:B--2---:R0:W-:Y:S04]  /*69380*/  STL.64 [R1+0x2160], R6 ;  /* 0x0021600601007387 */ /* 0x0041e80000100a00 */
[----:B0-----:R-:W2:Y:S01]  /*69390*/  LDL.64 R6, [R1+0x58] ;  /* 0x0000580001067983 */ /* 0x001ea20000100a00 */
[----:B------:R-:W-:Y:S07]  /*693a0*/  STL [R1+0x20b0], R28 ;  /* 0x0020b01c01007387 */ /* 0x000fee0000100800 */
[----:B------:R-:W-:Y:S02]  /*693b0*/  STL.64 [R1+0xb80], R16 ;  /* 0x000b801001007387 */ /* 0x000fe40000100a00 */
[----:B------:R0:W-:Y:S02]  /*693c0*/  STL.64 [R1+0xb88], R18 ;  /* 0x000b881201007387 */ /* 0x0001e40000100a00 */
[----:B0-----:R-:W3:Y:S01]  /*693d0*/  LDL.LU.64 R18, [R1+0x2178] ;  /* 0x0021780001127983 */ /* 0x001ee20000300a00 */
[----:B------:R-:W4:Y:S02]  /*693e0*/  LDL.LU.64 R16, [R1+0x2170] ;  /* 0x0021700001107983 */ /* 0x000f240000300a00 */
[----:B------:R-:W-:Y:S02]  /*693f0*/  STL.64 [R1+0x2100], R10 ;  /* 0x0021000a01007387 */ /* 0x000fe40000100a00 */
[----:B------:R0:W-:Y:S02]  /*69400*/  STL.64 [R1+0x20f8], R8 ;  /* 0x0020f80801007387 */ /* 0x0001e40000100a00 */
[----:B0-----:R-:W2:Y:S01]  /*69410*/  LDL.LU R8, [R1+0x800] ;  /* 0x0008000001087983 */ /* 0x001ea20000300800 */
[----:B------:R-:W2:Y:S02]  /*69420*/  LDL.LU R9, [R1+0x804] ;  /* 0x0008040001097983 */ /* 0x000ea40000300800 */
[----:B------:R-:W2:Y:S02]  /*69430*/  LDL.LU R10, [R1+0x808] ;  /* 0x00080800010a7983 */ /* 0x000ea40000300800 */
[----:B------:R-:W2:Y:S01]  /*69440*/  LDL.LU R11, [R1+0x80c] ;  /* 0x00080c00010b7983 */ /* 0x000ea20000300800 */
[----:B----4-:R-:W0:Y:S04]  /*69450*/  LDSM.16.MT88.4 R24, [R16+0x2e100] ;  /* 0x02e100001018783b */ /* 0x010e280000004200 */
[----:B--2---:R-:W-:Y:S01]  /*69460*/  STL.64 [R1+0x2128], R10 ;  /* 0x0021280a01007387 */ /* 0x004fe20000100a00 */
[----:B------:R1:W-:Y:S03]  /*69470*/  STL.64 [R1+0x2120], R8 ;  /* 0x0021200801007387 */ /* 0x0003e60000100a00 */
[----:B-1----:R-:W2:Y:S01]  /*69480*/  LDL.LU R8, [R1+0x820] ;  /* 0x0008200001087983 */ /* 0x002ea20000300800 */
[----:B------:R-:W2:Y:S02]  /*69490*/  LDL.LU R9, [R1+0x824] ;  /* 0x0008240001097983 */ /* 0x000ea40000300800 */
[----:B------:R-:W4:Y:S02]  /*694a0*/  LDL.LU R10, [R1+0x828] ;  /* 0x00082800010a7983 */ /* 0x000f240000300800 */
[----:B------:R-:W4:Y:S01]  /*694b0*/  LDL.LU R11, [R1+0x82c] ;  /* 0x00082c00010b7983 */ /* 0x000f220000300800 */
[----:B------:R-:W-:Y:S01]  /*694c0*/  HMMA.16816.F32.BF16 R12, R20, R6, R12 ;  /* 0x00000006140c723c */ /* 0x000fe2000004180c */
[----:B----4-:R-:W-:Y:S01]  /*694d0*/  STL.64 [R1+0x2140], R10 ;  /* 0x0021400a01007387 */ /* 0x010fe20000100a00 */
[----:B--2---:R1:W-:Y:S03]  /*694e0*/  STL.64 [R1+0x2138], R8 ;  /* 0x0021380801007387 */ /* 0x0043e60000100a00 */
[----:B-1----:R-:W2:Y:S01]  /*694f0*/  LDL.LU R8, [R1+0x830] ;  /* 0x0008300001087983 */ /* 0x002ea20000300800 */
[----:B------:R-:W2:Y:S02]  /*69500*/  LDL.LU R9, [R1+0x834] ;  /* 0x0008340001097983 */ /* 0x000ea40000300800 */
[----:B------:R-:W4:Y:S02]  /*69510*/  LDL.LU R10, [R1+0x838] ;  /* 0x00083800010a7983 */ /* 0x000f240000300800 */
[----:B------:R-:W4:Y:S02]  /*69520*/  LDL.LU R11, [R1+0x83c] ;  /* 0x00083c00010b7983 */ /* 0x000f240000300800 */
[----:B------:R-:W-:Y:S01]  /*69530*/  IMAD.MOV.U32 R29, RZ, RZ, R7 ;  /* 0x000000ffff1d7224 */ /* 0x000fe200078e0007 */
[----:B----4-:R-:W-:Y:S01]  /*69540*/  STL.64 [R1+0x2158], R10 ;  /* 0x0021580a01007387 */ /* 0x010fe20000100a00 */
[----:B--2---:R1:W-:Y:S03]  /*69550*/  STL.64 [R1+0x2150], R8 ;  /* 0x0021500801007387 */ /* 0x0043e60000100a00 */
[----:B-1----:R-:W2:Y:S01]  /*69560*/  LDL.LU R8, [R1+0x840] ;  /* 0x0008400001087983 */ /* 0x002ea20000300800 */
[----:B------:R-:W2:Y:S02]  /*69570*/  LDL.LU R9, [R1+0x844] ;  /* 0x0008440001097983 */ /* 0x000ea40000300800 */
[----:B------:R-:W2:Y:S02]  /*69580*/  LDL.LU R10, [R1+0x848] ;  /* 0x00084800010a7983 */ /* 0x000ea40000300800 */
[----:B------:R-:W2:Y:S01]  /*69590*/  LDL.LU R11, [R1+0x84c] ;  /* 0x00084c00010b7983 */ /* 0x000ea20000300800 */
[----:B0-----:R-:W-:Y:S01]  /*695a0*/  STL.64 [R1+0x1f88], R26 ;  /* 0x001f881a01007387 */ /* 0x001fe20000100a00 */
[----:B------:R-:W-:Y:S02]  /*695b0*/  STL.64 [R1+0x1f80], R24 ;  /* 0x001f801801007387 */ /* 0x000fe40000100a00 */
[----:B------:R0:W-:Y:S02]  /*695c0*/  STL.64 [R1+0xb70], R12 ;  /* 0x000b700c01007387 */ /* 0x0001e40000100a00 */
[----:B------:R1:W-:Y:S02]  /*695d0*/  STL.64 [R1+0xb78], R14 ;  /* 0x000b780e01007387 */ /* 0x0003e40000100a00 */
[----:B0-----:R-:W-:Y:S01]  /*695e0*/  IMAD.MOV.U32 R13, RZ, RZ, R6 ;  /* 0x000000ffff0d7224 */ /* 0x001fe200078e0006 */
[----:B-1----:R-:W4:Y:S01]  /*695f0*/  LDL.LU.64 R14, [R1+0x2168] ;  /* 0x00216800010e7983 */ /* 0x002f220000300a00 */
[----:B------:R-:W2:Y:S02]  /*69600*/  LDL.LU.64 R6, [R1+0x2160] ;  /* 0x0021600001067983 */ /* 0x000ea40000300a00 */
[----:B------:R-:W-:-:S02]  /*69610*/  IMAD.MOV.U32 R26, RZ, RZ, R2 ;  /* 0x000000ffff1a7224 */ /* 0x000fc400078e0002 */
        /* <DEDUP_REMOVED lines=28> */
[----:B------:R-:W2:Y:S02]  /*697e0*/  LDL.LU.64 R4, [R1+0x2110] ;  /* 0x0021100001047983 */ /* 0x000ea40000300a00 */
[C---:B--2---:R-:W-:Y:S11]  /*697f0*/  HMMA.16816.F32.BF16 R4, R20.reuse, R26, R4 ;  /* 0x0000001a1404723c */ /* 0x044ff60000041804 */
        /* <DEDUP_REMOVED lines=19> */
[----:B0-----:R-:W4:Y:S01]  /*69930*/  LDL.LU.64 R6, [R1+0x20e0] ;  /* 0x0020e00001067983 */ /* 0x001f220000300a00 */
[----:B------:R-:W4:Y:S02]  /*69940*/  LDL.LU.64 R4, [R1+0x20d8] ;  /* 0x0020d80001047983 */ /* 0x000f240000300a00 */
[----:B------:R0:W-:Y:S02]  /*69950*/  STL.64 [R1+0x1f98], R18 ;  /* 0x001f981201007387 */ /* 0x0001e40000100a00 */
[----:B0-----:R-:W3:Y:S01]  /*69960*/  LDL R18, [R1+0xc8] ;  /* 0x0000c80001127983 */ /* 0x001ee20000100800 */
[C---:B----4-:R-:W-:Y:S11]  /*69970*/  HMMA.16816.F32.BF16 R4, R20.reuse, R14, R4 ;  /* 0x0000000e1404723c */ /* 0x050ff60000041804 */
[----:B------:R-:W-:Y:S11]  /*69980*/  @!UPT UIADD3 URZ, URZ, URZ, URZ ;  /* 0x0000003f3f3ff290 */ /* 0x000ff6000fffe03f */
[----:B------:R-:W-:Y:S01]  /*69990*/  @!UPT UIADD3 URZ, URZ, URZ, URZ ;  /* 0x0000003f3f3ff290 */ /* 0x000fe2000fffe03f */
[----:B------:R-:W-:Y:S01]  /*699a0*/  STL.64 [R1+0x650], R4 ;  /* 0x0006500401007387 */ /* 0x000fe20000100a00 */
[----:B------:R0:W-:Y:S03]  /*699b0*/  STL.64 [R1+0x658], R6 ;  /* 0x0006580601007387 */ /* 0x0001e60000100a00 */
[----:B0-----:R-:W2:Y:S01]  /*699c0*/  LDL.LU.64 R6, [R1+0x20d0] ;  /* 0x0020d00001067983 */ /* 0x001ea20000300a00 */
[----:B------:R-:W2:Y:S02]  /*699d0*/  LDL.LU.64 R4, [R1+0x20c8] ;  /* 0x0020c80001047983 */ /* 0x000ea40000300a00 */
[----:B------:R-:W-:Y:S01]  /*699e0*/  STL.64 [R1+0x2048], R14 ;  /* 0x0020480e01007387 */ /* 0x000fe20000100a00 */
[----:B--2---:R-:W-:Y:S01]  /*699f0*/  HMMA.16816.F32.BF16 R20, R20, R10, R4 ;  /* 0x0000000a1414723c */ /* 0x004fe20000041804 */
[----:B------:R-:W3:Y:S01]  /*69a00*/  LDL.LU.64 R6, [R1+0x20c0] ;  /* 0x0020c00001067983 */ /* 0x000ee20000300a00 */
[----:B------:R-:W3:Y:S02]  /*69a10*/  LDL.LU.64 R4, [R1+0x20b8] ;  /* 0x0020b80001047983 */ /* 0x000ee40000300a00 */
[----:B------:R-:W-:Y:S11]  /*69a20*/  STL.64 [R1+0x2040], R10 ;  /* 0x0020400a01007387 */ /* 0x000ff60000100a00 */
[----:B------:R-:W-:Y:S08]  /*69a30*/  @!UPT UIADD3 URZ, URZ, URZ, URZ ;  /* 0x0000003f3f3ff290 */ /* 0x000ff0000fffe03f */
        /* <DEDUP_REMOVED lines=8> */
[----:B------:R-:W3:Y:S02]  /*69ac0*/  LDL.LU R23, [R1+0x74c] ;  /* 0x00074c0001177983 */ /* 0x000ee40000300800 */
[----:B------:R-:W-:-:S07]  /*69ad0*/  IMAD.MOV.U32 R19, RZ, RZ, R17 ;  /* 0x000000ffff137224 */ /* 0x000fce00078e0011 */
[----:B---3--:R-:W-:Y:S01]  /*69ae0*/  HMMA.16816.F32.BF16 R20, R4, R18, R20 ;  /* 0x000000120414723c */ /* 0x008fe20000041814 */
[----:B------:R-:W2:Y:S04]  /*69af0*/  LDL.64 R18, [R1+0x8] ;  /* 0x0000080001127983 */ /* 0x000ea80000100a00 */
[----:B--2---:R0:W-:Y:S11]  /*69b00*/  STL.64 [R1+0x1fb0], R18 ;  /* 0x001fb01201007387 */ /* 0x0041f60000100a00 */
[----:B------:R-:W-:Y:S07]  /*69b10*/  @!UPT UIADD3 URZ, URZ, URZ, URZ ;  /* 0x0000003f3f3ff290 */ /* 0x000fee000fffe03f */
[----:B------:R-:W-:Y:S02]  /*69b20*/  STL.64 [R1+0xcf0], R20 ;  /* 0x000cf01401007387 */ /* 0x000fe40000100a00 */
[----:B------:R-:W-:Y:S02]  /*69b30*/  STL.64 [R1+0xcf8], R22 ;  /* 0x000cf81601007387 */ /* 0x000fe40000100a00 */
[----:B------:R-:W2:Y:S01]  /*69b40*/  LDL.LU R16, [R1+0x690] ;  /* 0x0006900001107983 */ /* 0x000ea20000300800 */
[----:B------:R-:W2:Y:S04]  /*69b50*/  LDL.LU R17, [R1+0x694] ;  /* 0x0006940001117983 */ /* 0x000ea80000300800 */
[----:B0-----:R-:W3:Y:S01]  /*69b60*/  LDL.LU R18, [R1+0x698] ;  /* 0x0006980001127983 */ /* 0x001ee20000300800 */
[----:B------:R-:W3:Y:S02]  /*69b70*/  LDL.LU R19, [R1+0x69c] ;  /* 0x00069c0001137983 */ /* 0x000ee40000300800 */
[----:B------:R-:W-:-:S02]  /*69b80*/  IMAD.MOV.U32 R26, RZ, RZ, R28 ;  /* 0x000000ffff1a7224 */ /* 0x000fc400078e001c */
        /* <DEDUP_REMOVED lines=13> */
[----:B----4-:R-:W-:Y:S03]  /*69c60*/  STL.64 [R1+0x1fd8], R16 ;  /* 0x001fd81001007387 */ /* 0x010fe60000100a00 */
[----:B------:R0:W-:Y:S02]  /*69c70*/  STL.64 [R1+0x1fe8], R26 ;  /* 0x001fe81a01007387 */ /* 0x0001e40000100a00 */
[----:B------:R-:W2:Y:S01]  /*69c80*/  LDL.LU R24, [R1+0x6c0] ;  /* 0x0006c00001187983 */ /* 0x000ea20000300800 */
[----:B------:R-:W2:Y:S04]  /*69c90*/  LDL.LU R25, [R1+0x6c4] ;  /* 0x0006c40001197983 */ /* 0x000ea80000300800 */
[----:B0-----:R-:W4:Y:S01]  /*69ca0*/  LDL.LU R26, [R1+0x6c8] ;  /* 0x0006c800011a7983 */ /* 0x001f220000300800 */
[----:B------:R-:W4:Y:S03]  /*69cb0*/  LDL.LU R27, [R1+0x6cc] ;  /* 0x0006cc00011b7983 */ /* 0x000f260000300800 */
[----:B----4-:R0:W-:Y:S01]  /*69cc0*/  STL.64 [R1+0x1ff8], R26 ;  /* 0x001ff81a01007387 */ /* 0x0101e20000100a00 */
[----:B--2---:R-:W-:Y:S02]  /*69cd0*/  STL.64 [R1+0x1ff0], R24 ;  /* 0x001ff01801007387 */ /* 0x004fe40000100a00 */
[----:B0-----:R-:W-:-:S02]  /*69ce0*/  IMAD.MOV.U32 R26, RZ, RZ, R13 ;  /* 0x000000ffff1a7224 */ /* 0x001fc400078e000d */
[----:B------:R-:W2:Y:S01]  /*69cf0*/  LDL.LU R13, [R1+0x20a8] ;  /* 0x0020a800010d7983 */ /* 0x000ea20000300800 */
[----:B------:R-:W-:Y:S02]  /*69d00*/  IMAD.MOV.U32 R27, RZ, RZ, R29 ;  /* 0x000000ffff1b7224 */ /* 0x000fe400078e001d */
[----:B------:R-:W4:Y:S03]  /*69d10*/  LDL.LU R29, [R1+0x20a4] ;  /* 0x0020a400011d7983 */ /* 0x000f260000300800 */
[----:B------:R0:W-:Y:S01]  /*69d20*/  STL.64 [R1+0x2010], R26 ;  /* 0x0020101a01007387 */ /* 0x0001e20000100a00 */
[----:B------:R-:W4:Y:S02]  /*69d30*/  LDL.LU R16, [R1+0x6b0] ;  /* 0x0006b00001107983 */ /* 0x000f240000300800 */
[----:B------:R-:W4:Y:S02]  /*69d40*/  LDL.LU R17, [R1+0x6b4] ;  /* 0x0006b40001117983 */ /* 0x000f240000300800 */
[----:B------:R-:W4:Y:S01]  /*69d50*/  LDL.LU R18, [R1+0x6b8] ;  /* 0x0006b80001127983 */ /* 0x000f220000300800 */
[----:B------:R-:W4:Y:S01]  /*69d60*/  LDL.LU R19, [R1+0x6bc] ;  /* 0x0006bc0001137983 */ /* 0x000f220000300800 */
[----:B---3--:R-:W-:-:S02]  /*69d70*/  IMAD.MOV.U32 R11, RZ, RZ, R12 ;  /* 0x000000ffff0b7224 */ /* 0x008fc400078e000c */
[----:B0-----:R-:W-:Y:S02]  /*69d80*/  IMAD.MOV.U32 R26, RZ, RZ, R8 ;  /* 0x000000ffff1a7224 */ /* 0x001fe400078e0008 */
        /* <DEDUP_REMOVED lines=8> */
[----:B------:R4:W-:Y:S01]  /*69e10*/  STL.64 [R1+0x2050], R26 ;  /* 0x0020501a01007387 */ /* 0x0009e20000100a00 */
[----:B--2---:R-:W-:-:S05]  /*69e20*/  IMAD.MOV.U32 R10, RZ, RZ, R13 ;  /* 0x000000ffff0a7224 */ /* 0x004fca00078e000d */
[----:B------:R-:W-:Y:S01]  /*69e30*/  STL.64 [R1+0x2058], R10 ;  /* 0x0020580a01007387 */ /* 0x000fe20000100a00 */
[----:B------:R-:W2:Y:S02]  /*69e40*/  LDL.LU R12, [R1+0x700] ;  /* 0x00070000010c7983 */ /* 0x000ea40000300800 */
[----:B------:R-:W2:Y:S02]  /*69e50*/  LDL.LU R13, [R1+0x704] ;  /* 0x00070400010d7983 */ /* 0x000ea40000300800 */
[----:B------:R-:W2:Y:S01]  /*69e60*/  LDL.LU R14, [R1+0x708] ;  /* 0x00070800010e7983 */ /* 0x000ea20000300800 */
[----:B------:R-:W2:Y:S01]  /*69e70*/  LDL.LU R15, [R1+0x70c] ;  /* 0x00070c00010f7983 */ /* 0x000ea20000300800 */
[----:B----4-:R-:W-:Y:S02]  /*69e80*/  IMAD.MOV.U32 R27, RZ, RZ, R29 ;  /* 0x000000ffff1b7224 */ /* 0x010fe400078e001d */
[----:B---3--:R-:W-:Y:S01]  /*69e90*/  IMAD.MOV.U32 R26, RZ, RZ, R8 ;  /* 0x000000ffff1a7224 */ /* 0x008fe200078e0008 */
[----:B--2---:R0:W-:Y:S01]  /*69ea0*/  STL.64 [R1+0x2068], R14 ;  /* 0x0020680e01007387 */ /* 0x0041e20000100a00 */
[----:B------:R-:W-:Y:S02]  /*69eb0*/  STL.64 [R1+0x2060], R12 ;  /* 0x0020600c01007387 */ /* 0x000fe40000100a00 */
[----:B------:R-:W2:Y:S02]  /*69ec0*/  LDL.LU R8, [R1+0x2090] ;  /* 0x0020900001087983 */ /* 0x000ea40000300800 */
[----:B------:R1:W-:Y:S02]  /*69ed0*/  STL.64 [R1+0x2070], R26 ;  /* 0x0020701a01007387 */ /* 0x0003e40000100a00 */
[----:B0-----:R-:W-:-:S02]  /*69ee0*/  IMAD.MOV.U32 R14, RZ, RZ, R28 ;  /* 0x000000ffff0e7224 */ /* 0x001fc400078e001c */
[----:B------:R-:W-:-:S05]  /*69ef0*/  IMAD.MOV.U32 R15, RZ, RZ, R9 ;  /* 0x000000ffff0f7224 */ /* 0x000fca00078e0009 */
[----:B------:R2:W-:Y:S01]  /*69f00*/  STL.64 [R1+0x2078], R14 ;  /* 0x0020780e01007387 */ /* 0x0005e20000100a00 */
[----:B------:R-:W3:Y:S02]  /*69f10*/  LDL.LU R24, [R1+0x720] ;  /* 0x0007200001187983 */ /* 0x000ee40000300800 */
[----:B------:R-:W3:Y:S02]  /*69f20*/  LDL.LU R25, [R1+0x724] ;  /* 0x0007240001197983 */ /* 0x000ee40000300800 */
[----:B-1----:R-:W4:Y:S01]  /*69f30*/  LDL.LU R26, [R1+0x728] ;  /* 0x00072800011a7983 */ /* 0x002f220000300800 */
[----:B------:R-:W4:Y:S01]  /*69f40*/  LDL.LU R27, [R1+0x72c] ;  /* 0x00072c00011b7983 */ /* 0x000f220000300800 */
[----:B--2---:R-:W-:-:S03]  /*69f50*/  IMAD.MOV.U32 R14, RZ, RZ, R8 ;  /* 0x000000ffff0e7224 */ /* 0x004fc600078e0008 */
        /* <DEDUP_REMOVED lines=22> */
[----:B------:R-:W-:Y:S01]  /*6a0c0*/  IMAD.MOV.U32 R15, RZ, RZ, R3 ;  /* 0x000000ffff0f7224 */ /* 0x000fe200078e0003 */
        /* <DEDUP_REMOVED lines=8> */
[----:B------:R-:W2:Y:S02]  /*6a150*/  LDL.LU R22, [R1+0x678] ;  /* 0x0006780001167983 */ /* 0x000ea40000300800 */
[----:B------:R-:W2:Y:S01]  /*6a160*/  LDL.LU R23, [R1+0x67c] ;  /* 0x00067c0001177983 */ /* 0x000ea20000300800 */
[C---:B------:R-:W-:Y:S01]  /*6a170*/  HMMA.16816.F32.BF16 R12, R4.reuse, R14, R24 ;  /* 0x0000000e040c723c */ /* 0x040fe20000041818 */
        /* <DEDUP_REMOVED lines=19> */
[----:B------:R-:W4:Y:S11]  /*6a2b0*/  LDL.LU.64 R10, [R1+0x2058] ;  /* 0x00205800010a7983 */ /* 0x000f360000300a00 */
[----:B------:R-:W-:Y:S10]  /*6a2c0*/  @!UPT UIADD3 URZ, URZ, URZ, URZ ;  /* 0x0000003f3f3ff290 */ /* 0x000ff4000fffe03f */
[----:B------:R-:W-:Y:S01]  /*6a2d0*/  STL.64 [R1+0xcc0], R24 ;  /* 0x000cc01801007387 */ /* 0x000fe20000100a00 */
[----:B------:R0:W-:Y:S03]  /*6a2e0*/  STL.64 [R1+0xcc8], R26 ;  /* 0x000cc81a01007387 */ /* 0x0001e60000100a00 */
[----:B0-----:R-:W3:Y:S01]  /*6a2f0*/  LDL.LU.64 R26, [R1+0x2050] ;  /* 0x00205000011a7983 */ /* 0x001ee20000300a00 */
[C---:B----4-:R-:W-:Y:S03]  /*6a300*/  HMMA.16816.F32.BF16 R8, R4.reuse, R10, R12 ;  /* 0x0000000a0408723c */ /* 0x050fe6000004180c */
[----:B------:R-:W4:Y:S05]  /*6a310*/  LDL.LU.64 R14, [R1+0x2048] ;  /* 0x00204800010e7983 */ /* 0x000f2a0000300a00 */
[----:B---3--:R-:W-:Y:S11]  /*6a320*/  HMMA.16816.F32.BF16 R24, R4, R26, R16 ;  /* 0x0000001a0418723c */ /* 0x008ff60000041810 */
[----:B------:R-:W-:Y:S05]  /*6a330*/  @!UPT UIADD3 URZ, URZ, URZ, URZ ;  /* 0x0000003f3f3ff290 */ /* 0x000fea000fffe03f */
[----:B------:R-:W-:Y:S01]  /*6a340*/  IMAD.MOV.U32 R12, RZ, RZ, R10 ;  /* 0x000000ffff0c7224 */ /* 0x000fe200078e000a */
[----:B------:R-:W-:Y:S01]  /*6a350*/  STL.64 [R1+0xaf0], R8 ;  /* 0x000af00801007387 */ /* 0x000fe20000100a00 */
[----:B------:R0:W-:Y:S03]  /*6a360*/  STL.64 [R1+0xaf8], R10 ;  /* 0x000af80a01007387 */ /* 0x0001e60000100a00 */
[----:B0-----:R-:W3:Y:S01]  /*6a370*/  LDL.LU.64 R10, [R1+0x2040] ;  /* 0x00204000010a7983 */ /* 0x001ee20000300a00 */
[----:B------:R-:W-:Y:S02]  /*6a380*/  STL [R1+0x1c18], R8 ;  /* 0x001c180801007387 */ /* 0x000fe40000100800 */
[----:B------:R-:W-:Y:S02]  /*6a390*/  STL [R1+0x1c14], R12 ;  /* 0x001c140c01007387 */ /* 0x000fe40000100800 */
[----:B------:R-:W2:Y:S01]  /*6a3a0*/  LDL.LU.64 R18, [R1+0x2038] ;  /* 0x0020380001127983 */ /* 0x000ea20000300a00 */
[----:B------:R-:W2:Y:S04]  /*6a3b0*/  LDL.LU.64 R16, [R1+0x2030] ;  /* 0x0020300001107983 */ /* 0x000ea80000300a00 */
[----:B------:R-:W-:Y:S01]  /*6a3c0*/  STL.64 [R1+0xac0], R24 ;  /* 0x000ac01801007387 */ /* 0x000fe20000100a00 */
[----:B------:R-:W-:-:S02]  /*6a3d0*/  IMAD.MOV.U32 R13, RZ, RZ, R26 ;  /* 0x000000ffff0d7224 */ /* 0x000fc400078e001a */
[----:B------:R0:W-:Y:S02]  /*6a3e0*/  STL.64 [R1+0xac8], R26 ;  /* 0x000ac81a01007387 */ /* 0x0001e40000100a00 */
[----:B0-----:R-:W2:Y:S01]  /*6a3f0*/  LDL.LU.64 R26, [R1+0x2028] ;  /* 0x00202800011a7983 */ /* 0x001ea20000300a00 */
[----:B------:R-:W-:-:S05]  /*6a400*/  IMAD.MOV.U32 R9, RZ, RZ, R24 ;  /* 0x000000ffff097224 */ /* 0x000fca00078e0018 */
[----:B------:R-:W-:Y:S04]  /*6a410*/  STL [R1+0x1c20], R9 ;  /* 0x001c200901007387 */ /* 0x000fe80000100800 */
[----:B---3--:R-:W-:Y:S01]  /*6a420*/  STL.64 [R1+0x1f90], R10 ;  /* 0x001f900a01007387 */ /* 0x008fe20000100a00 */
[----:B------:R-:W-:Y:S01]  /*6a430*/  STL [R1+0x1c1c], R13 ;  /* 0x001c1c0d01007387 */ /* 0x000fe20000100800 */
        /* <DEDUP_REMOVED lines=22> */
[----:B0-----:R-:W4:Y:S01]  /*6a5a0*/  LDL.LU R8, [R1+0x660] ;  /* 0x0006600001087983 */ /* 0x001f220000300800 */
[----:B------:R-:W4:Y:S02]  /*6a5b0*/  LDL.LU R9, [R1+0x664] ;  /* 0x0006640001097983 */ /* 0x000f240000300800 */
[----:B-1----:R-:W4:Y:S02]  /*6a5c0*/  LDL.LU R10, [R1+0x668] ;  /* 0x00066800010a7983 */ /* 0x002f240000300800 */
[----:B------:R-:W4:Y:S01]  /*6a5d0*/  LDL.LU R11, [R1+0x66c] ;  /* 0x00066c00010b7983 */ /* 0x000f220000300800 */
        /* <DEDUP_REMOVED lines=39> */
[----:B------:R-:W2:Y:S02]  /*6a850*/  LDL.LU R23, [R1+0x38c] ;  /* 0x00038c0001177983 */ /* 0x000ea40000300800 */
[----:B--2---:R0:W-:Y:S01]  /*6a860*/  STL.64 [R1+0x1f60], R22 ;  /* 0x001f601601007387 */ /* 0x0041e20000100a00 */
[----:B------:R-:W-:Y:S03]  /*6a870*/  STL.64 [R1+0x1f58], R20 ;  /* 0x001f581401007387 */ /* 0x000fe60000100a00 */
[----:B0-----:R-:W2:Y:S04]  /*6a880*/  LDL.LU.64 R22, [R1+0xa8] ;  /* 0x0000a80001167983 */ /* 0x001ea80000300a00 */
[----:B--2---:R0:W-:Y:S04]  /*6a890*/  STL.64 [R1+0x1f68], R22 ;  /* 0x001f681601007387 */ /* 0x0041e80000100a00 */
[----:B0-----:R-:W2:Y:S04]  /*6a8a0*/  LDL.LU.64 R22, [R1+0xb8] ;  /* 0x0000b80001167983 */ /* 0x001ea80000300a00 */
[----:B--2---:R0:W-:Y:S04]  /*6a8b0*/  STL.64 [R1+0x1f78], R22 ;  /* 0x001f781601007387 */ /* 0x0041e80000100a00 */
[----:B0-----:R-:W2:Y:S01]  /*6a8c0*/  LDL.LU.64 R22, [R1+0xc8] ;  /* 0x0000c80001167983 */ /* 0x001ea20000300a00 */
[----:B------:R0:W-:Y:S03]  /*6a8d0*/  STL.64 [R1+0x1f18], R18 ;  /* 0x001f181201007387 */ /* 0x0001e60000100a00 */
[----:B0-----:R-:W2:Y:S01]  /*6a8e0*/  LDL.LU.64 R18, [R1+0x78] ;  /* 0x0000780001127983 */ /* 0x001ea20000300a00 */
[C---:B----4-:R-:W-:Y:S03]  /*6a8f0*/  HMMA.16816.F32.BF16 R8, R4.reuse, R14, R8 ;  /* 0x0000000e0408723c */ /* 0x050fe60000041808 */
[----:B--2---:R0:W-:Y:S04]  /*6a900*/  STL.64 [R1+0x1f50], R18 ;  /* 0x001f501201007387 */ /* 0x0041e80000100a00 */
[----:B0-----:R-:W2:Y:S04]  /*6a910*/  LDL.LU.64 R18, [R1+0x98] ;  /* 0x0000980001127983 */ /* 0x001ea80000300a00 */
[----:B--2---:R0:W-:Y:S01]  /*6a920*/  STL.64 [R1+0x1f70], R18 ;  /* 0x001f701201007387 */ /* 0x0041e20000100a00 */
[----:B------:R-:W2:Y:S02]  /*6a930*/  LDL.LU R16, [R1+0x3a0] ;  /* 0x0003a00001107983 */ /* 0x000ea40000300800 */
[----:B------:R-:W2:Y:S01]  /*6a940*/  LDL.LU R17, [R1+0x3a4] ;  /* 0x0003a40001117983 */ /* 0x000ea20000300800 */
[----:B0-----:R-:W2:Y:S01]  /*6a950*/  LDL.LU R18, [R1+0x3a8] ;  /* 0x0003a80001127983 */ /* 0x001ea20000300800 */
[----:B------:R-:W2:Y:S07]  /*6a960*/  LDL.LU R19, [R1+0x3ac] ;  /* 0x0003ac0001137983 */ /* 0x000eae0000300800 */
[----:B------:R-:W-:Y:S02]  /*6a970*/  STL.64 [R1+0x990], R8 ;  /* 0x0009900801007387 */ /* 0x000fe40000100a00 */
[----:B------:R0:W-:Y:S02]  /*6a980*/  STL.64 [R1+0x998], R10 ;  /* 0x0009980a01007387 */ /* 0x0001e40000100a00 */
[----:B0-----:R-:W3:Y:S01]  /*6a990*/  LDL.LU.64 R10, [R1+0x1f90] ;  /* 0x001f9000010a7983 */ /* 0x001ee20000300a00 */
[----:B------:R0:W-:Y:S02]  /*6a9a0*/  STL [R1+0x1eb8], R14 ;  /* 0x001eb80e01007387 */ /* 0x0001e40000100800 */
[----:B------:R1:W-:Y:S02]  /*6a9b0*/  STL [R1+0x1ea4], R15 ;  /* 0x001ea40f01007387 */ /* 0x0003e40000100800 */
[----:B------:R-:W4:Y:S01]  /*6a9c0*/  LDL.LU R12, [R1+0x390] ;  /* 0x00039000010c7983 */ /* 0x000f220000300800 */
[----:B------:R-:W4:Y:S04]  /*6a9d0*/  LDL.LU R13, [R1+0x394] ;  /* 0x00039400010d7983 */ /* 0x000f280000300800 */
[----:B0-----:R-:W4:Y:S01]  /*6a9e0*/  LDL.LU R14, [R1+0x398] ;  /* 0x00039800010e7983 */ /* 0x001f220000300800 */
[----:B-1----:R-:W4:Y:S01]  /*6a9f0*/  LDL.LU R15, [R1+0x39c] ;  /* 0x00039c00010f7983 */ /* 0x002f220000300800 */
[----:B---3--:R-:W-:Y:S02]  /*6aa00*/  HMMA.16816.F32.BF16 R4, R4, R10, R24 ;  /* 0x0000000a0404723c */ /* 0x008fe40000041818 */
[----:B------:R-:W3:Y:S01]  /*6aa10*/  LDL.LU.64 R26, [R1+0x1f88] ;  /* 0x001f8800011a7983 */ /* 0x000ee20000300a00 */
[----:B------:R-:W3:Y:S11]  /*6aa20*/  LDL.LU.64 R24, [R1+0x1f80] ;  /* 0x001f800001187983 */ /* 0x000ef60000300a00 */
[----:B------:R-:W-:Y:S09]  /*6aa30*/  @!UPT UIADD3 URZ, URZ, URZ, URZ ;  /* 0x0000003f3f3ff290 */ /* 0x000ff2000fffe03f */
[----:B------:R0:W-:Y:S01]  /*6aa40*/  STL.64 [R1+0x290], R4 ;  /* 0x0002900401007387 */ /* 0x0001e20000100a00 */
[----:B------:R1:W-:Y:S03]  /*6aa50*/  STL.64 [R1+0x298], R6 ;  /* 0x0002980601007387 */ /* 0x0003e60000100a00 */
[----:B0-----:R-:W2:Y:S01]  /*6aa60*/  LDL.LU R4, [R1+0x360] ;  /* 0x0003600001047983 */ /* 0x001ea20000300800 */
[----:B------:R-:W2:Y:S02]  /*6aa70*/  LDL.LU R5, [R1+0x364] ;  /* 0x0003640001057983 */ /* 0x000ea40000300800 */
[----:B-1----:R-:W2:Y:S02]  /*6aa80*/  LDL.LU R6, [R1+0x368] ;  /* 0x0003680001067983 */ /* 0x002ea40000300800 */
        /* <DEDUP_REMOVED lines=21> */
[----:B------:R-:W4:Y:S02]  /*6abe0*/  LDL.LU.64 R22, [R1+0x1f68] ;  /* 0x001f680001167983 */ /* 0x000f240000300a00 */
[----:B------:R0:W-:Y:S02]  /*6abf0*/  STL.64 [R1+0x1eb0], R10 ;  /* 0x001eb00a01007387 */ /* 0x0001e40000100a00 */
[----:B------:R-:W-:Y:S01]  /*6ac00*/  STL.64 [R1+0x1ea8], R8 ;  /* 0x001ea80801007387 */ /* 0x000fe20000100a00 */
[----:B0-----:R-:W3:Y:S01]  /*6ac10*/  LDL.LU.64 R10, [R1+0x88] ;  /* 0x00008800010a7983 */ /* 0x001ee20000300a00 */
[C---:B----4-:R-:W-:Y:S11]  /*6ac20*/  HMMA.16816.F32.BF16 R12, R24.reuse, R22, R12 ;  /* 0x00000016180c723c */ /* 0x050ff6000004180c */
        /* <DEDUP_REMOVED lines=13> */
[----:B------:R-:W3:Y:S01]  /*6ad00*/  LDL.LU R15, [R1+0x37c] ;  /* 0x00037c00010f7983 */ /* 0x000ee20000300800 */
[C---:B--2---:R-:W-:Y:S11]  /*6ad10*/  HMMA.16816.F32.BF16 R20, R24.reuse, R18, R20 ;  /* 0x000000121814723c */ /* 0x044ff60000041814 */
[----:B------:R-:W-:Y:S11]  /*6ad20*/  @!UPT UIADD3 URZ, URZ, URZ, URZ ;  /* 0x0000003f3f3ff290 */ /* 0x000ff6000fffe03f */
[----:B------:R-:W-:Y:S01]  /*6ad30*/  @!UPT UIADD3 URZ, URZ, URZ, URZ ;  /* 0x0000003f3f3ff290 */ /* 0x000fe2000fffe03f */
[----:B------:R0:W-:Y:S01]  /*6ad40*/  STL.64 [R1+0xc40], R20 ;  /* 0x000c401401007387 */ /* 0x0001e20000100a00 */
[----:B------:R1:W-:Y:S02]  /*6ad50*/  STL.64 [R1+0xc48], R22 ;  /* 0x000c481601007387 */ /* 0x0003e40000100a00 */
[----:B0-----:R-:W-:Y:S02]  /*6ad60*/  IMAD.MOV.U32 R21, RZ, RZ, R18 ;  /* 0x000000ffff157224 */ /* 0x001fe400078e0012 */
[----:B------:R-:W-:Y:S02]  /*6ad70*/  IMAD.MOV.U32 R20, RZ, RZ, R19 ;  /* 0x000000ffff147224 */ /* 0x000fe400078e0013 */
[----:B------:R-:W2:Y:S01]  /*6ad80*/  LDL.LU.64 R18, [R1+0x1f50] ;  /* 0x001f500001127983 */ /* 0x000ea20000300a00 */
[C---:B---3--:R-:W-:Y:S01]  /*6ad90*/  HMMA.16816.F32.BF16 R12, R24.reuse, R10, R12 ;  /* 0x0000000a180c723c */ /* 0x048fe2000004180c */
[----:B-1----:R-:W-:Y:S02]  /*6ada0*/  IMAD.MOV.U32 R23, RZ, RZ, R10 ;  /* 0x000000ffff177224 */ /* 0x002fe400078e000a */
[----:B------:R-:W-:Y:S01]  /*6adb0*/  IMAD.MOV.U32 R22, RZ, RZ, R11 ;  /* 0x000000ffff167224 */ /* 0x000fe200078e000b */
[----:B------:R-:W-:Y:S11]  /*6adc0*/  STL [R1+0x1ec4], R21 ;  /* 0x001ec41501007387 */ /* 0x000ff60000100800 */
[----:B------:R-:W-:Y:S08]  /*6add0*/  @!UPT UIADD3 URZ, URZ, URZ, URZ ;  /* 0x0000003f3f3ff290 */ /* 0x000ff0000fffe03f */
[----:B------:R-:W-:Y:S01]  /*6ade0*/  STL.64 [R1+0x980], R12 ;  /* 0x0009800c01007387 */ /* 0x000fe20000100a00 */
[----:B------:R-:W-:Y:S02]  /*6adf0*/  STL.64 [R1+0x988], R14 ;  /* 0x0009880e01007387 */ /* 0x000fe40000100a00 */
[----:B------:R-:W-:Y:S02]  /*6ae00*/  STL.64 [R1+0x1ef0], R22 ;  /* 0x001ef01601007387 */ /* 0x000fe40000100a00 */
[----:B------:R-:W-:Y:S01]  /*6ae10*/  STL [R1+0x1ee8], R20 ;  /* 0x001ee81401007387 */ /* 0x000fe20000100800 */
[----:B--2---:R-:W-:Y:S11]  /*6ae20*/  HMMA.16816.F32.BF16 R8, R24, R18, R4 ;  /* 0x000000121808723c */ /* 0x004ff60000041804 */
[----:B------:R-:W-:Y:S11]  /*6ae30*/  @!UPT UIADD3 URZ, URZ, URZ, URZ ;  /* 0x0000003f3f3ff290 */ /* 0x000ff6000fffe03f */
[----:B------:R-:W-:Y:S01]  /*6ae40*/  @!UPT UIADD3 URZ, URZ, URZ, URZ ;  /* 0x0000003f3f3ff290 */ /* 0x000fe2000fffe03f */
[----:B------:R0:W-:Y:S01]  /*6ae50*/  STL.64 [R1+0x260], R8 ;  /* 0x0002600801007387 */ /* 0x0001e20000100a00 */
[----:B------:R1:W-:Y:S02]  /*6ae60*/  STL.64 [R1+0x268], R10 ;  /* 0x0002680a01007387 */ /* 0x0003e40000100a00 */
[----:B------:R-:W-:Y:S02]  /*6ae70*/  IMAD.MOV.U32 R4, RZ, RZ, R8 ;  /* 0x000000ffff047224 */ /* 0x000fe400078e0008 */
[----:B------:R-:W-:Y:S01]  /*6ae80*/  IMAD.MOV.U32 R5, RZ, RZ, R9 ;  /* 0x000000ffff057224 */ /* 0x000fe200078e0009 */
[----:B0-----:R-:W2:Y:S01]  /*6ae90*/  LDL.LU R8, [R1+0x2e0] ;  /* 0x0002e00001087983 */ /* 0x001ea20000300800 */
[----:B------:R-:W2:Y:S02]  /*6aea0*/  LDL.LU R9, [R1+0x2e4] ;  /* 0x0002e40001097983 */ /* 0x000ea40000300800 */
[----:B-1----:R-:W3:Y:S02]  /*6aeb0*/  LDL.LU R10, [R1+0x2e8] ;  /* 0x0002e800010a7983 */ /* 0x002ee40000300800 */
        /* <DEDUP_REMOVED lines=30> */
[----:B------:R1:W-:Y:S01]  /*6b0a0*/  STL.64 [R1+0x1f20], R16 ;  /* 0x001f201001007387 */ /* 0x0003e20000100a00 */
[----:B0-----:R-:W2:Y:S04]  /*6b0b0*/  LDL.LU.64 R18, [R1+0x48] ;  /* 0x0000480001127983 */ /* 0x001ea80000300a00 */
[----:B--2---:R0:W-:Y:S01]  /*6b0c0*/  STL.64 [R1+0x1f40], R18 ;  /* 0x001f401201007387 */ /* 0x0041e20000100a00 */
[----:B-1----:R-:W2:Y:S02]  /*6b0d0*/  LDL.LU R16, [R1+0x340] ;  /* 0x0003400001107983 */ /* 0x002ea40000300800 */
[----:B------:R-:W2:Y:S01]  /*6b0e0*/  LDL.LU R17, [R1+0x344] ;  /* 0x0003440001117983 */ /* 0x000ea20000300800 */
[----:B0-----:R-:W2:Y:S01]  /*6b0f0*/  LDL.LU R18, [R1+0x348] ;  /* 0x0003480001127983 */ /* 0x001ea20000300800 */
[----:B------:R-:W2:Y:S02]  /*6b100*/  LDL.LU R19, [R1+0x34c] ;  /* 0x00034c0001137983 */ /* 0x000ea40000300800 */
[----:B------:R0:W-:Y:S02]  /*6b110*/  STL.64 [R1+0x1f00], R22 ;  /* 0x001f001601007387 */ /* 0x0001e40000100a00 */
[----:B----4-:R-:W-:Y:S01]  /*6b120*/  STL.64 [R1+0x1ef8], R20 ;  /* 0x001ef81401007387 */ /* 0x010fe20000100a00 */
[----:B0-----:R-:W4:Y:S04]  /*6b130*/  LDL.LU.64 R22, [R1+0x28] ;  /* 0x0000280001167983 */ /* 0x001f280000300a00 */
[----:B----4-:R0:W-:Y:S04]  /*6b140*/  STL.64 [R1+0x1f10], R22 ;  /* 0x001f101601007387 */ /* 0x0101e80000100a00 */
[----:B0-----:R-:W4:Y:S01]  /*6b150*/  LDL.LU.64 R22, [R1+0x38] ;  /* 0x0000380001167983 */ /* 0x001f220000300a00 */
[----:B---3--:R0:W-:Y:S02]  /*6b160*/  STL.64 [R1+0x1ee0], R10 ;  /* 0x001ee00a01007387 */ /* 0x0081e40000100a00 */
[----:B------:R1:W-:Y:S01]  /*6b170*/  STL.64 [R1+0x1ed8], R8 ;  /* 0x001ed80801007387 */ /* 0x0003e20000100a00 */
[----:B0-----:R-:W3:Y:S04]  /*6b180*/  LDL.LU.64 R10, [R1+0x18] ;  /* 0x00001800010a7983 */ /* 0x001ee80000300a00 */
[----:B---3--:R0:W-:Y:S01]  /*6b190*/  STL.64 [R1+0x1f08], R10 ;  /* 0x001f080a01007387 */ /* 0x0081e20000100a00 */
[----:B-1----:R-:W3:Y:S02]  /*6b1a0*/  LDL.LU R8, [R1+0x310] ;  /* 0x0003100001087983 */ /* 0x002ee40000300800 */
[----:B------:R-:W3:Y:S01]  /*6b1b0*/  LDL.LU R9, [R1+0x314] ;  /* 0x0003140001097983 */ /* 0x000ee20000300800 */
[----:B0-----:R-:W3:Y:S01]  /*6b1c0*/  LDL.LU R10, [R1+0x318] ;  /* 0x00031800010a7983 */ /* 0x001ee20000300800 */
[----:B------:R-:W3:Y:S02]  /*6b1d0*/  LDL.LU R11, [R1+0x31c] ;  /* 0x00031c00010b7983 */ /* 0x000ee40000300800 */
[----:B------:R-:W-:Y:S02]  /*6b1e0*/  STL [R1+0x1c28], R4 ;  /* 0x001c280401007387 */ /* 0x000fe40000100800 */
[----:B------:R-:W-:Y:S01]  /*6b1f0*/  STL [R1+0x1c24], R5 ;  /* 0x001c240501007387 */ /* 0x000fe20000100800 */
[----:B------:R-:W2:Y:S02]  /*6b200*/  LDL.LU.64 R6, [R1+0x68] ;  /* 0x0000680001067983 */ /* 0x000ea40000300a00 */
[----:B--2---:R-:W-:Y:S01]  /*6b210*/  HMMA.16816.F32.BF16 R12, R24, R6, R12 ;  /* 0x00000006180c723c */ /* 0x004fe2000004180c */
[----:B------:R-:W-:-:S02]  /*6b220*/  IMAD.MOV.U32 R3, RZ, RZ, R6 ;  /* 0x000000ffff037224 */ /* 0x000fc400078e0006 */
[----:B------:R-:W-:Y:S11]  /*6b230*/  IMAD.MOV.U32 R0, RZ, RZ, R7 ;  /* 0x000000ffff007224 */ /* 0x000ff600078e0007 */
[----:B------:R-:W-:Y:S09]  /*6b240*/  @!UPT UIADD3 URZ, URZ, URZ, URZ ;  /* 0x0000003f3f3ff290 */ /* 0x000ff2000fffe03f */
[----:B------:R-:W-:Y:S01]  /*6b250*/  STL.64 [R1+0x250], R12 ;  /* 0x0002500c01007387 */ /* 0x000fe20000100a00 */
[----:B------:R0:W-:Y:S02]  /*6b260*/  STL.64 [R1+0x258], R14 ;  /* 0x0002580e01007387 */ /* 0x0001e40000100a00 */
[----:B------:R-:W-:Y:S01]  /*6b270*/  IMAD.MOV.U32 R6, RZ, RZ, R12 ;  /* 0x000000ffff067224 */ /* 0x000fe200078e000c */
[----:B0-----:R-:W2:Y:S01]  /*6b280*/  LDL.LU.64 R14, [R1+0x1f48] ;  /* 0x001f4800010e7983 */ /* 0x001ea20000300a00 */
[----:B------:R-:W-:-:S03]  /*6b290*/  IMAD.MOV.U32 R7, RZ, RZ, R13 ;  /* 0x000000ffff077224 */ /* 0x000fc600078e000d */
[----:B------:R0:W-:Y:S02]  /*6b2a0*/  STL [R1+0x1c30], R6 ;  /* 0x001c300601007387 */ /* 0x0001e40000100800 */
[----:B------:R1:W-:Y:S01]  /*6b2b0*/  STL [R1+0x1c2c], R7 ;  /* 0x001c2c0701007387 */ /* 0x0003e20000100800 */
[----:B------:R-:W3:Y:S02]  /*6b2c0*/  LDL.LU R4, [R1+0xe0] ;  /* 0x0000e00001047983 */ /* 0x000ee40000300800 */
[----:B------:R-:W3:Y:S01]  /*6b2d0*/  LDL.LU R5, [R1+0xe4] ;  /* 0x0000e40001057983 */ /* 0x000ee20000300800 */
[----:B0-----:R-:W3:Y:S04]  /*6b2e0*/  LDL.LU R6, [R1+0xe8] ;  /* 0x0000e80001067983 */ /* 0x001ee80000300800 */
[----:B-1----:R-:W3:Y:S01]  /*6b2f0*/  LDL.LU R7, [R1+0xec] ;  /* 0x0000ec0001077983 */ /* 0x002ee20000300800 */
[C---:B--2---:R-:W-:Y:S03]  /*6b300*/  HMMA.16816.F32.BF16 R16, R24.reuse, R14, R16 ;  /* 0x0000000e1810723c */ /* 0x044fe60000041810 */
[----:B---3--:R0:W-:Y:S01]  /*6b310*/  STL.64 [R1+0x1d50], R6 ;  /* 0x001d500601007387 */ /* 0x0081e20000100a00 */
[----:B------:R1:W-:Y:S03]  /*6b320*/  STL.64 [R1+0x1d48], R4 ;  /* 0x001d480401007387 */ /* 0x0003e60000100a00 */
[----:B0-----:R-:W2:Y:S11]  /*6b330*/  LDL.LU R6, [R1+0x8] ;  /* 0x0000080001067983 */ /* 0x001eb60000300800 */
[----:B------:R-:W-:Y:S05]  /*6b340*/  @!UPT UIADD3 URZ, URZ, URZ, URZ ;  /* 0x0000003f3f3ff290 */ /* 0x000fea000fffe03f */
[----:B------:R-:W-:Y:S02]  /*6b350*/  STL.64 [R1+0x970], R16 ;  /* 0x0009701001007387 */ /* 0x000fe40000100a00 */
[----:B------:R0:W-:Y:S02]  /*6b360*/  STL.64 [R1+0x978], R18 ;  /* 0x0009781201007387 */ /* 0x0001e40000100a00 */
[----:B-1----:R-:W-:Y:S02]  /*6b370*/  IMAD.MOV.U32 R5, RZ, RZ, R14 ;  /* 0x000000ffff057224 */ /* 0x002fe400078e000e */
[----:B------:R-:W-:Y:S01]  /*6b380*/  IMAD.MOV.U32 R4, RZ, RZ, R15 ;  /* 0x000000ffff047224 */ /* 0x000fe200078e000f */
[----:B0-----:R-:W3:Y:S01]  /*6b390*/  LDL.LU.64 R18, [R1+0x1f40] ;  /* 0x001f400001127983 */ /* 0x001ee20000300a00 */
[----:B------:R-:W3:Y:S02]  /*6b3a0*/  LDL.LU.64 R14, [R1+0x1f38] ;  /* 0x001f3800010e7983 */ /* 0x000ee40000300a00 */
[----:B------:R-:W3:Y:S02]  /*6b3b0*/  LDL.LU.64 R12, [R1+0x1f30] ;  /* 0x001f3000010c7983 */ /* 0x000ee40000300a00 */
[----:B------:R-:W-:Y:S01]  /*6b3c0*/  IMAD.MOV.U32 R7, RZ, RZ, R2 ;  /* 0x000000ffff077224 */ /* 0x000fe200078e0002 */
[C---:B---3--:R-:W-:Y:S01]  /*6b3d0*/  HMMA.16816.F32.BF16 R12, R24.reuse, R18, R12 ;  /* 0x00000012180c723c */ /* 0x048fe2000004180c */
[----:B------:R-:W-:Y:S11]  /*6b3e0*/  IMAD.MOV.U32 R2, RZ, RZ, R19 ;  /* 0x000000ffff027224 */ /* 0x000ff600078e0013 */
[----:B------:R-:W-:Y:S11]  /*6b3f0*/  @!UPT UIADD3 URZ, URZ, URZ, URZ ;  /* 0x0000003f3f3ff290 */ /* 0x000ff6000fffe03f */
[----:B------:R-:W-:Y:S01]  /*6b400*/  STL.64 [R1+0x960], R12 ;  /* 0x0009600c01007387 */ /* 0x000fe20000100a00 */
[----:B------:R0:W-:Y:S02]  /*6b410*/  STL.64 [R1+0x968], R14 ;  /* 0x0009680e01007387 */ /* 0x0001e40000100a00 */
[----:B0-----:R-:W-:Y:S02]  /*6b420*/  IMAD.MOV.U32 R15, RZ, RZ, R18 ;  /* 0x000000ffff0f7224 */ /* 0x001fe400078e0012 */
[----:B------:R-:W4:Y:S01]  /*6b430*/  LDL.LU.64 R18, [R1+0x1f28] ;  /* 0x001f280001127983 */ /* 0x000f220000300a00 */
[----:B------:R-:W4:Y:S02]  /*6b440*/  LDL.LU.64 R16, [R1+0x1f20] ;  /* 0x001f200001107983 */ /* 0x000f240000300a00 */
[C---:B----4-:R-:W-:Y:S11]  /*6b450*/  HMMA.16816.F32.BF16 R16, R24.reuse, R22, R16 ;  /* 0x000000161810723c */ /* 0x050ff60000041810 */
        /* <DEDUP_REMOVED lines=18> */
[----:B------:R-:W-:Y:S11]  /*6b580*/  IMAD.MOV.U32 R12, RZ, RZ, R11 ;  /* 0x000000ffff0c7224 */ /* 0x000ff600078e000b */
[----:B------:R-:W-:Y:S11]  /*6b590*/  @!UPT UIADD3 URZ, URZ, URZ, URZ ;  /* 0x0000003f3f3ff290 */ /* 0x000ff6000fffe03f */
[----:B------:R0:W-:Y:S01]  /*6b5a0*/  STL.64 [R1+0x930], R20 ;  /* 0x0009301401007387 */ /* 0x0001e20000100a00 */
[----:B------:R1:W-:Y:S02]  /*6b5b0*/  STL.64 [R1+0x938], R22 ;  /* 0x0009381601007387 */ /* 0x0003e40000100a00 */
[----:B0-----:R-:W-:Y:S01]  /*6b5c0*/  IMAD.MOV.U32 R21, RZ, RZ, R10 ;  /* 0x000000ffff157224 */ /* 0x001fe200078e000a */
[----:B-1----:R-:W4:Y:S01]  /*6b5d0*/  LDL.LU.64 R22, [R1+0x1ef0] ;  /* 0x001ef00001167983 */ /* 0x002f220000300a00 */
[----:B------:R-:W2:Y:S02]  /*6b5e0*/  LDL.LU R20, [R1+0x1ee8] ;  /* 0x001ee80001147983 */ /* 0x000ea40000300800 */
[----:B------:R-:W2:Y:S02]  /*6b5f0*/  LDL.LU.64 R10, [R1+0x1ee0] ;  /* 0x001ee000010a7983 */ /* 0x000ea40000300a00 */
        /* <DEDUP_REMOVED lines=16> */
[----:B------:R-:W2:Y:S01]  /*6b700*/  LDL.LU R13, [R1+0x1ebc] ;  /* 0x001ebc00010d7983 */ /* 0x000ea20000300800 */
[----:B------:R-:W2:Y:S03]  /*6b710*/  LDL.LU R14, [R1+0x1eb8] ;  /* 0x001eb800010e7983 */ /* 0x000ea60000300800 */
[----:B------:R0:W-:Y:S02]  /*6b720*/  STL.64 [R1+0x1d90], R6 ;  /* 0x001d900601007387 */ /* 0x0001e40000100a00 */
[----:B0-----:R-:W-:Y:S02]  /*6b730*/  IMAD.MOV.U32 R6, RZ, RZ, R17 ;  /* 0x000000ffff067224 */ /* 0x001fe400078e0011 */
        /* <DEDUP_REMOVED lines=87> */
[----:B------:R-:W-:Y:S01]  /*6bcb0*/  IMAD.MOV.U32 R7, RZ, RZ, R8 ;  /* 0x000000ffff077224 */ /* 0x000fe200078e0008 */
[----:B------:R-:W4:Y:S01]  /*6bcc0*/  LDL.LU R23, [R1+0x1dc] ;  /* 0x0001dc0001177983 */ /* 0x000f220000300800 */
[----:B------:R-:W-:-:S02]  /*6bcd0*/  IMAD.MOV.U32 R6, RZ, RZ, R9 ;  /* 0x000000ffff067224 */ /* 0x000fc400078e0009 */
[----:B------:R-:W4:Y:S02]  /*6bce0*/  LDL.LU R8, [R1+0x2d0] ;  /* 0x0002d00001087983 */ /* 0x000f240000300800 */
[----:B------:R-:W4:Y:S01]  /*6bcf0*/  LDL.LU R9, [R1+0x2d4] ;  /* 0x0002d40001097983 */ /* 0x000f220000300800 */
        /* <DEDUP_REMOVED lines=35> */
[----:B0-----:R-:W3:Y:S02]  /*6bf30*/  LDL.LU.64 R10, [R1+0x1e90] ;  /* 0x001e9000010a7983 */ /* 0x001ee40000300a00 */
[----:B---3--:R-:W-:Y:S02]  /*6bf40*/  HMMA.16816.F32.BF16 R24, R24, R10, R20 ;  /* 0x0000000a1818723c */ /* 0x008fe40000041814 */
[----:B------:R-:W2:Y:S01]  /*6bf50*/  LDL.LU.64 R22, [R1+0x1e88] ;  /* 0x001e880001167983 */ /* 0x000ea20000300a00 */
[----:B------:R-:W2:Y:S11]  /*6bf60*/  LDL.LU.64 R20, [R1+0x1e80] ;  /* 0x001e800001147983 */ /* 0x000eb60000300a00 */
[----:B------:R-:W-:Y:S09]  /*6bf70*/  @!UPT UIADD3 URZ, URZ, URZ, URZ ;  /* 0x0000003f3f3ff290 */ /* 0x000ff2000fffe03f */
        /* <DEDUP_REMOVED lines=91> */
[----:B------:R-:W3:Y:S11]  /*6c530*/  LDL.LU.64 R18, [R1+0x1d58] ;  /* 0x001d580001127983 */ /* 0x000ef60000300a00 */
[----:B------:R-:W-:Y:S10]  /*6c540*/  @!UPT UIADD3 URZ, URZ, URZ, URZ ;  /* 0x0000003f3f3ff290 */ /* 0x000ff4000fffe03f */
[----:B------:R-:W-:Y:S01]  /*6c550*/  STL.64 [R1+0x530], R4 ;  /* 0x0005300401007387 */ /* 0x000fe20000100a00 */
[----:B------:R0:W-:Y:S03]  /*6c560*/  STL.64 [R1+0x538], R6 ;  /* 0x0005380601007387 */ /* 0x0001e60000100a00 */
[----:B0-----:R-:W2:Y:S01]  /*6c570*/  LDL.LU.64 R6, [R1+0x1d50] ;  /* 0x001d500001067983 */ /* 0x001ea20000300a00 */
[----:B------:R-:W2:Y:S01]  /*6c580*/  LDL.LU.64 R4, [R1+0x1d48] ;  /* 0x001d480001047983 */ /* 0x000ea20000300a00 */
[C---:B---3--:R-:W-:Y:S08]  /*6c590*/  HMMA.16816.F32.BF16 R16, R20.reuse, R18, R24 ;  /* 0x000000121410723c */ /* 0x048ff00000041818 */
[----:B--2---:R-:W-:Y:S01]  /*6c5a0*/  HMMA.16816.F32.BF16 R4, R20, R14, R4 ;  /* 0x0000000e1404723c */ /* 0x004fe20000041804 */
[----:B------:R-:W2:Y:S11]  /*6c5b0*/  LDL.LU R14, [R1+0x13c0] ;  /* 0x0013c000010e7983 */ /* 0x000eb60000300800 */
[----:B------:R-:W-:Y:S03]  /*6c5c0*/  @!UPT UIADD3 URZ, URZ, URZ, URZ ;  /* 0x0000003f3f3ff290 */ /* 0x000fe6000fffe03f */
[----:B------:R-:W-:Y:S02]  /*6c5d0*/  STL.64 [R1+0x4b0], R16 ;  /* 0x0004b01001007387 */ /* 0x000fe40000100a00 */
[----:B------:R0:W-:Y:S02]  /*6c5e0*/  STL.64 [R1+0x4b8], R18 ;  /* 0x0004b81201007387 */ /* 0x0001e40000100a00 */
[----:B------:R-:W3:Y:S04]  /*6c5f0*/  LDL.LU R15, [R1+0x13b8] ;  /* 0x0013b800010f7983 */ /* 0x000ee80000300800 */
[----:B------:R-:W-:Y:S01]  /*6c600*/  STL.64 [R1+0x2b0], R4 ;  /* 0x0002b00401007387 */ /* 0x000fe20000100a00 */
[----:B------:R-:W-:Y:S02]  /*6c610*/  STL.64 [R1+0x2b8], R6 ;  /* 0x0002b80601007387 */ /* 0x000fe40000100a00 */
[----:B0-----:R-:W4:Y:S02]  /*6c620*/  LDL.LU R18, [R1+0x13b0] ;  /* 0x0013b00001127983 */ /* 0x001f240000300800 */
[----:B------:R-:W2:Y:S01]  /*6c630*/  LDL.LU R19, [R1+0x13a8] ;  /* 0x0013a80001137983 */ /* 0x000ea20000300800 */
[----:B------:R-:W2:Y:S01]  /*6c640*/  LDL.LU R24, [R1+0x13a0] ;  /* 0x0013a00001187983 */ /* 0x000ea20000300800 */
[----:B------:R-:W2:Y:S02]  /*6c650*/  LDL.LU R25, [R1+0xfbc] ;  /* 0x000fbc0001197983 */ /* 0x000ea40000300800 */
[----:B------:R-:W2:Y:S02]  /*6c660*/  LDL.LU R26, [R1+0x1398] ;  /* 0x00139800011a7983 */ /* 0x000ea40000300800 */
[----:B------:R-:W2:Y:S02]  /*6c670*/  LDL.LU R27, [R1+0x13bc] ;  /* 0x0013bc00011b7983 */ /* 0x000ea40000300800 */
[----:B--2---:R-:W-:Y:S01]  /*6c680*/  STL.64 [R1+0x1d38], R26 ;  /* 0x001d381a01007387 */ /* 0x004fe20000100a00 */
[----:B------:R0:W-:Y:S03]  /*6c690*/  STL.64 [R1+0x1d30], R24 ;  /* 0x001d301801007387 */ /* 0x0001e60000100a00 */
[----:B0-----:R-:W2:Y:S01]  /*6c6a0*/  LDL.LU R24, [R1+0xd0] ;  /* 0x0000d00001187983 */ /* 0x001ea20000300800 */
[----:B------:R-:W-:-:S02]  /*6c6b0*/  IMAD.MOV.U32 R25, RZ, RZ, R0 ;  /* 0x000000ffff197224 */ /* 0x000fc400078e0000 */
[----:B------:R-:W3:Y:S02]  /*6c6c0*/  LDL.LU R0, [R1+0x1d44] ;  /* 0x001d440001007983 */ /* 0x000ee40000300800 */
[----:B------:R-:W-:Y:S02]  /*6c6d0*/  IMAD.MOV.U32 R26, RZ, RZ, R3 ;  /* 0x000000ffff1a7224 */ /* 0x000fe400078e0003 */
[----:B------:R-:W-:Y:S01]  /*6c6e0*/  IMAD.MOV.U32 R27, RZ, RZ, R2 ;  /* 0x000000ffff1b7224 */ /* 0x000fe200078e0002 */
        /* <DEDUP_REMOVED lines=13> */
[----:B------:R-:W4:Y:S01]  /*6c7c0*/  LDL.LU R2, [R1+0x1384] ;  /* 0x0013840001027983 */ /* 0x000f220000300800 */
[----:B--2---:R-:W-:Y:S01]  /*6c7d0*/  HMMA.16816.F32.BF16 R20, R20, R10, R24 ;  /* 0x0000000a1414723c */ /* 0x004fe20000041818 */
[----:B---3--:R-:W-:-:S05]  /*6c7e0*/  IADD3 R0, R0, 0x1, RZ ;  /* 0x0000000100007810 */ /* 0x008fca0007ffe0ff */
[----:B------:R0:W-:Y:S04]  /*6c7f0*/  STL [R1+0xfc4], R0 ;  /* 0x000fc40001007387 */ /* 0x0001e80000100800 */
[----:B0-----:R-:W2:Y:S01]  /*6c800*/  LDL.LU R0, [R1+0x1d40] ;  /* 0x001d400001007983 */ /* 0x001ea20000300800 */
[----:B------:R-:W2:Y:S02]  /*6c810*/  LDL.LU.64 R26, [R1+0x1d38] ;  /* 0x001d3800011a7983 */ /* 0x000ea40000300a00 */
[----:B------:R-:W3:Y:S10]  /*6c820*/  LDL.LU.64 R24, [R1+0x1d30] ;  /* 0x001d300001187983 */ /* 0x000ef40000300a00 */
[----:B------:R0:W-:Y:S01]  /*6c830*/  STL.64 [R1+0xd0], R20 ;  /* 0x0000d01401007387 */ /* 0x0001e20000100a00 */
[----:B------:R1:W-:Y:S02]  /*6c840*/  STL.64 [R1+0xd8], R22 ;  /* 0x0000d81601007387 */ /* 0x0003e40000100a00 */
[----:B------:R-:W-:Y:S01]  /*6c850*/  IMAD.MOV.U32 R11, RZ, RZ, R22 ;  /* 0x000000ffff0b7224 */ /* 0x000fe200078e0016 */
[----:B0-----:R-:W2:Y:S04]  /*6c860*/  LDL R20, [R1+0x1bd4] ;  /* 0x001bd40001147983 */ /* 0x001ea80000100800 */
[----:B------:R-:W2:Y:S01]  /*6c870*/  LDL R21, [R1+0xfc4] ;  /* 0x000fc40001157983 */ /* 0x000ea20000100800 */
[----:B-1----:R-:W2:Y:S02]  /*6c880*/  LDL.LU R22, [R1+0xfc0] ;  /* 0x000fc00001167983 */ /* 0x002ea40000300800 */
[----:B------:R-:W-:-:S02]  /*6c890*/  IMAD.MOV.U32 R10, RZ, RZ, R23 ;  /* 0x000000ffff0a7224 */ /* 0x000fc400078e0017 */
[----:B------:R-:W-:-:S04]  /*6c8a0*/  IMAD.MOV.U32 R23, RZ, RZ, c[0x0][0x188] ;  /* 0x00006200ff177624 */ /* 0x000fc800078e00ff */
[----:B------:R-:W-:-:S04]  /*6c8b0*/  IMAD.SHL.U32 R23, R23, 0x80, RZ ;  /* 0x0000008017177824 */ /* 0x000fc800078e00ff */
[----:B------:R-:W-:Y:S01]  /*6c8c0*/  IMAD.SHL.U32 R23, R23, 0x2, RZ ;  /* 0x0000000217177824 */ /* 0x000fe200078e00ff */
[----:B------:R-:W-:Y:S01]  /*6c8d0*/  STL [R1+0x1c38], R10 ;  /* 0x001c380a01007387 */ /* 0x000fe20000100800 */
[----:B------:R-:W-:Y:S03]  /*6c8e0*/  STL [R1+0x1c34], R11 ;  /* 0x001c340b01007387 */ /* 0x000fe60000100800 */
[-C--:B------:R-:W-:Y:S02]  /*6c8f0*/  IADD3 R14, P5, R14, R23.reuse, RZ ;  /* 0x000000170e0e7210 */ /* 0x080fe40007fbe0ff */
[-C--:B------:R-:W-:Y:S02]  /*6c900*/  IADD3 R15, P6, R15, R23.reuse, RZ ;  /* 0x000000170f0f7210 */ /* 0x080fe40007fde0ff */
[-C--:B----4-:R-:W-:Y:S02]  /*6c910*/  IADD3 R18, P1, R18, R23.reuse, RZ ;  /* 0x0000001712127210 */ /* 0x090fe40007f3e0ff */
[----:B------:R-:W-:-:S02]  /*6c920*/  IADD3 R19, P2, R19, R23, RZ ;  /* 0x0000001713137210 */ /* 0x000fc40007f5e0ff */
[-C--:B---3--:R-:W-:Y:S01]  /*6c930*/  IADD3 R24, P3, R24, R23.reuse, RZ ;  /* 0x0000001718187210 */ /* 0x088fe20007f7e0ff */
[--C-:B--2---:R-:W-:Y:S01]  /*6c940*/  IMAD.X R27, R27, 0x1, R0.reuse, P5 ;  /* 0x000000011b1b7824 */ /* 0x104fe200028e0600 */
[-C--:B------:R-:W-:Y:S01]  /*6c950*/  IADD3 R7, P5, R7, R23.reuse, RZ ;  /* 0x0000001707077210 */ /* 0x080fe20007fbe0ff */
[--C-:B------:R-:W-:Y:S01]  /*6c960*/  IMAD.X R6, R6, 0x1, R0.reuse, P6 ;  /* 0x0000000106067824 */ /* 0x100fe200030e0600 */
[-C--:B------:R-:W-:Y:S01]  /*6c970*/  IADD3 R5, P6, R5, R23.reuse, RZ ;  /* 0x0000001705057210 */ /* 0x080fe20007fde0ff */
[----:B------:R-:W-:Y:S01]  /*6c980*/  IMAD.X R4, R4, 0x1, R0, P1 ;  /* 0x0000000104047824 */ /* 0x000fe200008e0600 */
[----:B------:R-:W-:-:S05]  /*6c990*/  IADD3 R22, P4, R22, R23, RZ ;  /* 0x0000001716167210 */ /* 0x000fca0007f9e0ff */
[----:B------:R-:W-:Y:S01]  /*6c9a0*/  STL [R1+0xfc0], R22 ;  /* 0x000fc01601007387 */ /* 0x000fe20000100800 */
[----:B------:R-:W-:Y:S02]  /*6c9b0*/  STL [R1+0x13c0], R14 ;  /* 0x0013c00e01007387 */ /* 0x000fe40000100800 */
[--C-:B------:R-:W-:Y:S02]  /*6c9c0*/  IMAD.X R25, R25, 0x1, R0.reuse, P4 ;  /* 0x0000000119197824 */ /* 0x100fe400020e0600 */
[----:B------:R-:W-:Y:S01]  /*6c9d0*/  STL [R1+0x13b8], R15 ;  /* 0x0013b80f01007387 */ /* 0x000fe20000100800 */
[-C--:B------:R-:W-:Y:S01]  /*6c9e0*/  IADD3 R26, P4, R26, R23.reuse, RZ ;  /* 0x000000171a1a7210 */ /* 0x080fe20007f9e0ff */
[----:B------:R-:W-:Y:S01]  /*6c9f0*/  STL [R1+0x13b0], R18 ;  /* 0x0013b01201007387 */ /* 0x000fe20000100800 */
[----:B------:R-:W-:Y:S02]  /*6ca00*/  STL [R1+0x13a8], R19 ;  /* 0x0013a81301007387 */ /* 0x000fe40000100800 */
[----:B------:R-:W-:Y:S02]  /*6ca10*/  STL [R1+0x13a0], R24 ;  /* 0x0013a01801007387 */ /* 0x000fe40000100800 */
[----:B------:R-:W-:Y:S01]  /*6ca20*/  STL [R1+0xfbc], R25 ;  /* 0x000fbc1901007387 */ /* 0x000fe20000100800 */
[----:B------:R-:W-:Y:S01]  /*6ca30*/  STL [R1+0x1398], R26 ;  /* 0x0013981a01007387 */ /* 0x000fe20000100800 */
[----:B------:R-:W-:Y:S01]  /*6ca40*/  STL [R1+0x13bc], R27 ;  /* 0x0013bc1b01007387 */ /* 0x000fe20000100800 */
[-C--:B------:R-:W-:Y:S01]  /*6ca50*/  IADD3 R13, P1, R13, R23.reuse, RZ ;  /* 0x000000170d0d7210 */ /* 0x080fe20007f3e0ff */
[----:B------:R-:W-:Y:S02]  /*6ca60*/  STL [R1+0x1390], R7 ;  /* 0x0013900701007387 */ /* 0x000fe40000100800 */
[--C-:B------:R-:W-:Y:S01]  /*6ca70*/  IMAD.X R9, R9, 0x1, R0.reuse, P2 ;  /* 0x0000000109097824 */ /* 0x100fe200010e0600 */
        /* <DEDUP_REMOVED lines=11> */
[----:B------:R-:W-:Y:S02]  /*6cb30*/  STL [R1+0x139c], R8 ;  /* 0x00139c0801007387 */ /* 0x000fe40000100800 */
[--C-:B------:R-:W-:Y:S01]  /*6cb40*/  IMAD.X R29, R29, 0x1, R0.reuse, P5 ;  /* 0x000000011d1d7824 */ /* 0x100fe200028e0600 */
[----:B------:R-:W-:Y:S01]  /*6cb50*/  STL [R1+0x1370], R17 ;  /* 0x0013701101007387 */ /* 0x000fe20000100800 */
[----:B------:R-:W-:Y:S01]  /*6cb60*/  IADD3 R3, P5, R3, R23, RZ ;  /* 0x0000001703037210 */ /* 0x000fe20007fbe0ff */
[----:B------:R-:W-:Y:S02]  /*6cb70*/  STL [R1+0x1394], R16 ;  /* 0x0013941001007387 */ /* 0x000fe40000100800 */
[----:B------:R-:W-:Y:S01]  /*6cb80*/  STL [R1+0x1368], R28 ;  /* 0x0013681c01007387 */ /* 0x000fe20000100800 */
[----:B------:R0:W-:Y:S01]  /*6cb90*/  STL [R1+0x1d2c], R0 ;  /* 0x001d2c0001007387 */ /* 0x0001e20000100800 */
[----:B------:R-:W-:-:S02]  /*6cba0*/  IMAD.X R2, R2, 0x1, R0, P6 ;  /* 0x0000000102027824 */ /* 0x000fc400030e0600 */
[----:B------:R-:W-:Y:S01]  /*6cbb0*/  STL [R1+0x138c], R29 ;  /* 0x00138c1d01007387 */ /* 0x000fe20000100800 */
[----:B0-----:R-:W2:Y:S01]  /*6cbc0*/  LDL.LU R0, [R1+0x1358] ;  /* 0x0013580001007983 */ /* 0x001ea20000300800 */
[----:B------:R-:W-:Y:S02]  /*6cbd0*/  STL [R1+0x1360], R3 ;  /* 0x0013600301007387 */ /* 0x000fe40000100800 */
[----:B------:R-:W3:Y:S02]  /*6cbe0*/  LDL.LU R11, [R1+0x1348] ;  /* 0x00134800010b7983 */ /* 0x000ee40000300800 */
[----:B------:R-:W-:Y:S01]  /*6cbf0*/  STL [R1+0x1384], R2 ;  /* 0x0013840201007387 */ /* 0x000fe20000100800 */
[----:B---3--:R0:W-:Y:S04]  /*6cc00*/  STL [R1+0x1d20], R11 ;  /* 0x001d200b01007387 */ /* 0x0081e80000100800 */
[----:B0-----:R-:W3:Y:S04]  /*6cc10*/  LDL.LU R11, [R1+0x1374] ;  /* 0x00137400010b7983 */ /* 0x001ee80000300800 */
[----:B---3--:R0:W-:Y:S04]  /*6cc20*/  STL [R1+0x1d24], R11 ;  /* 0x001d240b01007387 */ /* 0x0081e80000100800 */
[----:B0-----:R-:W3:Y:S01]  /*6cc30*/  LDL.LU R11, [R1+0x1350] ;  /* 0x00135000010b7983 */ /* 0x001ee20000300800 */
[----:B------:R-:W-:-:S02]  /*6cc40*/  ISETP.NE.U32.AND P0, PT, R21, R20, PT ;  /* 0x000000141500720c */ /* 0x000fc40003f05070 */
[----:B--2---:R-:W-:Y:S01]  /*6cc50*/  IADD3 R0, P6, R0, R23, RZ ;  /* 0x0000001700007210 */ /* 0x004fe20007fde0ff */
[----:B---3--:R0:W-:Y:S04]  /*6cc60*/  STL [R1+0x1d28], R11 ;  /* 0x001d280b01007387 */ /* 0x0081e80000100800 */
        /* <DEDUP_REMOVED lines=27> */
[----:B------:R0:W-:Y:S02]  /*6ce20*/  STL [R1+0x1358], R0 ;  /* 0x0013580001007387 */ /* 0x0001e40000100800 */
[----:B0-----:R-:W2:Y:S02]  /*6ce30*/  LDL.LU R0, [R1+0x1d2c] ;  /* 0x001d2c0001007983 */ /* 0x001ea40000300800 */
[----:B--2---:R-:W-:-:S05]  /*6ce40*/  IMAD.X R11, R11, 0x1, R0, P1 ;  /* 0x000000010b0b7824 */ /* 0x004fca00008e0600 */
[----:B------:R0:W-:Y:S04]  /*6ce50*/  STL [R1+0x137c], R11 ;  /* 0x00137c0b01007387 */ /* 0x0001e80000100800 */
[----:B0-----:R-:W2:Y:S02]  /*6ce60*/  LDL.LU R11, [R1+0x1d28] ;  /* 0x001d2800010b7983 */ /* 0x001ea40000300800 */
[----:B--2---:R-:W-:-:S05]  /*6ce70*/  IADD3 R11, P1, R11, R23, RZ ;  /* 0x000000170b0b7210 */ /* 0x004fca0007f3e0ff */
[----:B------:R0:W-:Y:S04]  /*6ce80*/  STL [R1+0x1350], R11 ;  /* 0x0013500b01007387 */ /* 0x0001e80000100800 */
[----:B0-----:R-:W2:Y:S02]  /*6ce90*/  LDL.LU R11, [R1+0x1d24] ;  /* 0x001d2400010b7983 */ /* 0x001ea40000300800 */
[----:B--2---:R-:W-:-:S05]  /*6cea0*/  IMAD.X R11, R11, 0x1, R0, P2 ;  /* 0x000000010b0b7824 */ /* 0x004fca00010e0600 */
[----:B------:R0:W-:Y:S04]  /*6ceb0*/  STL [R1+0x1374], R11 ;  /* 0x0013740b01007387 */ /* 0x0001e80000100800 */
[----:B0-----:R-:W2:Y:S01]  /*6cec0*/  LDL.LU R11, [R1+0x1d20] ;  /* 0x001d2000010b7983 */ /* 0x001ea20000300800 */
[--C-:B---3--:R-:W-:Y:S01]  /*6ced0*/  IMAD.X R10, R10, 0x1, R0.reuse, P3 ;  /* 0x000000010a0a7824 */ /* 0x108fe200018e0600 */
[-C--:B----4-:R-:W-:Y:S01]  /*6cee0*/  IADD3 R20, P3, R20, R23.reuse, RZ ;  /* 0x0000001714147210 */ /* 0x090fe20007f7e0ff */
[--C-:B------:R-:W-:Y:S01]  /*6cef0*/  IMAD.X R21, R21, 0x1, R0.reuse, P4 ;  /* 0x0000000115157824 */ /* 0x100fe200020e0600 */
[-C--:B------:R-:W-:Y:S01]  /*6cf00*/  IADD3 R22, P4, R22, R23.reuse, RZ ;  /* 0x0000001716167210 */ /* 0x080fe20007f9e0ff */
        /* <DEDUP_REMOVED lines=16> */
[----:B------:R-:W-:Y:S01]  /*6d010*/  IMAD.X R3, R3, 0x1, R0, P3 ;  /* 0x0000000103037824 */ /* 0x000fe200018e0600 */
[----:B------:R-:W-:-:S02]  /*6d020*/  IADD3 R2, P3, R2, R23, RZ ;  /* 0x0000001702027210 */ /* 0x000fc40007f7e0ff */
[----:B--2---:R-:W-:-:S05]  /*6d030*/  IADD3 R11, P2, R11, R23, RZ ;  /* 0x000000170b0b7210 */ /* 0x004fca0007f5e0ff */
[----:B------:R-:W-:Y:S01]  /*6d040*/  STL [R1+0x1348], R11 ;  /* 0x0013480b01007387 */ /* 0x000fe20000100800 */
[----:B------:R-:W-:Y:S02]  /*6d050*/  STL [R1+0x136c], R10 ;  /* 0x00136c0a01007387 */ /* 0x000fe40000100800 */
[----:B------:R-:W-:Y:S02]  /*6d060*/  STL [R1+0x1340], R20 ;  /* 0x0013401401007387 */ /* 0x000fe40000100800 */
[----:B------:R-:W-:Y:S01]  /*6d070*/  STL [R1+0x1364], R21 ;  /* 0x0013641501007387 */ /* 0x000fe20000100800 */
[----:B------:R-:W-:Y:S01]  /*6d080*/  STL [R1+0x1338], R22 ;  /* 0x0013381601007387 */ /* 0x000fe20000100800 */
[----:B------:R-:W-:Y:S02]  /*6d090*/  STL [R1+0x135c], R14 ;  /* 0x00135c0e01007387 */ /* 0x000fe40000100800 */
[----:B------:R-:W-:Y:S02]  /*6d0a0*/  STL [R1+0x1330], R15 ;  /* 0x0013300f01007387 */ /* 0x000fe40000100800 */
[--C-:B------:R-:W-:Y:S01]  /*6d0b0*/  IMAD.X R26, R26, 0x1, R0.reuse, P2 ;  /* 0x000000011a1a7824 */ /* 0x100fe200010e0600 */
[----:B------:R-:W-:Y:S01]  /*6d0c0*/  STL [R1+0x1354], R18 ;  /* 0x0013541201007387 */ /* 0x000fe20000100800 */
[----:B------:R-:W-:Y:S01]  /*6d0d0*/  IADD3 R27, P2, R27, R23, RZ ;  /* 0x000000171b1b7210 */ /* 0x000fe20007f5e0ff */
[----:B------:R-:W-:Y:S02]  /*6d0e0*/  STL [R1+0x1328], R19 ;  /* 0x0013281301007387 */ /* 0x000fe40000100800 */
[----:B------:R-:W-:Y:S01]  /*6d0f0*/  STL [R1+0x134c], R24 ;  /* 0x00134c1801007387 */ /* 0x000fe20000100800 */
[----:B------:R-:W-:Y:S01]  /*6d100*/  STL [R1+0x1320], R25 ;  /* 0x0013201901007387 */ /* 0x000fe20000100800 */
[----:B------:R-:W-:Y:S02]  /*6d110*/  STL [R1+0x1344], R26 ;  /* 0x0013441a01007387 */ /* 0x000fe40000100800 */
[----:B------:R-:W-:Y:S02]  /*6d120*/  STL [R1+0x1318], R27 ;  /* 0x0013181b01007387 */ /* 0x000fe40000100800 */
[----:B------:R-:W-:Y:S01]  /*6d130*/  STL [R1+0x133c], R7 ;  /* 0x00133c0701007387 */ /* 0x000fe20000100800 */
[----:B------:R-:W-:Y:S01]  /*6d140*/  STL [R1+0x1310], R6 ;  /* 0x0013100601007387 */ /* 0x000fe20000100800 */
[----:B------:R-:W-:Y:S02]  /*6d150*/  STL [R1+0x1334], R5 ;  /* 0x0013340501007387 */ /* 0x000fe40000100800 */
[----:B------:R-:W-:Y:S02]  /*6d160*/  STL [R1+0x1308], R4 ;  /* 0x0013080401007387 */ /* 0x000fe40000100800 */
[----:B------:R-:W-:Y:S01]  /*6d170*/  STL [R1+0x132c], R13 ;  /* 0x00132c0d01007387 */ /* 0x000fe20000100800 */
[----:B------:R-:W-:Y:S01]  /*6d180*/  STL [R1+0x1300], R9 ;  /* 0x0013000901007387 */ /* 0x000fe20000100800 */
[----:B------:R-:W-:-:S02]  /*6d190*/  IMAD.X R28, R28, 0x1, R0, P2 ;  /* 0x000000011c1c7824 */ /* 0x000fc400010e0600 */
[----:B------:R-:W-:Y:S02]  /*6d1a0*/  STL [R1+0x1324], R12 ;  /* 0x0013240c01007387 */ /* 0x000fe40000100800 */
[----:B------:R-:W-:Y:S01]  /*6d1b0*/  STL [R1+0x12f8], R8 ;  /* 0x0012f80801007387 */ /* 0x000fe20000100800 */
[----:B------:R-:W-:Y:S01]  /*6d1c0*/  IADD3 R29, P2, R29, R23, RZ ;  /* 0x000000171d1d7210 */ /* 0x000fe20007f5e0ff */
[----:B------:R-:W-:Y:S01]  /*6d1d0*/  STL [R1+0x131c], R17 ;  /* 0x00131c1101007387 */ /* 0x000fe20000100800 */
[----:B------:R-:W-:Y:S02]  /*6d1e0*/  STL [R1+0x12f0], R16 ;  /* 0x0012f01001007387 */ /* 0x000fe40000100800 */
[----:B------:R-:W-:Y:S02]  /*6d1f0*/  STL [R1+0x1314], R28 ;  /* 0x0013141c01007387 */ /* 0x000fe40000100800 */
[----:B------:R0:W-:Y:S01]  /*6d200*/  STL [R1+0x1d1c], R23 ;  /* 0x001d1c1701007387 */ /* 0x0001e20000100800 */
[----:B------:R-:W-:Y:S04]  /*6d210*/  STL [R1+0x12e8], R29 ;  /* 0x0012e81d01007387 */ /* 0x000fe80000100800 */
        /* <DEDUP_REMOVED lines=8> */
[----:B--2---:R-:W-:-:S03]  /*6d2a0*/  IMAD.X R23, R23, 0x1, R0, P4 ;  /* 0x0000000117177824 */ /* 0x004fc600020e0600 */
        /* <DEDUP_REMOVED lines=30> */
[----:B--2---:R-:W-:-:S05]  /*6d490*/  IADD3 R11, P4, R11, R23, RZ ;  /* 0x000000170b0b7210 */ /* 0x004fca0007f9e0ff */
[----:B------:R0:W-:Y:S04]  /*6d4a0*/  STL [R1+0x12d8], R11 ;  /* 0x0012d80b01007387 */ /* 0x0001e80000100800 */
[----:B0-----:R-:W2:Y:S02]  /*6d4b0*/  LDL.LU R11, [R1+0x1d18] ;  /* 0x001d1800010b7983 */ /* 0x001ea40000300800 */
[----:B--2---:R-:W-:-:S05]  /*6d4c0*/  IMAD.X R11, R11, 0x1, R0, P5 ;  /* 0x000000010b0b7824 */ /* 0x004fca00028e0600 */
[----:B------:R0:W-:Y:S04]  /*6d4d0*/  STL [R1+0x12fc], R11 ;  /* 0x0012fc0b01007387 */ /* 0x0001e80000100800 */
[----:B0-----:R-:W2:Y:S02]  /*6d4e0*/  LDL.LU R11, [R1+0x1d14] ;  /* 0x001d1400010b7983 */ /* 0x001ea40000300800 */
[----:B--2---:R-:W-:-:S05]  /*6d4f0*/  IADD3 R11, P5, R11, R23, RZ ;  /* 0x000000170b0b7210 */ /* 0x004fca0007fbe0ff */
[----:B------:R0:W-:Y:S04]  /*6d500*/  STL [R1+0x12d0], R11 ;  /* 0x0012d00b01007387 */ /* 0x0001e80000100800 */
[----:B0-----:R-:W2:Y:S01]  /*6d510*/  LDL.LU R11, [R1+0x1d10] ;  /* 0x001d1000010b7983 */ /* 0x001ea20000300800 */
[--C-:B----4-:R-:W-:Y:S01]  /*6d520*/  IMAD.X R20, R20, 0x1, R0.reuse, P1 ;  /* 0x0000000114147824 */ /* 0x110fe200008e0600 */
        /* <DEDUP_REMOVED lines=18> */
[----:B------:R-:W-:Y:S01]  /*6d650*/  IADD3 R28, P5, R28, R23, RZ ;  /* 0x000000171c1c7210 */ /* 0x000fe20007fbe0ff */
[----:B------:R-:W-:-:S02]  /*6d660*/  IMAD.X R2, R2, 0x1, R0, P1 ;  /* 0x0000000102027824 */ /* 0x000fc400008e0600 */
[----:B--2---:R-:W-:Y:S01]  /*6d670*/  IMAD.X R11, R11, 0x1, R0, P6 ;  /* 0x000000010b0b7824 */ /* 0x004fe200030e0600 */
[----:B---3--:R-:W-:-:S04]  /*6d680*/  IADD3 R10, P6, R10, R23, RZ ;  /* 0x000000170a0a7210 */ /* 0x008fc80007fde0ff */
[----:B------:R-:W-:Y:S01]  /*6d690*/  STL [R1+0x12f4], R11 ;  /* 0x0012f40b01007387 */ /* 0x000fe20000100800 */
[----:B------:R-:W-:Y:S02]  /*6d6a0*/  STL [R1+0x12c8], R10 ;  /* 0x0012c80a01007387 */ /* 0x000fe40000100800 */
[----:B------:R-:W-:Y:S02]  /*6d6b0*/  STL [R1+0x12ec], R20 ;  /* 0x0012ec1401007387 */ /* 0x000fe40000100800 */
[----:B------:R-:W-:Y:S01]  /*6d6c0*/  STL [R1+0x12c0], R21 ;  /* 0x0012c01501007387 */ /* 0x000fe20000100800 */
[----:B------:R-:W-:Y:S01]  /*6d6d0*/  STL [R1+0x12e4], R22 ;  /* 0x0012e41601007387 */ /* 0x000fe20000100800 */
[----:B------:R-:W-:Y:S02]  /*6d6e0*/  STL [R1+0x12b8], R14 ;  /* 0x0012b80e01007387 */ /* 0x000fe40000100800 */
        /* <DEDUP_REMOVED lines=17> */
[----:B------:R-:W-:-:S02]  /*6d800*/  IMAD.X R29, R29, 0x1, R0, P6 ;  /* 0x000000011d1d7824 */ /* 0x000fc400030e0600 */
[----:B------:R-:W-:Y:S01]  /*6d810*/  STL [R1+0x1278], R17 ;  /* 0x0012781101007387 */ /* 0x000fe20000100800 */
[-C--:B------:R-:W-:Y:S01]  /*6d820*/  IADD3 R3, P6, R3, R23.reuse, RZ ;  /* 0x0000001703037210 */ /* 0x080fe20007fde0ff */
[----:B------:R-:W-:Y:S01]  /*6d830*/  STL [R1+0x129c], R16 ;  /* 0x00129c1001007387 */ /* 0x000fe20000100800 */
[----:B------:R-:W-:Y:S02]  /*6d840*/  STL [R1+0x1270], R28 ;  /* 0x0012701c01007387 */ /* 0x000fe40000100800 */
[----:B------:R0:W-:Y:S02]  /*6d850*/  STL [R1+0x1d0c], R0 ;  /* 0x001d0c0001007387 */ /* 0x0001e40000100800 */
        /* <DEDUP_REMOVED lines=9> */
[----:B--2---:R-:W-:-:S03]  /*6d8f0*/  IADD3 R0, P1, R0, R23, RZ ;  /* 0x0000001700007210 */ /* 0x004fc60007f3e0ff */
        /* <DEDUP_REMOVED lines=172> */
[-C--:B------:R-:W-:Y:S01]  /*6e3c0*/  IADD3 R7, P1, R7, R23.reuse, RZ ;  /* 0x0000001707077210 */ /* 0x080fe20007f3e0ff */
        /* <DEDUP_REMOVED lines=17> */
[----:B------:R0:W-:Y:S02]  /*6e4e0*/  STL [R1+0x1170], R3 ;  /* 0x0011700301007387 */ /* 0x0001e40000100800 */
[----:B------:R-:W-:Y:S01]  /*6e4f0*/  STL [R1+0x119c], R29 ;  /* 0x00119c1d01007387 */ /* 0x000fe20000100800 */
[----:B0-----:R-:W2:Y:S01]  /*6e500*/  LDL.LU R3, [R1+0x1168] ;  /* 0x0011680001037983 */ /* 0x001ea20000300800 */
[----:B------:R-:W3:Y:S02]  /*6e510*/  LDL.LU R11, [R1+0x1158] ;  /* 0x00115800010b7983 */ /* 0x000ee40000300800 */
[----:B------:R-:W-:Y:S01]  /*6e520*/  IMAD.X R2, R2, 0x1, R0, P2 ;  /* 0x0000000102027824 */ /* 0x000fe200010e0600 */
[----:B---3--:R0:W-:Y:S04]  /*6e530*/  STL [R1+0x1ce4], R11 ;  /* 0x001ce40b01007387 */ /* 0x0081e80000100800 */
[----:B------:R-:W-:Y:S01]  /*6e540*/  STL [R1+0x1194], R2 ;  /* 0x0011940201007387 */ /* 0x000fe20000100800 */
        /* <DEDUP_REMOVED lines=31> */
[----:B------:R0:W-:Y:S02]  /*6e740*/  STL [R1+0x1168], R3 ;  /* 0x0011680301007387 */ /* 0x0001e40000100800 */
[----:B0-----:R-:W3:Y:S01]  /*6e750*/  LDL.LU R3, [R1+0x10f0] ;  /* 0x0010f00001037983 */ /* 0x001ee20000300800 */
        /* <DEDUP_REMOVED lines=62> */
[----:B------:R-:W3:Y:S01]  /*6eb40*/  LDL.LU R11, [R1+0x1104] ;  /* 0x00110400010b7983 */ /* 0x000ee20000300800 */
[----:B------:R-:W-:Y:S01]  /*6eb50*/  IADD3 R3, P5, R3, R23, RZ ;  /* 0x0000001703037210 */ /* 0x000fe20007fbe0ff */
[----:B---3--:R0:W-:Y:S04]  /*6eb60*/  STL [R1+0x1cd8], R11 ;  /* 0x001cd80b01007387 */ /* 0x0081e80000100800 */
[----:B0-----:R-:W3:Y:S01]  /*6eb70*/  LDL.LU R11, [R1+0x10e0] ;  /* 0x0010e000010b7983 */ /* 0x001ee20000300800 */
[----:B------:R-:W-:Y:S03]  /*6eb80*/  STL [R1+0x10f0], R3 ;  /* 0x0010f00301007387 */ /* 0x000fe60000100800 */
[----:B---3--:R0:W-:Y:S04]  /*6eb90*/  STL [R1+0x1cdc], R11 ;  /* 0x001cdc0b01007387 */ /* 0x0081e80000100800 */
[----:B0-----:R-:W3:Y:S01]  /*6eba0*/  LDL.LU R11, [R1+0x110c] ;  /* 0x00110c00010b7983 */ /* 0x001ee20000300800 */
[----:B--2---:R-:W-:-:S03]  /*6ebb0*/  IMAD.X R2, R2, 0x1, R0, P6 ;  /* 0x0000000102027824 */ /* 0x004fc600030e0600 */
        /* <DEDUP_REMOVED lines=39> */
[-C--:B---3--:R-:W-:Y:S01]  /*6ee30*/  IADD3 R21, P3, R21, R23.reuse, RZ ;  /* 0x0000001715157210 */ /* 0x088fe20007f7e0ff */
        /* <DEDUP_REMOVED lines=15> */
[--C-:B------:R-:W-:Y:S01]  /*6ef30*/  IMAD.X R8, R8, 0x1, R0.reuse, P6 ;  /* 0x0000000108087824 */ /* 0x100fe200030e0600 */
[-C--:B------:R-:W-:Y:S02]  /*6ef40*/  IADD3 R17, P6, R17, R23.reuse, RZ ;  /* 0x0000001711117210 */ /* 0x080fe40007fde0ff */
[-C--:B------:R-:W-:Y:S01]  /*6ef50*/  IADD3 R16, P1, R16, R23.reuse, RZ ;  /* 0x0000001710107210 */ /* 0x080fe20007f3e0ff */
[----:B--2---:R-:W-:Y:S01]  /*6ef60*/  IMAD.X R11, R11, 0x1, R0, P2 ;  /* 0x000000010b0b7824 */ /* 0x004fe200010e0600 */
[----:B------:R-:W-:-:S04]  /*6ef70*/  IADD3 R10, P2, R10, R23, RZ ;  /* 0x000000170a0a7210 */ /* 0x000fc80007f5e0ff */
        /* <DEDUP_REMOVED lines=22> */
[----:B------:R0:W-:Y:S02]  /*6f0e0*/  STL [R1+0x10ac], R3 ;  /* 0x0010ac0301007387 */ /* 0x0001e40000100800 */
[----:B------:R-:W-:Y:S01]  /*6f0f0*/  STL [R1+0x10b4], R8 ;  /* 0x0010b40801007387 */ /* 0x000fe20000100800 */
[----:B0-----:R-:W2:Y:S01]  /*6f100*/  LDL.LU R3, [R1+0x1070] ;  /* 0x0010700001037983 */ /* 0x001ea20000300800 */
[----:B------:R-:W-:Y:S02]  /*6f110*/  STL [R1+0x1088], R17 ;  /* 0x0010881101007387 */ /* 0x000fe40000100800 */
[----:B------:R-:W-:Y:S02]  /*6f120*/  STL [R1+0x1080], R16 ;  /* 0x0010801001007387 */ /* 0x000fe40000100800 */
[----:B------:R-:W3:Y:S02]  /*6f130*/  LDL.LU R11, [R1+0x1060] ;  /* 0x00106000010b7983 */ /* 0x000ee40000300800 */
[----:B------:R-:W-:Y:S01]  /*6f140*/  IMAD.X R28, R28, 0x1, R0, P2 ;  /* 0x000000011c1c7824 */ /* 0x000fe200010e0600 */
[----:B------:R-:W-:-:S04]  /*6f150*/  IADD3 R29, P2, R29, R23, RZ ;  /* 0x000000171d1d7210 */ /* 0x000fc80007f5e0ff */
[----:B------:R-:W-:Y:S04]  /*6f160*/  STL [R1+0x10a4], R28 ;  /* 0x0010a41c01007387 */ /* 0x000fe80000100800 */
[----:B---3--:R0:W-:Y:S01]  /*6f170*/  STL [R1+0x1ccc], R11 ;  /* 0x001ccc0b01007387 */ /* 0x0081e20000100800 */
[----:B------:R-:W-:Y:S03]  /*6f180*/  STL [R1+0x1078], R29 ;  /* 0x0010781d01007387 */ /* 0x000fe60000100800 */
[----:B0-----:R-:W3:Y:S01]  /*6f190*/  LDL.LU R11, [R1+0x108c] ;  /* 0x00108c00010b7983 */ /* 0x001ee20000300800 */
[----:B------:R-:W-:-:S05]  /*6f1a0*/  IMAD.X R2, R2, 0x1, R0, P3 ;  /* 0x0000000102027824 */ /* 0x000fca00018e0600 */
[----:B------:R-:W-:Y:S04]  /*6f1b0*/  STL [R1+0x109c], R2 ;  /* 0x00109c0201007387 */ /* 0x000fe80000100800 */
        /* <DEDUP_REMOVED lines=27> */
[----:B------:R0:W-:Y:S01]  /*6f370*/  STL [R1+0x1070], R3 ;  /* 0x0010700301007387 */ /* 0x0001e20000100800 */
[----:B------:R-:W3:Y:S01]  /*6f380*/  LDL.LU R16, [R1+0x102c] ;  /* 0x00102c0001107983 */ /* 0x000ee20000300800 */
[----:B------:R-:W3:Y:S02]  /*6f390*/  LDL.LU R28, [R1+0x1000] ;  /* 0x00100000011c7983 */ /* 0x000ee40000300800 */
[----:B------:R-:W3:Y:S01]  /*6f3a0*/  LDL.LU R29, [R1+0x1024] ;  /* 0x00102400011d7983 */ /* 0x000ee20000300800 */
        /* <DEDUP_REMOVED lines=28> */
[----:B------:R-:W-:Y:S01]  /*6f570*/  IMAD.X R8, R8, 0x1, R0, P4 ;  /* 0x0000000108087824 */ /* 0x000fe200020e0600 */
[-C--:B------:R-:W-:Y:S02]  /*6f580*/  IADD3 R17, P4, R17, R23.reuse, RZ ;  /* 0x0000001711117210 */ /* 0x080fe40007f9e0ff */
        /* <DEDUP_REMOVED lines=20> */
[----:B------:R0:W-:Y:S01]  /*6f6d0*/  STL [R1+0x103c], R2 ;  /* 0x00103c0201007387 */ /* 0x0001e20000100800 */
[----:B------:R-:W-:Y:S01]  /*6f6e0*/  STL [R1+0x1044], R13 ;  /* 0x0010440d01007387 */ /* 0x000fe20000100800 */
[----:B------:R-:W-:-:S03]  /*6f6f0*/  IMAD.X R16, R16, 0x1, R0, P5 ;  /* 0x0000000110107824 */ /* 0x000fc600028e0600 */
[----:B0-----:R-:W2:Y:S01]  /*6f700*/  LDL.LU R2, [R1+0x101c] ;  /* 0x00101c0001027983 */ /* 0x001ea20000300800 */
[----:B------:R-:W-:Y:S02]  /*6f710*/  STL [R1+0x1018], R9 ;  /* 0x0010180901007387 */ /* 0x000fe40000100800 */
[----:B------:R-:W-:Y:S02]  /*6f720*/  STL [R1+0x1010], R12 ;  /* 0x0010100c01007387 */ /* 0x000fe40000100800 */
[----:B------:R-:W-:Y:S01]  /*6f730*/  STL [R1+0x1034], R8 ;  /* 0x0010340801007387 */ /* 0x000fe20000100800 */
[----:B------:R-:W-:Y:S01]  /*6f740*/  STL [R1+0x1008], R17 ;  /* 0x0010081101007387 */ /* 0x000fe20000100800 */
[----:B------:R-:W-:Y:S02]  /*6f750*/  STL [R1+0x102c], R16 ;  /* 0x00102c1001007387 */ /* 0x000fe40000100800 */
[----:B------:R-:W3:Y:S01]  /*6f760*/  LDL.LU R11, [R1+0x100c] ;  /* 0x00100c00010b7983 */ /* 0x000ee20000300800 */
[----:B------:R-:W-:Y:S01]  /*6f770*/  IADD3 R28, P5, R28, R23, RZ ;  /* 0x000000171c1c7210 */ /* 0x000fe20007fbe0ff */
[----:B------:R-:W-:-:S04]  /*6f780*/  IMAD.X R29, R29, 0x1, R0, P6 ;  /* 0x000000011d1d7824 */ /* 0x000fc800030e0600 */
[----:B------:R-:W-:Y:S04]  /*6f790*/  STL [R1+0x1000], R28 ;  /* 0x0010001c01007387 */ /* 0x000fe80000100800 */
[----:B---3--:R0:W-:Y:S01]  /*6f7a0*/  STL [R1+0x1cc0], R11 ;  /* 0x001cc00b01007387 */ /* 0x0081e20000100800 */
[----:B------:R-:W-:Y:S03]  /*6f7b0*/  STL [R1+0x1024], R29 ;  /* 0x0010241d01007387 */ /* 0x000fe60000100800 */
[----:B0-----:R-:W3:Y:S01]  /*6f7c0*/  LDL.LU R11, [R1+0xfe8] ;  /* 0x000fe800010b7983 */ /* 0x001ee20000300800 */
[----:B------:R-:W-:-:S05]  /*6f7d0*/  IADD3 R3, P6, R3, R23, RZ ;  /* 0x0000001703037210 */ /* 0x000fca0007fde0ff */
[----:B------:R-:W-:Y:S04]  /*6f7e0*/  STL [R1+0xff8], R3 ;  /* 0x000ff80301007387 */ /* 0x000fe80000100800 */
        /* <DEDUP_REMOVED lines=24> */
[----:B------:R0:W-:Y:S01]  /*6f970*/  STL [R1+0x101c], R2 ;  /* 0x00101c0201007387 */ /* 0x0001e20000100800 */
[----:B------:R-:W3:Y:S02]  /*6f980*/  LDL.LU R8, [R1+0xfc8] ;  /* 0x000fc80001087983 */ /* 0x000ee40000300800 */
[----:B------:R-:W3:Y:S02]  /*6f990*/  LDL.LU R17, [R1+0x1ba0] ;  /* 0x001ba00001117983 */ /* 0x000ee40000300800 */
[----:B------:R-:W3:Y:S01]  /*6f9a0*/  LDL.LU R16, [R1+0x13d8] ;  /* 0x0013d80001107983 */ /* 0x000ee20000300800 */
[----:B------:R-:W3:Y:S01]  /*6f9b0*/  LDL.LU R28, [R1+0x1b9c] ;  /* 0x001b9c00011c7983 */ /* 0x000ee20000300800 */
[----:B------:R-:W3:Y:S02]  /*6f9c0*/  LDL.LU R29, [R1+0x13d4] ;  /* 0x0013d400011d7983 */ /* 0x000ee40000300800 */
[----:B------:R-:W3:Y:S01]  /*6f9d0*/  LDL.LU R3, [R1+0x1b94] ;  /* 0x001b940001037983 */ /* 0x000ee20000300800 */
        /* <DEDUP_REMOVED lines=13> */
[----:B------:R-:W-:Y:S01]  /*6fab0*/  IADD3 R14, P5, R14, R23, RZ ;  /* 0x000000170e0e7210 */ /* 0x000fe20007fbe0ff */
[--C-:B------:R-:W-:Y:S01]  /*6fac0*/  IMAD.X R15, R15, 0x1, R0.reuse, P6 ;  /* 0x000000010f0f7824 */ /* 0x100fe200030e0600 */
[----:B------:R-:W-:Y:S01]  /*6fad0*/  IADD3 R18, P6, R18, UR8, RZ ;  /* 0x0000000812127c10 */ /* 0x000fe2000ffde0ff */
[--C-:B------:R-:W-:Y:S01]  /*6fae0*/  IMAD.X R19, R19, 0x1, R0.reuse, P1 ;  /* 0x0000000113137824 */ /* 0x100fe200008e0600 */
[----:B------:R-:W-:Y:S01]  /*6faf0*/  IADD3 R24, P1, R24, UR8, RZ ;  /* 0x0000000818187c10 */ /* 0x000fe2000ff3e0ff */
[--C-:B------:R-:W-:Y:S01]  /*6fb00*/  IMAD.X R25, R25, 0x1, R0.reuse, P2 ;  /* 0x0000000119197824 */ /* 0x100fe200010e0600 */
[----:B------:R-:W-:Y:S01]  /*6fb10*/  IADD3 R26, P2, R26, UR8, RZ ;  /* 0x000000081a1a7c10 */ /* 0x000fe2000ff5e0ff */
[--C-:B------:R-:W-:Y:S01]  /*6fb20*/  IMAD.X R6, R6, 0x1, R0.reuse, P4 ;  /* 0x0000000106067824 */ /* 0x100fe200020e0600 */
[----:B------:R-:W-:Y:S01]  /*6fb30*/  IADD3 R5, P4, R5, UR8, RZ ;  /* 0x0000000805057c10 */ /* 0x000fe2000ff9e0ff */
[----:B------:R-:W-:Y:S01]  /*6fb40*/  IMAD.X R4, R4, 0x1, R0, P5 ;  /* 0x0000000104047824 */ /* 0x000fe200028e0600 */
[----:B------:R-:W-:-:S02]  /*6fb50*/  IADD3 R13, P5, R13, UR8, RZ ;  /* 0x000000080d0d7c10 */ /* 0x000fc4000ffbe0ff */
[----:B------:R-:W-:Y:S01]  /*6fb60*/  IADD3.X R9, R9, UR5, RZ, P6, !PT ;  /* 0x0000000509097c10 */ /* 0x000fe2000b7fe4ff */
[----:B------:R-:W-:Y:S01]  /*6fb70*/  IADD3 R12, P6, R12, UR8, RZ ;  /* 0x000000080c0c7c10 */ /* 0x000fe2000ffde0ff */
[----:B------:R-:W-:Y:S01]  /*6fb80*/  IADD3.X R8, R8, UR5, RZ, P1, !PT ;  /* 0x0000000508087c10 */ /* 0x000fe20008ffe4ff */
[----:B------:R-:W-:Y:S01]  /*6fb90*/  IADD3 R17, P1, R17, UR8, RZ ;  /* 0x0000000811117c10 */ /* 0x000fe2000ff3e0ff */
[----:B------:R-:W-:Y:S01]  /*6fba0*/  IADD3.X R16, R16, UR5, RZ, P2, !PT ;  /* 0x0000000510107c10 */ /* 0x000fe200097fe4ff */
[----:B------:R-:W-:Y:S02]  /*6fbb0*/  IADD3 R28, P2, R28, UR8, RZ ;  /* 0x000000081c1c7c10 */ /* 0x000fe4000ff5e0ff */
        /* <DEDUP_REMOVED lines=10> */
[----:B------:R-:W-:Y:S01]  /*6fc60*/  IMAD.X R27, R27, 0x1, R0, P3 ;  /* 0x000000011b1b7824 */ /* 0x000fe200018e0600 */
[----:B------:R-:W-:Y:S01]  /*6fc70*/  STL [R1+0xfec], R19 ;  /* 0x000fec1301007387 */ /* 0x000fe20000100800 */
[----:B------:R-:W-:Y:S01]  /*6fc80*/  IADD3 R7, P3, R7, UR8, RZ ;  /* 0x0000000807077c10 */ /* 0x000fe2000ff7e0ff */
[----:B------:R-:W-:Y:S02]  /*6fc90*/  STL [R1+0x13dc], R24 ;  /* 0x0013dc1801007387 */ /* 0x000fe40000100800 */
[----:B------:R-:W-:Y:S01]  /*6fca0*/  STL [R1+0xfe4], R25 ;  /* 0x000fe41901007387 */ /* 0x000fe20000100800 */
[----:B------:R-:W-:Y:S01]  /*6fcb0*/  STL [R1+0x1bb4], R26 ;  /* 0x001bb41a01007387 */ /* 0x000fe20000100800 */
[----:B------:R-:W-:Y:S02]  /*6fcc0*/  STL [R1+0xfdc], R27 ;  /* 0x000fdc1b01007387 */ /* 0x000fe40000100800 */
[----:B------:R-:W-:Y:S02]  /*6fcd0*/  STL [R1+0x1bb0], R7 ;  /* 0x001bb00701007387 */ /* 0x000fe40000100800 */
[----:B------:R0:W-:Y:S01]  /*6fce0*/  STL [R1+0x1c3c], R0 ;  /* 0x001c3c0001007387 */ /* 0x0001e20000100800 */
        /* <DEDUP_REMOVED lines=10> */
[----:B0-----:R-:W2:Y:S01]  /*6fd90*/  LDL.LU R0, [R1+0x1b84] ;  /* 0x001b840001007983 */ /* 0x001ea20000300800 */
[----:B------:R-:W-:Y:S01]  /*6fda0*/  IADD3.X R29, R29, UR5, RZ, P3, !PT ;  /* 0x000000051d1d7c10 */ /* 0x000fe20009ffe4ff */
[----:B------:R-:W-:-:S04]  /*6fdb0*/  IADD3 R3, P3, R3, UR8, RZ ;  /* 0x0000000803037c10 */ /* 0x000fc8000ff7e0ff */
[----:B------:R-:W-:Y:S04]  /*6fdc0*/  STL [R1+0x13d4], R29 ;  /* 0x0013d41d01007387 */ /* 0x000fe80000100800 */
[----:B--2---:R0:W-:Y:S01]  /*6fdd0*/  STL [R1+0x1cb8], R0 ;  /* 0x001cb80001007387 */ /* 0x0041e20000100800 */
[----:B------:R-:W-:Y:S03]  /*6fde0*/  STL [R1+0x1b94], R3 ;  /* 0x001b940301007387 */ /* 0x000fe60000100800 */
[----:B0-----:R-:W2:Y:S01]  /*6fdf0*/  LDL.LU R0, [R1+0x13cc] ;  /* 0x0013cc0001007983 */ /* 0x001ea20000300800 */
[----:B------:R-:W-:-:S05]  /*6fe00*/  IADD3.X R2, R2, UR5, RZ, P4, !PT ;  /* 0x0000000502027c10 */ /* 0x000fca000a7fe4ff */
[----:B------:R-:W-:Y:S04]  /*6fe10*/  STL [R1+0x13d0], R2 ;  /* 0x0013d00201007387 */ /* 0x000fe80000100800 */
        /* <DEDUP_REMOVED lines=30> */
[----:B--2---:R-:W-:-:S05]  /*70000*/  IADD3 R0, P4, R0, UR8, RZ ;  /* 0x0000000800007c10 */ /* 0x004fca000ff9e0ff */
[----:B------:R0:W-:Y:S04]  /*70010*/  STL [R1+0x1b8c], R0 ;  /* 0x001b8c0001007387 */ /* 0x0001e80000100800 */
[----:B0-----:R-:W2:Y:S02]  /*70020*/  LDL.LU R0, [R1+0x1cbc] ;  /* 0x001cbc0001007983 */ /* 0x001ea40000300800 */
[----:B--2---:R-:W-:-:S05]  /*70030*/  IADD3.X R0, R0, UR5, RZ, P5, !PT ;  /* 0x0000000500007c10 */ /* 0x004fca000affe4ff */
[----:B------:R0:W-:Y:S04]  /*70040*/  STL [R1+0x13cc], R0 ;  /* 0x0013cc0001007387 */ /* 0x0001e80000100800 */
[----:B0-----:R-:W2:Y:S01]  /*70050*/  LDL.LU R0, [R1+0x1cb8] ;  /* 0x001cb80001007983 */ /* 0x001ea20000300800 */
[----:B---3--:R-:W-:Y:S01]  /*70060*/  IADD3.X R11, R11, UR5, RZ, P6, !PT ;  /* 0x000000050b0b7c10 */ /* 0x008fe2000b7fe4ff */
[----:B----4-:R-:W-:Y:S01]  /*70070*/  IADD3 R10, P6, R10, UR8, RZ ;  /* 0x000000080a0a7c10 */ /* 0x010fe2000ffde0ff */
[----:B------:R-:W-:Y:S01]  /*70080*/  IADD3.X R20, R20, UR5, RZ, P1, !PT ;  /* 0x0000000514147c10 */ /* 0x000fe20008ffe4ff */
[----:B------:R-:W-:Y:S01]  /*70090*/  IADD3 R21, P1, R21, UR8, RZ ;  /* 0x0000000815157c10 */ /* 0x000fe2000ff3e0ff */
        /* <DEDUP_REMOVED lines=16> */
[----:B------:R-:W-:-:S02]  /*701a0*/  IADD3.X R28, R28, UR5, RZ, P6, !PT ;  /* 0x000000051c1c7c10 */ /* 0x000fc4000b7fe4ff */
[----:B--2---:R-:W-:-:S05]  /*701b0*/  IADD3 R0, P5, R0, UR8, RZ ;  /* 0x0000000800007c10 */ /* 0x004fca000ffbe0ff */
[----:B------:R0:W-:Y:S01]  /*701c0*/  STL [R1+0x1b84], R0 ;  /* 0x001b840001007387 */ /* 0x0001e20000100800 */
[----:B------:R-:W-:Y:S02]  /*701d0*/  STL [R1+0x13c8], R11 ;  /* 0x0013c80b01007387 */ /* 0x000fe40000100800 */
[----:B------:R-:W-:Y:S02]  /*701e0*/  STL [R1+0x1b7c], R10 ;  /* 0x001b7c0a01007387 */ /* 0x000fe40000100800 */
[----:B------:R-:W-:Y:S01]  /*701f0*/  STL [R1+0x13c4], R20 ;  /* 0x0013c41401007387 */ /* 0x000fe20000100800 */
[----:B------:R-:W-:Y:S01]  /*70200*/  STL [R1+0x1b74], R21 ;  /* 0x001b741501007387 */ /* 0x000fe20000100800 */
[----:B------:R-:W-:Y:S02]  /*70210*/  STL [R1+0x1b98], R22 ;  /* 0x001b981601007387 */ /* 0x000fe40000100800 */
[----:B------:R-:W-:Y:S01]  /*70220*/  STL [R1+0x1b6c], R23 ;  /* 0x001b6c1701007387 */ /* 0x000fe20000100800 */
[----:B------:R-:W-:Y:S01]  /*70230*/  IADD3.X R24, R24, UR5, RZ, P5, !PT ;  /* 0x0000000518187c10 */ /* 0x000fe2000affe4ff */
[----:B------:R-:W-:Y:S01]  /*70240*/  STL [R1+0x1b90], R14 ;  /* 0x001b900e01007387 */ /* 0x000fe20000100800 */
[----:B------:R-:W-:Y:S01]  /*70250*/  IADD3 R25, P5, R25, UR8, RZ ;  /* 0x0000000819197c10 */ /* 0x000fe2000ffbe0ff */
        /* <DEDUP_REMOVED lines=11> */
[----:B------:R-:W-:Y:S01]  /*70310*/  IADD3.X R17, R17, UR5, RZ, P5, !PT ;  /* 0x0000000511117c10 */ /* 0x000fe2000affe4ff */
[----:B------:R-:W-:Y:S01]  /*70320*/  STL [R1+0x1b60], R13 ;  /* 0x001b600d01007387 */ /* 0x000fe20000100800 */
[----:B------:R-:W-:Y:S01]  /*70330*/  IADD3 R16, P5, R16, UR8, RZ ;  /* 0x0000000810107c10 */ /* 0x000fe2000ffbe0ff */
[----:B------:R-:W-:Y:S01]  /*70340*/  STL [R1+0x1b34], R9 ;  /* 0x001b340901007387 */ /* 0x000fe20000100800 */
[----:B------:R-:W-:Y:S02]  /*70350*/  STL [R1+0x1b58], R12 ;  /* 0x001b580c01007387 */ /* 0x000fe40000100800 */
[----:B------:R-:W-:Y:S02]  /*70360*/  STL [R1+0x1b2c], R8 ;  /* 0x001b2c0801007387 */ /* 0x000fe40000100800 */
[----:B------:R-:W-:Y:S01]  /*70370*/  STL [R1+0x1b50], R17 ;  /* 0x001b501101007387 */ /* 0x000fe20000100800 */
[----:B------:R-:W-:Y:S01]  /*70380*/  STL [R1+0x1b24], R16 ;  /* 0x001b241001007387 */ /* 0x000fe20000100800 */
[----:B------:R-:W-:Y:S02]  /*70390*/  STL [R1+0x1b48], R28 ;  /* 0x001b481c01007387 */ /* 0x000fe40000100800 */
[----:B0-----:R-:W2:Y:S01]  /*703a0*/  LDL.LU R0, [R1+0x1b30] ;  /* 0x001b300001007983 */ /* 0x001ea20000300800 */
[----:B------:R-:W-:-:S02]  /*703b0*/  IADD3 R29, P6, R29, UR8, RZ ;  /* 0x000000081d1d7c10 */ /* 0x000fc4000ffde0ff */
[----:B------:R-:W-:-:S03]  /*703c0*/  IADD3.X R3, R3, UR5, RZ, P1, !PT ;  /* 0x0000000503037c10 */ /* 0x000fc60008ffe4ff */
[----:B------:R-:W-:Y:S04]  /*703d0*/  STL [R1+0x1b1c], R29 ;  /* 0x001b1c1d01007387 */ /* 0x000fe80000100800 */
[----:B--2---:R0:W-:Y:S01]  /*703e0*/  STL [R1+0x1cb0], R0 ;  /* 0x001cb00001007387 */ /* 0x0041e20000100800 */
[----:B------:R-:W-:Y:S03]  /*703f0*/  STL [R1+0x1b40], R3 ;  /* 0x001b400301007387 */ /* 0x000fe60000100800 */
[----:B0-----:R-:W2:Y:S01]  /*70400*/  LDL.LU R0, [R1+0x1b0c] ;  /* 0x001b0c0001007983 */ /* 0x001ea20000300800 */
[----:B------:R-:W-:-:S05]  /*70410*/  IADD3 R2, P1, R2, UR8, RZ ;  /* 0x0000000802027c10 */ /* 0x000fca000ff3e0ff */
        /* <DEDUP_REMOVED lines=31> */
[----:B--2---:R-:W-:-:S05]  /*70610*/  IADD3.X R0, R0, UR5, RZ, P2, !PT ;  /* 0x0000000500007c10 */ /* 0x004fca00097fe4ff */
[----:B------:R0:W-:Y:S04]  /*70620*/  STL [R1+0x1b38], R0 ;  /* 0x001b380001007387 */ /* 0x0001e80000100800 */
[----:B0-----:R-:W2:Y:S02]  /*70630*/  LDL.LU R0, [R1+0x1cb4] ;  /* 0x001cb40001007983 */ /* 0x001ea40000300800 */
[----:B--2---:R-:W-:-:S05]  /*70640*/  IADD3 R0, P2, R0, UR8, RZ ;  /* 0x0000000800007c10 */ /* 0x004fca000ff5e0ff */
[----:B------:R0:W-:Y:S04]  /*70650*/  STL [R1+0x1b0c], R0 ;  /* 0x001b0c0001007387 */ /* 0x0001e80000100800 */
[----:B0-----:R-:W2:Y:S01]  /*70660*/  LDL.LU R0, [R1+0x1cb0] ;  /* 0x001cb00001007983 */ /* 0x001ea20000300800 */
[----:B----4-:R-:W-:Y:S01]  /*70670*/  IADD3.X R10, R10, UR5, RZ, P4, !PT ;  /* 0x000000050a0a7c10 */ /* 0x010fe2000a7fe4ff */
[----:B---3--:R-:W-:Y:S01]  /*70680*/  IADD3 R20, P4, R20, UR8, RZ ;  /* 0x0000000814147c10 */ /* 0x008fe2000ff9e0ff */
        /* <DEDUP_REMOVED lines=18> */
[----:B--2---:R-:W-:Y:S01]  /*707b0*/  IADD3.X R0, R0, UR5, RZ, P3, !PT ;  /* 0x0000000500007c10 */ /* 0x004fe20009ffe4ff */
[----:B------:R-:W-:-:S04]  /*707c0*/  IADD3 R11, P3, R11, UR8, RZ ;  /* 0x000000080b0b7c10 */ /* 0x000fc8000ff7e0ff */
[----:B------:R0:W-:Y:S01]  /*707d0*/  STL [R1+0x1b30], R0 ;  /* 0x001b300001007387 */ /* 0x0001e20000100800 */
[----:B------:R-:W-:Y:S02]  /*707e0*/  STL [R1+0x1b04], R11 ;  /* 0x001b040b01007387 */ /* 0x000fe40000100800 */
[----:B------:R-:W-:Y:S02]  /*707f0*/  STL [R1+0x1b28], R10 ;  /* 0x001b280a01007387 */ /* 0x000fe40000100800 */
[----:B------:R-:W-:Y:S01]  /*70800*/  STL [R1+0x1afc], R20 ;  /* 0x001afc1401007387 */ /* 0x000fe20000100800 */
[----:B------:R-:W-:Y:S01]  /*70810*/  STL [R1+0x1b20], R21 ;  /* 0x001b201501007387 */ /* 0x000fe20000100800 */
[----:B------:R-:W-:Y:S02]  /*70820*/  STL [R1+0x1af4], R22 ;  /* 0x001af41601007387 */ /* 0x000fe40000100800 */
        /* <DEDUP_REMOVED lines=1343> */
[----:B--2---:R-:W-:Y:S01]  /*75c20*/  IADD3.X R0, R0, UR5, RZ, P4, !PT ;  /* 0x0000000500007c10 */ /* 0x004fe2000a7fe4ff */
[----:B------:R-:W-:-:S04]  /*75c30*/  IADD3 R10, P4, R10, UR8, RZ ;  /* 0x000000080a0a7c10 */ /* 0x000fc8000ff9e0ff */
[----:B------:R0:W-:Y:S04]  /*75c40*/  STL [R1+0x1468], R0 ;  /* 0x0014680001007387 */ /* 0x0001e80000100800 */
[----:B0-----:R0:W5:Y:S01]  /*75c50*/  LDL.LU R0, [R1+0x1c3c] ;  /* 0x001c3c0001007983 */ /* 0x0011620000300800 */
[----:B------:R1:W-:Y:S03]  /*75c60*/  STL [R1+0x143c], R10 ;  /* 0x00143c0a01007387 */ /* 0x0003e60000100800 */
[----:B-1----:R0:W5:Y:S01]  /*75c70*/  LDL.LU R10, [R1+0x1c38] ;  /* 0x001c3800010a7983 */ /* 0x0021620000300800 */
[----:B------:R1:W-:Y:S03]  /*75c80*/  STL [R1+0x1460], R11 ;  /* 0x0014600b01007387 */ /* 0x0003e60000100800 */
[----:B-1----:R0:W5:Y:S01]  /*75c90*/  LDL.LU R11, [R1+0x1c34] ;  /* 0x001c3400010b7983 */ /* 0x0021620000300800 */
[----:B------:R1:W-:Y:S03]  /*75ca0*/  STL [R1+0x1434], R6 ;  /* 0x0014340601007387 */ /* 0x0003e60000100800 */
[----:B-1----:R0:W5:Y:S01]  /*75cb0*/  LDL.LU R6, [R1+0x1c30] ;  /* 0x001c300001067983 */ /* 0x0021620000300800 */
[----:B------:R1:W-:Y:S03]  /*75cc0*/  STL [R1+0x1458], R7 ;  /* 0x0014580701007387 */ /* 0x0003e60000100800 */
[----:B-1----:R0:W5:Y:S01]  /*75cd0*/  LDL.LU R7, [R1+0x1c2c] ;  /* 0x001c2c0001077983 */ /* 0x0021620000300800 */
[----:B------:R1:W-:Y:S01]  /*75ce0*/  STL [R1+0x142c], R4 ;  /* 0x00142c0401007387 */ /* 0x0003e20000100800 */
[----:B------:R-:W-:-:S02]  /*75cf0*/  IADD3.X R16, R16, UR5, RZ, P4, !PT ;  /* 0x0000000510107c10 */ /* 0x000fc4000a7fe4ff */
[----:B-1----:R0:W5:Y:S01]  /*75d00*/  LDL.LU R4, [R1+0x1c28] ;  /* 0x001c280001047983 */ /* 0x0021620000300800 */
[----:B------:R1:W-:Y:S01]  /*75d10*/  STL [R1+0x1450], R5 ;  /* 0x0014500501007387 */ /* 0x0003e20000100800 */
[----:B------:R-:W-:Y:S02]  /*75d20*/  IADD3 R28, P4, R28, UR8, RZ ;  /* 0x000000081c1c7c10 */ /* 0x000fe4000ff9e0ff */
[----:B-1----:R0:W5:Y:S01]  /*75d30*/  LDL.LU R5, [R1+0x1c24] ;  /* 0x001c240001057983 */ /* 0x0021620000300800 */
        /* <DEDUP_REMOVED lines=19> */
[----:B-1----:R-:W2:Y:S01]  /*75e70*/  LDL.LU R2, [R1+0x1bfc] ;  /* 0x001bfc0001027983 */ /* 0x002ea20000300800 */
[----:B------:R-:W-:-:S02]  /*75e80*/  IADD3 R20, P6, R20, UR8, RZ ;  /* 0x0000000814147c10 */ /* 0x000fc4000ffde0ff */
[----:B------:R-:W-:Y:S01]  /*75e90*/  IADD3.X R21, R21, UR5, RZ, P1, !PT ;  /* 0x0000000515157c10 */ /* 0x000fe20008ffe4ff */
[----:B------:R-:W-:Y:S01]  /*75ea0*/  IADD3 R22, P1, R22, UR8, RZ ;  /* 0x0000000816167c10 */ /* 0x000fe2000ff3e0ff */
[----:B------:R-:W-:Y:S01]  /*75eb0*/  IADD3.X R23, R23, UR5, RZ, P2, !PT ;  /* 0x0000000517177c10 */ /* 0x000fe200097fe4ff */
[----:B------:R-:W-:Y:S01]  /*75ec0*/  IADD3 R14, P2, R14, UR8, RZ ;  /* 0x000000080e0e7c10 */ /* 0x000fe2000ff5e0ff */
[----:B------:R-:W-:Y:S01]  /*75ed0*/  STL [R1+0x13fc], R20 ;  /* 0x0013fc1401007387 */ /* 0x000fe20000100800 */
[----:B------:R-:W-:Y:S01]  /*75ee0*/  IADD3.X R15, R15, UR5, RZ, P3, !PT ;  /* 0x000000050f0f7c10 */ /* 0x000fe20009ffe4ff */
[----:B------:R-:W-:Y:S01]  /*75ef0*/  STL [R1+0x1420], R21 ;  /* 0x0014201501007387 */ /* 0x000fe20000100800 */
[----:B------:R-:W-:Y:S01]  /*75f00*/  IADD3 R18, P3, R18, UR8, RZ ;  /* 0x0000000812127c10 */ /* 0x000fe2000ff7e0ff */
[----:B------:R-:W-:Y:S01]  /*75f10*/  STL [R1+0x13f4], R22 ;  /* 0x0013f41601007387 */ /* 0x000fe20000100800 */
[----:B------:R-:W-:Y:S01]  /*75f20*/  IADD3.X R19, R19, UR5, RZ, P4, !PT ;  /* 0x0000000513137c10 */ /* 0x000fe2000a7fe4ff */
[----:B------:R-:W-:Y:S01]  /*75f30*/  STL [R1+0x1418], R23 ;  /* 0x0014181701007387 */ /* 0x000fe20000100800 */
[----:B------:R-:W-:Y:S01]  /*75f40*/  IADD3.X R24, R24, UR5, RZ, P5, !PT ;  /* 0x0000000518187c10 */ /* 0x000fe2000affe4ff */
[----:B------:R-:W-:Y:S01]  /*75f50*/  STL [R1+0x13ec], R14 ;  /* 0x0013ec0e01007387 */ /* 0x000fe20000100800 */
[----:B------:R-:W-:Y:S01]  /*75f60*/  IADD3.X R25, R25, UR5, RZ, P6, !PT ;  /* 0x0000000519197c10 */ /* 0x000fe2000b7fe4ff */
[----:B------:R-:W-:Y:S02]  /*75f70*/  STL [R1+0x1410], R15 ;  /* 0x0014100f01007387 */ /* 0x000fe40000100800 */
[----:B------:R-:W-:Y:S01]  /*75f80*/  STL [R1+0x13e4], R18 ;  /* 0x0013e41201007387 */ /* 0x000fe20000100800 */
[----:B------:R-:W-:Y:S01]  /*75f90*/  IADD3.X R26, R26, UR5, RZ, P1, !PT ;  /* 0x000000051a1a7c10 */ /* 0x000fe20008ffe4ff */
[----:B------:R-:W-:Y:S01]  /*75fa0*/  STL [R1+0x1408], R19 ;  /* 0x0014081301007387 */ /* 0x000fe20000100800 */
[----:B------:R-:W-:Y:S01]  /*75fb0*/  IADD3.X R27, R27, UR5, RZ, P2, !PT ;  /* 0x000000051b1b7c10 */ /* 0x000fe200097fe4ff */
[----:B------:R-:W-:Y:S02]  /*75fc0*/  STL [R1+0x1400], R24 ;  /* 0x0014001801007387 */ /* 0x000fe40000100800 */
[----:B------:R-:W-:Y:S01]  /*75fd0*/  STL [R1+0x13f8], R25 ;  /* 0x0013f81901007387 */ /* 0x000fe20000100800 */
[----:B--2---:R-:W-:-:S05]  /*75fe0*/  IADD3.X R2, R2, UR5, RZ, P3, !PT ;  /* 0x0000000502027c10 */ /* 0x004fca0009ffe4ff */
[----:B------:R1:W-:Y:S01]  /*75ff0*/  STL [R1+0x13e0], R2 ;  /* 0x0013e00201007387 */ /* 0x0003e20000100800 */
[----:B------:R0:W-:Y:S03]  /*76000*/  STL [R1+0x13f0], R26 ;  /* 0x0013f01a01007387 */ /* 0x0001e60000100800 */
[----:B-1----:R0:W5:Y:S01]  /*76010*/  LDL.LU R2, [R1+0x1bf8] ;  /* 0x001bf80001027983 */ /* 0x0021620000300800 */
[----:B------:R0:W-:Y:S01]  /*76020*/  STL [R1+0x13e8], R27 ;  /* 0x0013e81b01007387 */ /* 0x0001e20000100800 */
[----:B------:R-:W-:Y:S01]  /*76030*/  @!P0 CALL.REL.NOINC `(.L_x_1) ;  /* 0x0000001000008944 */ /* 0x000fe20003c00000 */
[----:B------:R-:W-:Y:S05]  /*76040*/  BRA `(.L_x_2) ;  /* 0xfffa85d000007947 */ /* 0x000fea000383ffff */
.L_x_1:
[----:B-----5:R-:W2:Y:S04]  /*76050*/  LDL.LU R2, [R1+0x474] ;  /* 0x0004740001027983 */ /* 0x020ea80000300800 */
[----:B--2---:R1:W-:Y:S04]  /*76060*/  STL [R1+0x1ff0], R2 ;  /* 0x001ff00201007387 */ /* 0x0043e80000100800 */
[----:B-1----:R-:W2:Y:S04]  /*76070*/  LDL.LU R2, [R1+0x2cc] ;  /* 0x0002cc0001027983 */ /* 0x002ea80000300800 */
        /* <DEDUP_REMOVED lines=17> */
[----:B------:R-:W2:Y:S01]  /*76190*/  LDL.LU R3, [R1+0x470] ;  /* 0x0004700001037983 */ /* 0x000ea20000300800 */
[----:B-1----:R-:W-:-:S03]  /*761a0*/  IMAD.MOV.U32 R2, RZ, RZ, R11 ;  /* 0x000000ffff027224 */ /* 0x002fc600078e000b */
        /* <DEDUP_REMOVED lines=17> */
[----:B------:R-:W2:Y:S04]  /*762c0*/  LDL.LU R28, [R1+0x8fc] ;  /* 0x0008fc00011c7983 */ /* 0x000ea80000300800 */
[----:B------:R-:W2:Y:S04]  /*762d0*/  LDL.LU R0, [R1+0x8f8] ;  /* 0x0008f80001007983 */ /* 0x000ea80000300800 */
[----:B------:R-:W3:Y:S01]  /*762e0*/  LDL.LU R20, [R1+0x90c] ;  /* 0x00090c0001147983 */ /* 0x000ee20000300800 */
[----:B-1----:R-:W-:-:S03]  /*762f0*/  IMAD.MOV.U32 R3, RZ, RZ, R10 ;  /* 0x000000ffff037224 */ /* 0x002fc600078e000a */
[----:B------:R-:W3:Y:S04]  /*76300*/  LDL.LU R21, [R1+0x908] ;  /* 0x0009080001157983 */ /* 0x000ee80000300800 */
[----:B------:R-:W4:Y:S04]  /*76310*/  LDL.LU R22, [R1+0x91c] ;  /* 0x00091c0001167983 */ /* 0x000f280000300800 */
[----:B------:R-:W4:Y:S04]  /*76320*/  LDL.LU R23, [R1+0x918] ;  /* 0x0009180001177983 */ /* 0x000f280000300800 */
[----:B------:R-:W2:Y:S04]  /*76330*/  LDL.LU R10, [R1+0x92c] ;  /* 0x00092c00010a7983 */ /* 0x000ea80000300800 */
[----:B------:R-:W2:Y:S04]  /*76340*/  LDL.LU R11, [R1+0x928] ;  /* 0x00092800010b7983 */ /* 0x000ea80000300800 */
[----:B------:R-:W2:Y:S04]  /*76350*/  LDL.LU R14, [R1+0x8f4] ;  /* 0x0008f400010e7983 */ /* 0x000ea80000300800 */
[----:B------:R-:W2:Y:S04]  /*76360*/  LDL.LU R15, [R1+0x8f0] ;  /* 0x0008f000010f7983 */ /* 0x000ea80000300800 */
[----:B------:R-:W2:Y:S04]  /*76370*/  LDL.LU R18, [R1+0x904] ;  /* 0x0009040001127983 */ /* 0x000ea80000300800 */
[----:B------:R-:W2:Y:S04]  /*76380*/  LDL.LU R19, [R1+0x900] ;  /* 0x0009000001137983 */ /* 0x000ea80000300800 */
[----:B------:R-:W2:Y:S04]  /*76390*/  LDL.LU R24, [R1+0x914] ;  /* 0x0009140001187983 */ /* 0x000ea80000300800 */
[----:B------:R-:W2:Y:S04]  /*763a0*/  LDL.LU R25, [R1+0x910] ;  /* 0x0009100001197983 */ /* 0x000ea80000300800 */
[----:B0-----:R-:W2:Y:S04]  /*763b0*/  LDL.LU R26, [R1+0x924] ;  /* 0x00092400011a7983 */ /* 0x001ea80000300800 */
[----:B------:R-:W2:Y:S04]  /*763c0*/  LDL.LU R27, [R1+0x920] ;  /* 0x00092000011b7983 */ /* 0x000ea80000300800 */
        /* <DEDUP_REMOVED lines=8> */
[----:B------:R0:W-:Y:S01]  /*76450*/  STL [R1+0x1dc4], R17 ;  /* 0x001dc41101007387 */ /* 0x0001e20000100800 */
[----:B------:R-:W-:-:S03]  /*76460*/  F2FP.BF16.PACK_AB R2, R3, R2 ;  /* 0x000000020302723e */ /* 0x000fc600000010ff */
        /* <DEDUP_REMOVED lines=13> */
[----:B------:R-:W2:Y:S04]  /*76540*/  LDL.LU R3, [R1+0x2038] ;  /* 0x0020380001037983 */ /* 0x000ea80000300800 */
[----:B------:R0:W-:Y:S04]  /*76550*/  STL [R1+0x3dc], R2 ;  /* 0x0003dc0201007387 */ /* 0x0001e80000100800 */
[----:B0-----:R-:W2:Y:S02]  /*76560*/  LDL.LU R2, [R1+0x2034] ;  /* 0x0020340001027983 */ /* 0x001ea40000300800 */
[----:B--2---:R-:W-:-:S02]  /*76570*/  F2FP.BF16.PACK_AB R2, R3, R2 ;  /* 0x000000020302723e */ /* 0x004fc400000010ff */
        /* <DEDUP_REMOVED lines=30> */
[----:B0-----:R-:W2:Y:S01]  /*76760*/  LDL.LU R2, [R1+0x1ff4] ;  /* 0x001ff40001027983 */ /* 0x001ea20000300800 */
[----:B------:R-:W-:Y:S02]  /*76770*/  F2FP.BF16.PACK_AB R5, R5, R4 ;  /* 0x000000040505723e */ /* 0x000fe400000010ff */
[----:B--2---:R-:W-:-:S02]  /*76780*/  F2FP.BF16.PACK_AB R29, R2, R29 ;  /* 0x0000001d021d723e */ /* 0x004fc400000010ff */
[----:B------:R-:W2:Y:S04]  /*76790*/  LDL.LU R2, [R1+0x1ff0] ;  /* 0x001ff00001027983 */ /* 0x000ea80000300800 */
[----:B------:R0:W-:Y:S01]  /*767a0*/  STL [R1+0x3b8], R29 ;  /* 0x0003b81d01007387 */ /* 0x0001e20000100800 */
[----:B------:R-:W-:Y:S02]  /*767b0*/  F2FP.BF16.PACK_AB R4, R7, R6 ;  /* 0x000000060704723e */ /* 0x000fe400000010ff */
[----:B0-----:R-:W-:Y:S02]  /*767c0*/  F2FP.BF16.PACK_AB R29, R8, R9 ;  /* 0x00000009081d723e */ /* 0x001fe400000010ff */
[----:B------:R-:W-:Y:S02]  /*767d0*/  F2FP.BF16.PACK_AB R9, R12, R13 ;  /* 0x0000000d0c09723e */ /* 0x000fe400000010ff */
[----:B------:R-:W-:Y:S01]  /*767e0*/  F2FP.BF16.PACK_AB R8, R16, R17 ;  /* 0x000000111008723e */ /* 0x000fe200000010ff */
[----:B------:R-:W-:Y:S04]  /*767f0*/  STL [R1+0x3b4], R29 ;  /* 0x0003b41d01007387 */ /* 0x000fe80000100800 */
[----:B------:R-:W-:Y:S04]  /*76800*/  STL [R1+0x3b0], R9 ;  /* 0x0003b00901007387 */ /* 0x000fe80000100800 */
[----:B------:R-:W-:Y:S04]  /*76810*/  STL [R1+0x3ac], R8 ;  /* 0x0003ac0801007387 */ /* 0x000fe80000100800 */
[----:B------:R-:W-:Y:S04]  /*76820*/  STL [R1+0x3a8], R5 ;  /* 0x0003a80501007387 */ /* 0x000fe80000100800 */
[----:B------:R-:W-:Y:S01]  /*76830*/  STL [R1+0x3a4], R4 ;  /* 0x0003a40401007387 */ /* 0x000fe20000100800 */
[----:B--2---:R-:W-:-:S02]  /*76840*/  F2FP.BF16.PACK_AB R3, R2, R3 ;  /* 0x000000030203723e */ /* 0x004fc400000010ff */
[----:B------:R-:W-:Y:S02]  /*76850*/  F2FP.BF16.PACK_AB R2, R28, R0 ;  /* 0x000000001c02723e */ /* 0x000fe400000010ff */
[----:B---3--:R-:W-:Y:S01]  /*76860*/  F2FP.BF16.PACK_AB R0, R20, R21 ;  /* 0x000000151400723e */ /* 0x008fe200000010ff */
[----:B------:R4:W-:Y:S04]  /*76870*/  STL [R1+0x3a0], R3 ;  /* 0x0003a00301007387 */ /* 0x0009e80000100800 */
[----:B------:R0:W-:Y:S01]  /*76880*/  STL [R1+0x39c], R2 ;  /* 0x00039c0201007387 */ /* 0x0001e20000100800 */
[----:B----4-:R-:W-:-:S03]  /*76890*/  F2FP.BF16.PACK_AB R3, R22, R23 ;  /* 0x000000171603723e */ /* 0x010fc600000010ff */
[----:B------:R1:W-:Y:S01]  /*768a0*/  STL [R1+0x398], R0 ;  /* 0x0003980001007387 */ /* 0x0003e20000100800 */
[----:B0-----:R-:W-:-:S03]  /*768b0*/  F2FP.BF16.PACK_AB R2, R10, R11 ;  /* 0x0000000b0a02723e */ /* 0x001fc600000010ff */
[----:B------:R0:W-:Y:S01]  /*768c0*/  STL [R1+0x394], R3 ;  /* 0x0003940301007387 */ /* 0x0001e20000100800 */
[----:B-1----:R-:W-:-:S03]  /*768d0*/  F2FP.BF16.PACK_AB R0, R14, R15 ;  /* 0x0000000f0e00723e */ /* 0x002fc600000010ff */
[----:B------:R1:W-:Y:S01]  /*768e0*/  STL [R1+0x390], R2 ;  /* 0x0003900201007387 */ /* 0x0003e20000100800 */
[----:B0-----:R-:W-:-:S03]  /*768f0*/  F2FP.BF16.PACK_AB R3, R18, R19 ;  /* 0x000000131203723e */ /* 0x001fc600000010ff */
[----:B------:R0:W-:Y:S04]  /*76900*/  STL [R1+0x38c], R0 ;  /* 0x00038c0001007387 */ /* 0x0001e80000100800 */
[----:B------:R-:W-:Y:S04]  /*76910*/  STL [R1+0x388], R3 ;  /* 0x0003880301007387 */ /* 0x000fe80000100800 */
[----:B------:R-:W2:Y:S01]  /*76920*/  LDL.LU R29, [R1+0x768] ;  /* 0x00076800011d7983 */ /* 0x000ea20000300800 */
[----:B-1----:R-:W-:Y:S02]  /*76930*/  F2FP.BF16.PACK_AB R2, R24, R25 ;  /* 0x000000191802723e */ /* 0x002fe400000010ff */
[----:B0-----:R-:W-:-:S03]  /*76940*/  F2FP.BF16.PACK_AB R0, R26, R27 ;  /* 0x0000001b1a00723e */ /* 0x001fc600000010ff */
[----:B------:R-:W-:Y:S04]  /*76950*/  STL [R1+0x384], R2 ;  /* 0x0003840201007387 */ /* 0x000fe80000100800 */
[----:B--2---:R0:W-:Y:S04]  /*76960*/  STL [R1+0x1f68], R29 ;  /* 0x001f681d01007387 */ /* 0x0041e80000100800 */
[----:B------:R-:W-:Y:S04]  /*76970*/  STL [R1+0x380], R0 ;  /* 0x0003800001007387 */ /* 0x000fe80000100800 */
[----:B0-----:R-:W2:Y:S04]  /*76980*/  LDL.LU R29, [R1+0x458] ;  /* 0x00045800011d7983 */ /* 0x001ea80000300800 */
[----:B--2---:R0:W-:Y:S04]  /*76990*/  STL [R1+0x1f70], R29 ;  /* 0x001f701d01007387 */ /* 0x0041e80000100800 */
        /* <DEDUP_REMOVED lines=31> */
[----:B------:R-:W3:Y:S04]  /*76b90*/  LDL.LU R8, [R1+0x77c] ;  /* 0x00077c0001087983 */ /* 0x000ee80000300800 */
[----:B---3--:R0:W-:Y:S04]  /*76ba0*/  STL [R1+0x1f64], R8 ;  /* 0x001f640801007387 */ /* 0x0081e80000100800 */
[----:B0-----:R-:W3:Y:S04]  /*76bb0*/  LDL.LU R8, [R1+0x76c] ;  /* 0x00076c0001087983 */ /* 0x001ee80000300800 */
        /* <DEDUP_REMOVED lines=33> */
[----:B0-----:R-:W2:Y:S04]  /*76dd0*/  LDL.LU R8, [R1+0x44c] ;  /* 0x00044c0001087983 */ /* 0x001ea80000300800 */
[----:B------:R-:W3:Y:S04]  /*76de0*/  LDL.LU R9, [R1+0x778] ;  /* 0x0007780001097983 */ /* 0x000ee80000300800 */
[----:B------:R-:W4:Y:S04]  /*76df0*/  LDL.LU R12, [R1+0x78c] ;  /* 0x00078c00010c7983 */ /* 0x000f280000300800 */
        /* <DEDUP_REMOVED lines=25> */
[----:B--2---:R-:W-:-:S03]  /*76f90*/  F2FP.BF16.PACK_AB R29, R8, R29 ;  /* 0x0000001d081d723e */ /* 0x004fc600000010ff */
        /* <DEDUP_REMOVED lines=69> */
[----:B------:R2:W-:Y:S01]  /*773f0*/  STL [R1+0x338], R29 ;  /* 0x0003381d01007387 */ /* 0x0005e20000100800 */
[----:B---3--:R-:W-:Y:S02]  /*77400*/  F2FP.BF16.PACK_AB R5, R5, R4 ;  /* 0x000000040505723e */ /* 0x008fe400000010ff */
[----:B------:R-:W-:Y:S02]  /*77410*/  F2FP.BF16.PACK_AB R4, R7, R6 ;  /* 0x000000060704723e */ /* 0x000fe400000010ff */
[----:B------:R-:W-:Y:S02]  /*77420*/  F2FP.BF16.PACK_AB R3, R2, R3 ;  /* 0x000000030203723e */ /* 0x000fe400000010ff */
[----:B------:R-:W-:-:S02]  /*77430*/  F2FP.BF16.PACK_AB R2, R28, R0 ;  /* 0x000000001c02723e */ /* 0x000fc400000010ff */
[----:B------:R-:W-:Y:S02]  /*77440*/  F2FP.BF16.PACK_AB R0, R20, R21 ;  /* 0x000000151400723e */ /* 0x000fe400000010ff */
[----:B--2---:R-:W-:Y:S02]  /*77450*/  F2FP.BF16.PACK_AB R29, R8, R9 ;  /* 0x00000009081d723e */ /* 0x004fe400000010ff */
[----:B----4-:R-:W-:Y:S02]  /*77460*/  F2FP.BF16.PACK_AB R9, R12, R13 ;  /* 0x0000000d0c09723e */ /* 0x010fe400000010ff */
[----:B------:R-:W-:Y:S01]  /*77470*/  F2FP.BF16.PACK_AB R8, R16, R17 ;  /* 0x000000111008723e */ /* 0x000fe200000010ff */
[----:B------:R-:W-:Y:S04]  /*77480*/  STL [R1+0x334], R29 ;  /* 0x0003341d01007387 */ /* 0x000fe80000100800 */
[----:B------:R-:W-:Y:S04]  /*77490*/  STL [R1+0x330], R9 ;  /* 0x0003300901007387 */ /* 0x000fe80000100800 */
[----:B------:R-:W-:Y:S04]  /*774a0*/  STL [R1+0x32c], R8 ;  /* 0x00032c0801007387 */ /* 0x000fe80000100800 */
[----:B------:R-:W-:Y:S04]  /*774b0*/  STL [R1+0x328], R5 ;  /* 0x0003280501007387 */ /* 0x000fe80000100800 */
[----:B------:R-:W-:Y:S04]  /*774c0*/  STL [R1+0x324], R4 ;  /* 0x0003240401007387 */ /* 0x000fe80000100800 */
[----:B------:R0:W-:Y:S04]  /*774d0*/  STL [R1+0x320], R3 ;  /* 0x0003200301007387 */ /* 0x0001e80000100800 */
[----:B------:R1:W-:Y:S01]  /*774e0*/  STL [R1+0x31c], R2 ;  /* 0x00031c0201007387 */ /* 0x0003e20000100800 */
[----:B0-----:R-:W-:-:S03]  /*774f0*/  F2FP.BF16.PACK_AB R3, R22, R23 ;  /* 0x000000171603723e */ /* 0x001fc600000010ff */
[----:B------:R0:W-:Y:S01]  /*77500*/  STL [R1+0x318], R0 ;  /* 0x0003180001007387 */ /* 0x0001e20000100800 */
[----:B-1----:R-:W-:-:S03]  /*77510*/  F2FP.BF16.PACK_AB R2, R10, R11 ;  /* 0x0000000b0a02723e */ /* 0x002fc600000010ff */
[----:B------:R1:W-:Y:S01]  /*77520*/  STL [R1+0x314], R3 ;  /* 0x0003140301007387 */ /* 0x0003e20000100800 */
[----:B0-----:R-:W-:-:S03]  /*77530*/  F2FP.BF16.PACK_AB R0, R14, R15 ;  /* 0x0000000f0e00723e */ /* 0x001fc600000010ff */
[----:B------:R0:W-:Y:S01]  /*77540*/  STL [R1+0x310], R2 ;  /* 0x0003100201007387 */ /* 0x0001e20000100800 */
[----:B-1----:R-:W-:-:S03]  /*77550*/  F2FP.BF16.PACK_AB R3, R18, R19 ;  /* 0x000000131203723e */ /* 0x002fc600000010ff */
[----:B------:R1:W-:Y:S04]  /*77560*/  STL [R1+0x30c], R0 ;  /* 0x00030c0001007387 */ /* 0x0003e80000100800 */
[----:B------:R-:W-:Y:S04]  /*77570*/  STL [R1+0x308], R3 ;  /* 0x0003080301007387 */ /* 0x000fe80000100800 */
[----:B------:R-:W2:Y:S01]  /*77580*/  LDL.LU R29, [R1+0x498] ;  /* 0x00049800011d7983 */ /* 0x000ea20000300800 */
[----:B0-----:R-:W-:Y:S02]  /*77590*/  F2FP.BF16.PACK_AB R2, R24, R25 ;  /* 0x000000191802723e */ /* 0x001fe400000010ff */
[----:B-1----:R-:W-:-:S03]  /*775a0*/  F2FP.BF16.PACK_AB R0, R26, R27 ;  /* 0x0000001b1a00723e */ /* 0x002fc600000010ff */
        /* <DEDUP_REMOVED lines=541> */
[----:B------:R-:W2:Y:S01]  /*79780*/  LDL.LU R7, [R1+0x1dd8] ;  /* 0x001dd80001077983 */ /* 0x000ea20000300800 */
[----:B----4-:R-:W-:-:S03]  /*79790*/  F2FP.BF16.PACK_AB R17, R5, R17 ;  /* 0x000000110511723e */ /* 0x010fc600000010ff */
[----:B------:R0:W-:Y:S01]  /*797a0*/  STL [R1+0x184], R6 ;  /* 0x0001840601007387 */ /* 0x0001e20000100800 */
[----:B---3--:R-:W-:Y:S02]  /*797b0*/  F2FP.BF16.PACK_AB R13, R16, R13 ;  /* 0x0000000d100d723e */ /* 0x008fe400000010ff */
[----:B------:R-:W-:Y:S01]  /*797c0*/  F2FP.BF16.PACK_AB R29, R12, R29 ;  /* 0x0000001d0c1d723e */ /* 0x000fe200000010ff */
[----:B0-----:R-:W3:Y:S01]  /*797d0*/  LDL.LU R6, [R1+0x1dd4] ;  /* 0x001dd40001067983 */ /* 0x001ee20000300800 */
[----:B------:R-:W-:Y:S02]  /*797e0*/  F2FP.BF16.PACK_AB R9, R8, R9 ;  /* 0x000000090809723e */ /* 0x000fe400000010ff */
[----:B------:R-:W-:Y:S02]  /*797f0*/  F2FP.BF16.PACK_AB R8, R2, R3 ;  /* 0x000000030208723e */ /* 0x000fe400000010ff */
[----:B------:R-:W-:Y:S02]  /*79800*/  F2FP.BF16.PACK_AB R3, R28, R0 ;  /* 0x000000001c03723e */ /* 0x000fe400000010ff */
[----:B------:R-:W-:-:S02]  /*79810*/  F2FP.BF16.PACK_AB R2, R20, R21 ;  /* 0x000000151402723e */ /* 0x000fc400000010ff */
[----:B------:R-:W-:Y:S02]  /*79820*/  F2FP.BF16.PACK_AB R0, R22, R24 ;  /* 0x000000181600723e */ /* 0x000fe400000010ff */
[----:B--2---:R-:W-:Y:S02]  /*79830*/  F2FP.BF16.PACK_AB R4, R7, R4 ;  /* 0x000000040704723e */ /* 0x004fe400000010ff */
[----:B------:R-:W3:Y:S04]  /*79840*/  LDL.LU R7, [R1+0x1dd0] ;  /* 0x001dd00001077983 */ /* 0x000ee80000300800 */
[----:B------:R0:W-:Y:S04]  /*79850*/  STL [R1+0x180], R4 ;  /* 0x0001800401007387 */ /* 0x0001e80000100800 */
[----:B0-----:R-:W2:Y:S04]  /*79860*/  LDL.LU R4, [R1+0x1dcc] ;  /* 0x001dcc0001047983 */ /* 0x001ea80000300800 */
[----:B------:R-:W2:Y:S04]  /*79870*/  LDL.LU R5, [R1+0x1dc8] ;  /* 0x001dc80001057983 */ /* 0x000ea80000300800 */
[----:B------:R0:W-:Y:S04]  /*79880*/  STL [R1+0x17c], R17 ;  /* 0x00017c1101007387 */ /* 0x0001e80000100800 */
[----:B0-----:R-:W4:Y:S04]  /*79890*/  LDL.LU R17, [R1+0x1dc4] ;  /* 0x001dc40001117983 */ /* 0x001f280000300800 */
[----:B------:R-:W4:Y:S04]  /*798a0*/  LDL.LU R16, [R1+0x1dc0] ;  /* 0x001dc00001107983 */ /* 0x000f280000300800 */
[----:B------:R0:W-:Y:S04]  /*798b0*/  STL [R1+0x178], R13 ;  /* 0x0001780d01007387 */ /* 0x0001e80000100800 */
[----:B0-----:R-:W4:Y:S04]  /*798c0*/  LDL.LU R13, [R1+0x1dbc] ;  /* 0x001dbc00010d7983 */ /* 0x001f280000300800 */
[----:B------:R-:W4:Y:S04]  /*798d0*/  LDL.LU R12, [R1+0x1db8] ;  /* 0x001db800010c7983 */ /* 0x000f280000300800 */
[----:B------:R-:W-:Y:S04]  /*798e0*/  STL [R1+0x174], R29 ;  /* 0x0001741d01007387 */ /* 0x000fe80000100800 */
[----:B------:R0:W-:Y:S04]  /*798f0*/  STL [R1+0x170], R9 ;  /* 0x0001700901007387 */ /* 0x0001e80000100800 */
[----:B------:R-:W-:Y:S04]  /*79900*/  STL [R1+0x16c], R8 ;  /* 0x00016c0801007387 */ /* 0x000fe80000100800 */
[----:B------:R1:W-:Y:S04]  /*79910*/  STL [R1+0x168], R3 ;  /* 0x0001680301007387 */ /* 0x0003e80000100800 */
[----:B0-----:R-:W4:Y:S04]  /*79920*/  LDL.LU R9, [R1+0x984] ;  /* 0x0009840001097983 */ /* 0x001f280000300800 */
[----:B------:R0:W-:Y:S04]  /*79930*/  STL [R1+0x164], R2 ;  /* 0x0001640201007387 */ /* 0x0001e80000100800 */
[----:B------:R-:W4:Y:S01]  /*79940*/  LDL.LU R24, [R1+0x980] ;  /* 0x0009800001187983 */ /* 0x000f220000300800 */
[----:B-1----:R-:W-:-:S03]  /*79950*/  F2FP.BF16.PACK_AB R3, R11, R14 ;  /* 0x0000000e0b03723e */ /* 0x002fc600000010ff */
[----:B------:R1:W-:Y:S01]  /*79960*/  STL [R1+0x160], R0 ;  /* 0x0001600001007387 */ /* 0x0003e20000100800 */
[----:B0-----:R-:W-:Y:S02]  /*79970*/  F2FP.BF16.PACK_AB R2, R15, R18 ;  /* 0x000000120f02723e */ /* 0x001fe400000010ff */
[----:B-1----:R-:W-:-:S05]  /*79980*/  F2FP.BF16.PACK_AB R0, R23, R10 ;  /* 0x0000000a1700723e */ /* 0x002fca00000010ff */
[----:B------:R0:W-:Y:S04]  /*79990*/  STL [R1+0x15c], R0 ;  /* 0x00015c0001007387 */ /* 0x0001e80000100800 */
[----:B------:R-:W-:Y:S04]  /*799a0*/  STL [R1+0x158], R3 ;  /* 0x0001580301007387 */ /* 0x000fe80000100800 */
[----:B------:R-:W4:Y:S04]  /*799b0*/  LDL.LU R8, [R1+0xa9c] ;  /* 0x000a9c0001087983 */ /* 0x000f280000300800 */
[----:B------:R-:W-:Y:S04]  /*799c0*/  STL [R1+0x154], R2 ;  /* 0x0001540201007387 */ /* 0x000fe80000100800 */
[----:B------:R-:W4:Y:S01]  /*799d0*/  LDL.LU R23, [R1+0xa98] ;  /* 0x000a980001177983 */ /* 0x000f220000300800 */
[----:B0-----:R-:W-:-:S02]  /*799e0*/  F2FP.BF16.PACK_AB R0, R19, R25 ;  /* 0x000000191300723e */ /* 0x001fc400000010ff */
[----:B------:R-:W-:-:S03]  /*799f0*/  F2FP.BF16.PACK_AB R27, R26, R27 ;  /* 0x0000001b1a1b723e */ /* 0x000fc600000010ff */
[----:B------:R-:W-:Y:S04]  /*79a00*/  STL [R1+0x150], R0 ;  /* 0x0001500001007387 */ /* 0x000fe80000100800 */
[----:B------:R-:W4:Y:S04]  /*79a10*/  LDL.LU R22, [R1+0xaa8] ;  /* 0x000aa80001167983 */ /* 0x000f280000300800 */
[----:B------:R-:W4:Y:S04]  /*79a20*/  LDL.LU R21, [R1+0x7d8] ;  /* 0x0007d80001157983 */ /* 0x000f280000300800 */
[----:B------:R-:W4:Y:S04]  /*79a30*/  LDL.LU R20, [R1+0xab8] ;  /* 0x000ab80001147983 */ /* 0x000f280000300800 */
[----:B------:R-:W4:Y:S04]  /*79a40*/  LDL.LU R19, [R1+0xa90] ;  /* 0x000a900001137983 */ /* 0x000f280000300800 */
[----:B------:R-:W4:Y:S04]  /*79a50*/  LDL.LU R18, [R1+0xaa0] ;  /* 0x000aa00001127983 */ /* 0x000f280000300800 */
[----:B------:R-:W4:Y:S04]  /*79a60*/  LDL.LU R29, [R1+0x7d4] ;  /* 0x0007d400011d7983 */ /* 0x000f280000300800 */
[----:B------:R0:W-:Y:S04]  /*79a70*/  STL [R1+0x1bfc], R27 ;  /* 0x001bfc1b01007387 */ /* 0x0001e80000100800 */
[----:B0-----:R-:W4:Y:S04]  /*79a80*/  LDL.LU R27, [R1+0xaa4] ;  /* 0x000aa400011b7983 */ /* 0x001f280000300800 */
[----:B------:R-:W4:Y:S04]  /*79a90*/  LDL.LU R2, [R1+0xab4] ;  /* 0x000ab40001027983 */ /* 0x000f280000300800 */
[----:B------:R-:W4:Y:S04]  /*79aa0*/  LDL.LU R3, [R1+0xadc] ;  /* 0x000adc0001037983 */ /* 0x000f280000300800 */
[----:B------:R-:W4:Y:S04]  /*79ab0*/  LDL.LU R15, [R1+0xad8] ;  /* 0x000ad800010f7983 */ /* 0x000f280000300800 */
[----:B------:R-:W4:Y:S04]  /*79ac0*/  LDL.LU R28, [R1+0xaec] ;  /* 0x000aec00011c7983 */ /* 0x000f280000300800 */
[----:B------:R-:W4:Y:S04]  /*79ad0*/  LDL.LU R14, [R1+0xae8] ;  /* 0x000ae800010e7983 */ /* 0x000f280000300800 */
[----:B------:R-:W4:Y:S01]  /*79ae0*/  LDL.LU R0, [R1+0xacc] ;  /* 0x000acc0001007983 */ /* 0x000f220000300800 */
[----:B---3--:R-:W-:-:S05]  /*79af0*/  F2FP.BF16.PACK_AB R26, R7, R6 ;  /* 0x00000006071a723e */ /* 0x008fca00000010ff */
[----:B------:R0:W-:Y:S04]  /*79b00*/  STL [R1+0x1c00], R26 ;  /* 0x001c001a01007387 */ /* 0x0001e80000100800 */
[----:B0-----:R-:W3:Y:S01]  /*79b10*/  LDL.LU R26, [R1+0xa94] ;  /* 0x000a9400011a7983 */ /* 0x001ee20000300800 */
[----:B--2---:R-:W-:-:S03]  /*79b20*/  F2FP.BF16.PACK_AB R25, R5, R4 ;  /* 0x000000040519723e */ /* 0x004fc600000010ff */
[----:B------:R-:W2:Y:S04]  /*79b30*/  LDL.LU R10, [R1+0xafc] ;  /* 0x000afc00010a7983 */ /* 0x000ea80000300800 */
[----:B------:R-:W2:Y:S04]  /*79b40*/  LDL.LU R11, [R1+0xad4] ;  /* 0x000ad400010b7983 */ /* 0x000ea80000300800 */
[----:B------:R-:W2:Y:S04]  /*79b50*/  LDL.LU R4, [R1+0xad0] ;  /* 0x000ad00001047983 */ /* 0x000ea80000300800 */
[----:B------:R-:W2:Y:S04]  /*79b60*/  LDL.LU R5, [R1+0xae4] ;  /* 0x000ae40001057983 */ /* 0x000ea80000300800 */
[----:B------:R-:W2:Y:S04]  /*79b70*/  LDL.LU R6, [R1+0xae0] ;  /* 0x000ae00001067983 */ /* 0x000ea80000300800 */
[----:B------:R-:W2:Y:S04]  /*79b80*/  LDL.LU R7, [R1+0xac4] ;  /* 0x000ac40001077983 */ /* 0x000ea80000300800 */
[----:B------:R0:W-:Y:S04]  /*79b90*/  STL [R1+0x1c04], R25 ;  /* 0x001c041901007387 */ /* 0x0001e80000100800 */
[----:B0-----:R-:W2:Y:S01]  /*79ba0*/  LDL.LU R25, [R1+0xabc] ;  /* 0x000abc0001197983 */ /* 0x001ea20000300800 */
[----:B----4-:R-:W-:-:S03]  /*79bb0*/  F2FP.BF16.PACK_AB R24, R9, R24 ;  /* 0x000000180918723e */ /* 0x010fc600000010ff */
[----:B------:R-:W4:Y:S04]  /*79bc0*/  LDL.LU R9, [R1+0x1db4] ;  /* 0x001db40001097983 */ /* 0x000f280000300800 */
[----:B------:R0:W-:Y:S04]  /*79bd0*/  STL [R1+0x1c08], R24 ;  /* 0x001c081801007387 */ /* 0x0001e80000100800 */
[----:B0-----:R-:W4:Y:S01]  /*79be0*/  LDL.LU R24, [R1+0x7dc] ;  /* 0x0007dc0001187983 */ /* 0x001f220000300800 */
[----:B------:R-:W-:-:S03]  /*79bf0*/  F2FP.BF16.PACK_AB R23, R8, R23 ;  /* 0x000000170817723e */ /* 0x000fc600000010ff */
[----:B------:R-:W4:Y:S04]  /*79c00*/  LDL.LU R8, [R1+0x1db0] ;  /* 0x001db00001087983 */ /* 0x000f280000300800 */
[----:B------:R0:W-:Y:S04]  /*79c10*/  STL [R1+0x1c0c], R23 ;  /* 0x001c0c1701007387 */ /* 0x0001e80000100800 */
[----:B0-----:R-:W4:Y:S01]  /*79c20*/  LDL.LU R23, [R1+0xaac] ;  /* 0x000aac0001177983 */ /* 0x001f220000300800 */
[----:B------:R-:W-:Y:S02]  /*79c30*/  F2FP.BF16.PACK_AB R17, R29, R17 ;  /* 0x000000111d11723e */ /* 0x000fe400000010ff */
[----:B------:R-:W-:-:S02]  /*79c40*/  F2FP.BF16.PACK_AB R18, R27, R18 ;  /* 0x000000121b12723e */ /* 0x000fc400000010ff */
[----:B------:R-:W-:Y:S02]  /*79c50*/  F2FP.BF16.PACK_AB R16, R2, R16 ;  /* 0x000000100210723e */ /* 0x000fe400000010ff */
[----:B------:R-:W-:Y:S02]  /*79c60*/  F2FP.BF16.PACK_AB R15, R3, R15 ;  /* 0x0000000f030f723e */ /* 0x000fe400000010ff */
[----:B------:R-:W-:Y:S02]  /*79c70*/  F2FP.BF16.PACK_AB R14, R28, R14 ;  /* 0x0000000e1c0e723e */ /* 0x000fe400000010ff */
[----:B------:R-:W-:Y:S02]  /*79c80*/  F2FP.BF16.PACK_AB R13, R0, R13 ;  /* 0x0000000d000d723e */ /* 0x000fe400000010ff */
[----:B---3--:R-:W-:Y:S02]  /*79c90*/  F2FP.BF16.PACK_AB R19, R26, R19 ;  /* 0x000000131a13723e */ /* 0x008fe400000010ff */
[----:B--2---:R-:W-:-:S02]  /*79ca0*/  F2FP.BF16.PACK_AB R12, R10, R12 ;  /* 0x0000000c0a0c723e */ /* 0x004fc400000010ff */
[----:B------:R-:W-:Y:S02]  /*79cb0*/  F2FP.BF16.PACK_AB R11, R11, R4 ;  /* 0x000000040b0b723e */ /* 0x000fe400000010ff */
[----:B------:R-:W-:Y:S02]  /*79cc0*/  F2FP.BF16.PACK_AB R10, R5, R6 ;  /* 0x00000006050a723e */ /* 0x000fe400000010ff */
[----:B------:R-:W-:Y:S02]  /*79cd0*/  F2FP.BF16.PACK_AB R20, R25, R20 ;  /* 0x000000141914723e */ /* 0x000fe400000010ff */
[----:B----4-:R-:W-:Y:S02]  /*79ce0*/  F2FP.BF16.PACK_AB R21, R24, R21 ;  /* 0x000000151815723e */ /* 0x010fe400000010ff */
[----:B------:R-:W-:Y:S02]  /*79cf0*/  F2FP.BF16.PACK_AB R9, R7, R9 ;  /* 0x000000090709723e */ /* 0x000fe400000010ff */
[----:B------:R-:W-:-:S05]  /*79d00*/  F2FP.BF16.PACK_AB R22, R23, R22 ;  /* 0x000000161716723e */ /* 0x000fca00000010ff */
        /* <DEDUP_REMOVED lines=13> */
[----:B------:R-:W2:Y:S04]  /*79de0*/  LDL.LU R7, [R1+0xb18] ;  /* 0x000b180001077983 */ /* 0x000ea80000300800 */
[----:B--2---:R0:W-:Y:S04]  /*79df0*/  STL [R1+0x1dac], R7 ;  /* 0x001dac0701007387 */ /* 0x0041e80000100800 */
[----:B0-----:R-:W2:Y:S04]  /*79e00*/  LDL.LU R7, [R1+0xaf4] ;  /* 0x000af40001077983 */ /* 0x001ea80000300800 */
[----:B------:R-:W3:Y:S04]  /*79e10*/  LDL.LU R6, [R1+0xb28] ;  /* 0x000b280001067983 */ /* 0x000ee80000300800 */
[----:B---3--:R0:W-:Y:S04]  /*79e20*/  STL [R1+0x1da8], R6 ;  /* 0x001da80601007387 */ /* 0x0081e80000100800 */
[----:B0-----:R-:W3:Y:S04]  /*79e30*/  LDL.LU R6, [R1+0xb1c] ;  /* 0x000b1c0001067983 */ /* 0x001ee80000300800 */
[----:B------:R-:W4:Y:S04]  /*79e40*/  LDL.LU R5, [R1+0xb08] ;  /* 0x000b080001057983 */ /* 0x000f280000300800 */
[----:B----4-:R0:W-:Y:S04]  /*79e50*/  STL [R1+0x1da4], R5 ;  /* 0x001da40501007387 */ /* 0x0101e80000100800 */
[----:B0-----:R-:W4:Y:S04]  /*79e60*/  LDL.LU R5, [R1+0xb2c] ;  /* 0x000b2c0001057983 */ /* 0x001f280000300800 */
[----:B------:R-:W2:Y:S04]  /*79e70*/  LDL.LU R4, [R1+0xb38] ;  /* 0x000b380001047983 */ /* 0x000ea80000300800 */
[----:B--2---:R0:W-:Y:S04]  /*79e80*/  STL [R1+0x1da0], R4 ;  /* 0x001da00401007387 */ /* 0x0041e80000100800 */
[----:B0-----:R-:W2:Y:S04]  /*79e90*/  LDL.LU R4, [R1+0xb0c] ;  /* 0x000b0c0001047983 */ /* 0x001ea80000300800 */
[----:B------:R-:W2:Y:S04]  /*79ea0*/  LDL.LU R10, [R1+0xb70] ;  /* 0x000b7000010a7983 */ /* 0x000ea80000300800 */
        /* <DEDUP_REMOVED lines=22> */
[----:B0-----:R-:W2:Y:S01]  /*7a010*/  LDL.LU R11, [R1+0xb24] ;  /* 0x000b2400010b7983 */ /* 0x001ea20000300800 */
[----:B------:R-:W-:-:S03]  /*7a020*/  F2FP.BF16.PACK_AB R8, R7, R8 ;  /* 0x000000080708723e */ /* 0x000fc600000010ff */
[----:B--2---:R0:W-:Y:S04]  /*7a030*/  STL [R1+0x1d98], R11 ;  /* 0x001d980b01007387 */ /* 0x0041e80000100800 */
[----:B0-----:R-:W2:Y:S04]  /*7a040*/  LDL.LU R11, [R1+0xb14] ;  /* 0x000b1400010b7983 */ /* 0x001ea80000300800 */
        /* <DEDUP_REMOVED lines=21> */
[----:B------:R0:W-:Y:S04]  /*7a1a0*/  STL [R1+0x1c44], R9 ;  /* 0x001c440901007387 */ /* 0x0001e80000100800 */
[----:B0-----:R-:W2:Y:S04]  /*7a1b0*/  LDL.LU R9, [R1+0xb74] ;  /* 0x000b740001097983 */ /* 0x001ea80000300800 */
[----:B------:R-:W3:Y:S04]  /*7a1c0*/  LDL.LU R7, [R1+0x1dac] ;  /* 0x001dac0001077983 */ /* 0x000ee80000300800 */
[----:B------:R0:W-:Y:S04]  /*7a1d0*/  STL [R1+0x1c48], R8 ;  /* 0x001c480801007387 */ /* 0x0001e80000100800 */
[----:B0-----:R-:W2:Y:S01]  /*7a1e0*/  LDL.LU R8, [R1+0xb98] ;  /* 0x000b980001087983 */ /* 0x001ea20000300800 */
[----:B---3--:R-:W-:-:S03]  /*7a1f0*/  F2FP.BF16.PACK_AB R7, R6, R7 ;  /* 0x000000070607723e */ /* 0x008fc600000010ff */
[----:B------:R-:W4:Y:S04]  /*7a200*/  LDL.LU R6, [R1+0x1da8] ;  /* 0x001da80001067983 */ /* 0x000f280000300800 */
[----:B------:R0:W-:Y:S04]  /*7a210*/  STL [R1+0x1c4c], R7 ;  /* 0x001c4c0701007387 */ /* 0x0001e80000100800 */
[----:B0-----:R-:W3:Y:S01]  /*7a220*/  LDL.LU R7, [R1+0xb9c] ;  /* 0x000b9c0001077983 */ /* 0x001ee20000300800 */
[----:B----4-:R-:W-:-:S03]  /*7a230*/  F2FP.BF16.PACK_AB R6, R5, R6 ;  /* 0x000000060506723e */ /* 0x010fc600000010ff */
[----:B------:R-:W4:Y:S04]  /*7a240*/  LDL.LU R5, [R1+0x1da4] ;  /* 0x001da40001057983 */ /* 0x000f280000300800 */
[----:B------:R0:W-:Y:S04]  /*7a250*/  STL [R1+0x1c50], R6 ;  /* 0x001c500601007387 */ /* 0x0001e80000100800 */
[----:B0-----:R-:W2:Y:S01]  /*7a260*/  LDL.LU R6, [R1+0xb58] ;  /* 0x000b580001067983 */ /* 0x001ea20000300800 */
[----:B----4-:R-:W-:-:S03]  /*7a270*/  F2FP.BF16.PACK_AB R5, R4, R5 ;  /* 0x000000050405723e */ /* 0x010fc600000010ff */
[----:B------:R-:W4:Y:S04]  /*7a280*/  LDL.LU R4, [R1+0x1da0] ;  /* 0x001da00001047983 */ /* 0x000f280000300800 */
[----:B------:R0:W-:Y:S04]  /*7a290*/  STL [R1+0x1c54], R5 ;  /* 0x001c540501007387 */ /* 0x0001e80000100800 */
[----:B0-----:R-:W2:Y:S01]  /*7a2a0*/  LDL.LU R5, [R1+0xb5c] ;  /* 0x000b5c0001057983 */ /* 0x001ea20000300800 */
[----:B----4-:R-:W-:-:S03]  /*7a2b0*/  F2FP.BF16.PACK_AB R4, R10, R4 ;  /* 0x000000040a04723e */ /* 0x010fc600000010ff */
[----:B------:R-:W2:Y:S04]  /*7a2c0*/  LDL.LU R10, [R1+0x1d9c] ;  /* 0x001d9c00010a7983 */ /* 0x000ea80000300800 */
[----:B------:R0:W-:Y:S04]  /*7a2d0*/  STL [R1+0x1c58], R4 ;  /* 0x001c580401007387 */ /* 0x0001e80000100800 */
[----:B0-----:R-:W4:Y:S01]  /*7a2e0*/  LDL.LU R4, [R1+0xb88] ;  /* 0x000b880001047983 */ /* 0x001f220000300800 */
        /* <DEDUP_REMOVED lines=14> */
[----:B------:R0:W-:Y:S04]  /*7a3d0*/  STL [R1], R10 ;  /* 0x0000000a01007387 */ /* 0x0001e80000100800 */
[----:B0-----:R-:W2:Y:S02]  /*7a3e0*/  LDL.LU R10, [R1+0x1d7c] ;  /* 0x001d7c00010a7983 */ /* 0x001ea40000300800 */
[----:B--2---:R-:W-:-:S02]  /*7a3f0*/  F2FP.BF16.PACK_AB R10, R11, R10 ;  /* 0x0000000a0b0a723e */ /* 0x004fc400000010ff */
[----:B------:R-:W2:Y:S04]  /*7a400*/  LDL.LU R11, [R1+0x1d78] ;  /* 0x001d7800010b7983 */ /* 0x000ea80000300800 */
[----:B------:R0:W-:Y:S04]  /*7a410*/  STL [R1+0x1c], R10 ;  /* 0x00001c0a01007387 */ /* 0x0001e80000100800 */
[----:B0-----:R-:W4:Y:S01]  /*7a420*/  LDL.LU R10, [R1+0x1d74] ;  /* 0x001d7400010a7983 */ /* 0x001f220000300800 */
[----:B------:R-:W-:Y:S02]  /*7a430*/  F2FP.BF16.PACK_AB R6, R5, R6 ;  /* 0x000000060506723e */ /* 0x000fe400000010ff */
[----:B----4-:R-:W-:-:S02]  /*7a440*/  F2FP.BF16.PACK_AB R4, R10, R4 ;  /* 0x000000040a04723e */ /* 0x010fc400000010ff */
[----:B------:R-:W4:Y:S01]  /*7a450*/  LDL.LU R10, [R1+0x1d70] ;  /* 0x001d7000010a7983 */ /* 0x000f220000300800 */
[----:B---3--:R-:W-:-:S03]  /*7a460*/  F2FP.BF16.PACK_AB R5, R7, R8 ;  /* 0x000000080705723e */ /* 0x008fc600000010ff */
[----:B------:R-:W-:Y:S04]  /*7a470*/  STL [R1+0x18], R4 ;  /* 0x0000180401007387 */ /* 0x000fe80000100800 */
[----:B------:R2:W-:Y:S04]  /*7a480*/  STL [R1+0x14], R6 ;  /* 0x0000140601007387 */ /* 0x0005e80000100800 */
[----:B------:R0:W-:Y:S01]  /*7a490*/  STL [R1+0x10], R5 ;  /* 0x0000100501007387 */ /* 0x0001e20000100800 */
[----:B--2---:R-:W-:Y:S02]  /*7a4a0*/  F2FP.BF16.PACK_AB R6, R11, R12 ;  /* 0x0000000c0b06723e */ /* 0x004fe400000010ff */
[----:B0-----:R-:W-:-:S02]  /*7a4b0*/  F2FP.BF16.PACK_AB R5, R13, R14 ;  /* 0x0000000e0d05723e */ /* 0x001fc400000010ff */
[----:B----4-:R-:W-:-:S05]  /*7a4c0*/  F2FP.BF16.PACK_AB R4, R9, R10 ;  /* 0x0000000a0904723e */ /* 0x010fca00000010ff */
        /* <DEDUP_REMOVED lines=10> */
[----:B------:R2:W-:Y:S01]  /*7a570*/  STL [R1+0x34], R4 ;  /* 0x0000340401007387 */ /* 0x0005e20000100800 */
[----:B0-----:R-:W-:Y:S02]  /*7a580*/  F2FP.BF16.PACK_AB R6, R23, R24 ;  /* 0x000000181706723e */ /* 0x001fe400000010ff */
[----:B-1----:R-:W-:-:S03]  /*7a590*/  F2FP.BF16.PACK_AB R5, R25, R26 ;  /* 0x0000001a1905723e */ /* 0x002fc600000010ff */
[----:B------:R-:W-:Y:S01]  /*7a5a0*/  STL [R1+0x30], R6 ;  /* 0x0000300601007387 */ /* 0x000fe20000100800 */
[----:B--2---:R-:W-:-:S03]  /*7a5b0*/  F2FP.BF16.PACK_AB R4, R27, R29 ;  /* 0x0000001d1b04723e */ /* 0x004fc600000010ff */
[----:B------:R-:W-:Y:S04]  /*7a5c0*/  STL [R1+0x4c], R5 ;  /* 0x00004c0501007387 */ /* 0x000fe80000100800 */
[----:B------:R0:W-:Y:S04]  /*7a5d0*/  STL [R1+0x48], R4 ;  /* 0x0000480401007387 */ /* 0x0001e80000100800 */
[----:B0-----:R-:W2:Y:S01]  /*7a5e0*/  LDL.LU R4, [R1+0xc58] ;  /* 0x000c580001047983 */ /* 0x001ea20000300800 */
[----:B------:R-:W-:Y:S02]  /*7a5f0*/  F2FP.BF16.PACK_AB R2, R2, R3 ;  /* 0x000000030202723e */ /* 0x000fe400000010ff */
[----:B------:R-:W-:-:S03]  /*7a600*/  F2FP.BF16.PACK_AB R0, R28, R0 ;  /* 0x000000001c00723e */ /* 0x000fc600000010ff */
        /* <DEDUP_REMOVED lines=170> */
[----:B------:R3:W-:Y:S02]  /*7b0b0*/  STL [R1+0x98], R4 ;  /* 0x0000980401007387 */ /* 0x0007e40000100800 */
[----:B---3--:R-:W-:Y:S02]  /*7b0c0*/  F2FP.BF16.PACK_AB R4, R9, R10 ;  /* 0x0000000a0904723e */ /* 0x008fe400000010ff */
[----:B--2---:R-:W-:Y:S01]  /*7b0d0*/  F2FP.BF16.PACK_AB R6, R5, R6 ;  /* 0x000000060506723e */ /* 0x004fe200000010ff */
[----:B----4-:R-:W-:-:S04]  /*7b0e0*/  F2FP.BF16.PACK_AB R5, R7, R8 ;  /* 0x000000080705723e */ /* 0x010fc800000010ff */
[----:B------:R0:W-:Y:S01]  /*7b0f0*/  STL [R1+0x94], R6 ;  /* 0x0000940601007387 */ /* 0x0001e20000100800 */
[----:B------:R1:W-:Y:S02]  /*7b100*/  STL [R1+0x90], R5 ;  /* 0x0000900501007387 */ /* 0x0003e40000100800 */
[----:B------:R2:W-:Y:S01]  /*7b110*/  STL [R1+0xac], R4 ;  /* 0x0000ac0401007387 */ /* 0x0005e20000100800 */
[----:B0-----:R-:W-:Y:S02]  /*7b120*/  F2FP.BF16.PACK_AB R6, R11, R12 ;  /* 0x0000000c0b06723e */ /* 0x001fe400000010ff */
[----:B-1----:R-:W-:Y:S02]  /*7b130*/  F2FP.BF16.PACK_AB R5, R13, R14 ;  /* 0x0000000e0d05723e */ /* 0x002fe400000010ff */
[----:B--2---:R-:W-:Y:S01]  /*7b140*/  F2FP.BF16.PACK_AB R4, R15, R16 ;  /* 0x000000100f04723e */ /* 0x004fe200000010ff */
[----:B------:R0:W-:Y:S02]  /*7b150*/  STL [R1+0xa8], R6 ;  /* 0x0000a80601007387 */ /* 0x0001e40000100800 */
[----:B------:R1:W-:Y:S02]  /*7b160*/  STL [R1+0xa4], R5 ;  /* 0x0000a40501007387 */ /* 0x0003e40000100800 */
[----:B------:R2:W-:Y:S01]  /*7b170*/  STL [R1+0xa0], R4 ;  /* 0x0000a00401007387 */ /* 0x0005e20000100800 */
[----:B0-----:R-:W-:-:S02]  /*7b180*/  F2FP.BF16.PACK_AB R6, R17, R18 ;  /* 0x000000121106723e */ /* 0x001fc400000010ff */
[----:B-1----:R-:W-:Y:S02]  /*7b190*/  F2FP.BF16.PACK_AB R5, R19, R20 ;  /* 0x000000141305723e */ /* 0x002fe400000010ff */
[----:B--2---:R-:W-:Y:S01]  /*7b1a0*/  F2FP.BF16.PACK_AB R4, R21, R22 ;  /* 0x000000161504723e */ /* 0x004fe200000010ff */
[----:B------:R0:W-:Y:S02]  /*7b1b0*/  STL [R1+0xbc], R6 ;  /* 0x0000bc0601007387 */ /* 0x0001e40000100800 */
[----:B------:R1:W-:Y:S02]  /*7b1c0*/  STL [R1+0xb8], R5 ;  /* 0x0000b80501007387 */ /* 0x0003e40000100800 */
[----:B------:R2:W-:Y:S01]  /*7b1d0*/  STL [R1+0xb4], R4 ;  /* 0x0000b40401007387 */ /* 0x0005e20000100800 */
[----:B0-----:R-:W-:Y:S02]  /*7b1e0*/  F2FP.BF16.PACK_AB R6, R23, R24 ;  /* 0x000000181706723e */ /* 0x001fe400000010ff */
[----:B-1----:R-:W-:-:S02]  /*7b1f0*/  F2FP.BF16.PACK_AB R5, R25, R26 ;  /* 0x0000001a1905723e */ /* 0x002fc400000010ff */
[----:B--2---:R-:W-:Y:S01]  /*7b200*/  F2FP.BF16.PACK_AB R4, R27, R29 ;  /* 0x0000001d1b04723e */ /* 0x004fe200000010ff */
[----:B------:R-:W-:Y:S02]  /*7b210*/  STL [R1+0xb0], R6 ;  /* 0x0000b00601007387 */ /* 0x000fe40000100800 */
[----:B------:R-:W-:Y:S02]  /*7b220*/  STL [R1+0xcc], R5 ;  /* 0x0000cc0501007387 */ /* 0x000fe40000100800 */
[----:B------:R0:W-:Y:S02]  /*7b230*/  STL [R1+0xc8], R4 ;  /* 0x0000c80401007387 */ /* 0x0001e40000100800 */
[----:B0-----:R-:W2:Y:S01]  /*7b240*/  LDL.LU R4, [R1+0xd5c] ;  /* 0x000d5c0001047983 */ /* 0x001ea20000300800 */
[----:B------:R-:W-:Y:S02]  /*7b250*/  F2FP.BF16.PACK_AB R2, R2, R3 ;  /* 0x000000030202723e */ /* 0x000fe400000010ff */
[----:B------:R-:W-:-:S03]  /*7b260*/  F2FP.BF16.PACK_AB R0, R28, R0 ;  /* 0x000000001c00723e */ /* 0x000fc600000010ff */
[----:B------:R-:W-:Y:S04]  /*7b270*/  STL [R1+0xc4], R2 ;  /* 0x0000c40201007387 */ /* 0x000fe80000100800 */
[----:B--2---:R0:W-:Y:S01]  /*7b280*/  STL [R1+0x1c5c], R4 ;  /* 0x001c5c0401007387 */ /* 0x0041e20000100800 */
[----:B------:R-:W-:Y:S03]  /*7b290*/  STL [R1+0xc0], R0 ;  /* 0x0000c00001007387 */ /* 0x000fe60000100800 */
        /* <DEDUP_REMOVED lines=33> */
[----:B------:R-:W3:Y:S03]  /*7b4b0*/  LDL.LU R5, [R1+0xd58] ;  /* 0x000d580001057983 */ /* 0x000ee60000300800 */
        /* <DEDUP_REMOVED lines=33> */
[----:B0-----:R-:W2:Y:S01]  /*7b6d0*/  LDL.LU R5, [R1+0xccc] ;  /* 0x000ccc0001057983 */ /* 0x001ea20000300800 */
[----:B------:R-:W3:Y:S02]  /*7b6e0*/  LDL.LU R6, [R1+0xd6c] ;  /* 0x000d6c0001067983 */ /* 0x000ee40000300800 */
[----:B------:R-:W3:Y:S02]  /*7b6f0*/  LDL.LU R7, [R1+0xd68] ;  /* 0x000d680001077983 */ /* 0x000ee40000300800 */
[----:B------:R-:W4:Y:S01]  /*7b700*/  LDL.LU R8, [R1+0xd7c] ;  /* 0x000d7c0001087983 */ /* 0x000f220000300800 */
[----:B------:R-:W4:Y:S01]  /*7b710*/  LDL.LU R9, [R1+0xd78] ;  /* 0x000d780001097983 */ /* 0x000f220000300800 */
        /* <DEDUP_REMOVED lines=23> */
[----:B--2---:R-:W-:-:S02]  /*7b890*/  F2FP.BF16.PACK_AB R4, R5, R4 ;  /* 0x000000040504723e */ /* 0x004fc400000010ff */
[----:B------:R-:W2:Y:S03]  /*7b8a0*/  LDL.LU R5, [R1+0x1ce0] ;  /* 0x001ce00001057983 */ /* 0x000ea60000300800 */
[----:B------:R0:W-:Y:S02]  /*7b8b0*/  STL [R1+0xdc], R4 ;  /* 0x0000dc0401007387 */ /* 0x0001e40000100800 */
[----:B0-----:R-:W2:Y:S02]  /*7b8c0*/  LDL.LU R4, [R1+0x1cdc] ;  /* 0x001cdc0001047983 */ /* 0x001ea40000300800 */
[----:B--2---:R-:W-:Y:S02]  /*7b8d0*/  F2FP.BF16.PACK_AB R4, R5, R4 ;  /* 0x000000040504723e */ /* 0x004fe400000010ff */
[----:B------:R-:W2:Y:S03]  /*7b8e0*/  LDL.LU R5, [R1+0x1cd8] ;  /* 0x001cd80001057983 */ /* 0x000ea60000300800 */
[----:B------:R0:W-:Y:S02]  /*7b8f0*/  STL [R1+0xd8], R4 ;  /* 0x0000d80401007387 */ /* 0x0001e40000100800 */
[----:B0-----:R-:W2:Y:S02]  /*7b900*/  LDL.LU R4, [R1+0x1cd4] ;  /* 0x001cd40001047983 */ /* 0x001ea40000300800 */
        /* <DEDUP_REMOVED lines=59> */
[----:B0-----:R-:W2:Y:S01]  /*7bcc0*/  LDL.LU R4, [R1+0x1c5c] ;  /* 0x001c5c0001047983 */ /* 0x001ea20000300800 */
[----:B---3--:R-:W-:Y:S02]  /*7bcd0*/  F2FP.BF16.PACK_AB R7, R6, R7 ;  /* 0x000000070607723e */ /* 0x008fe400000010ff */
[----:B----4-:R-:W-:Y:S02]  /*7bce0*/  F2FP.BF16.PACK_AB R9, R8, R9 ;  /* 0x000000090809723e */ /* 0x010fe400000010ff */
[----:B------:R-:W-:-:S02]  /*7bcf0*/  F2FP.BF16.PACK_AB R11, R10, R11 ;  /* 0x0000000b0a0b723e */ /* 0x000fc400000010ff */
[----:B------:R-:W-:Y:S02]  /*7bd00*/  F2FP.BF16.PACK_AB R13, R12, R13 ;  /* 0x0000000d0c0d723e */ /* 0x000fe400000010ff */
[----:B------:R-:W-:Y:S02]  /*7bd10*/  F2FP.BF16.PACK_AB R15, R14, R15 ;  /* 0x0000000f0e0f723e */ /* 0x000fe400000010ff */
[----:B------:R-:W-:Y:S02]  /*7bd20*/  F2FP.BF16.PACK_AB R17, R16, R17 ;  /* 0x000000111011723e */ /* 0x000fe400000010ff */
[----:B------:R-:W-:Y:S02]  /*7bd30*/  F2FP.BF16.PACK_AB R19, R18, R19 ;  /* 0x000000131213723e */ /* 0x000fe400000010ff */
[----:B------:R-:W-:Y:S02]  /*7bd40*/  F2FP.BF16.PACK_AB R21, R20, R21 ;  /* 0x000000151415723e */ /* 0x000fe400000010ff */
[----:B------:R-:W-:-:S02]  /*7bd50*/  F2FP.BF16.PACK_AB R23, R22, R23 ;  /* 0x000000171617723e */ /* 0x000fc400000010ff */
[----:B------:R-:W-:Y:S02]  /*7bd60*/  F2FP.BF16.PACK_AB R25, R24, R25 ;  /* 0x000000191819723e */ /* 0x000fe400000010ff */
[----:B------:R-:W-:Y:S02]  /*7bd70*/  F2FP.BF16.PACK_AB R27, R26, R27 ;  /* 0x0000001b1a1b723e */ /* 0x000fe400000010ff */
[----:B------:R-:W-:Y:S02]  /*7bd80*/  F2FP.BF16.PACK_AB R2, R29, R2 ;  /* 0x000000021d02723e */ /* 0x000fe400000010ff */
[----:B--2---:R-:W-:Y:S02]  /*7bd90*/  F2FP.BF16.PACK_AB R5, R4, R5 ;  /* 0x000000050405723e */ /* 0x004fe400000010ff */
[----:B------:R0:W5:Y:S03]  /*7bda0*/  LDL.LU R4, [R1+0x1c58] ;  /* 0x001c580001047983 */ /* 0x0001660000300800 */
[----:B------:R1:W-:Y:S02]  /*7bdb0*/  STL [R1+0x118], R5 ;  /* 0x0001180501007387 */ /* 0x0003e40000100800 */
[----:B-1----:R0:W5:Y:S01]  /*7bdc0*/  LDL.LU R5, [R1+0x1c54] ;  /* 0x001c540001057983 */ /* 0x0021620000300800 */
[----:B------:R0:W5:Y:S02]  /*7bdd0*/  LDL.LU R6, [R1+0x1c50] ;  /* 0x001c500001067983 */ /* 0x0001640000300800 */
        /* <DEDUP_REMOVED lines=32> */
[----:B------:R-:W2:Y:S02]  /*7bfe0*/  LDL.LU R29, [R1+0x1bf8] ;  /* 0x001bf800011d7983 */ /* 0x000ea40000300800 */
[----:B------:R1:W-:Y:S02]  /*7bff0*/  STL [R1+0x148], R2 ;  /* 0x0001480201007387 */ /* 0x0003e40000100800 */
[----:B-1----:R-:W-:-:S02]  /*7c000*/  F2FP.BF16.PACK_AB R2, R3, R28 ;  /* 0x0000001c0302723e */ /* 0x002fc400000010ff */
[----:B--2---:R-:W-:-:S05]  /*7c010*/  F2FP.BF16.PACK_AB R0, R0, R29 ;  /* 0x0000001d0000723e */ /* 0x004fca00000010ff */
[----:B------:R0:W-:Y:S01]  /*7c020*/  STL [R1+0x140], R0 ;  /* 0x0001400001007387 */ /* 0x0001e20000100800 */
[----:B------:R0:W-:Y:S02]  /*7c030*/  STL [R1+0x144], R2 ;  /* 0x0001440201007387 */ /* 0x0001e40000100800 */
.L_x_0:
[----:B01----:R-:W2:Y:S04]  /*7c040*/  LDL.LU R2, [R1+0x14c] ;  /* 0x00014c0001027983 */ /* 0x003ea80000300800 */
[----:B-----5:R-:W-:Y:S04]  /*7c050*/  STL.64 [R1+0x1df8], R6 ;  /* 0x001df80601007387 */ /* 0x020fe80000100a00 */
[----:B------:R0:W-:Y:S04]  /*7c060*/  STL.64 [R1+0x1df0], R4 ;  /* 0x001df00401007387 */ /* 0x0001e80000100a00 */
[----:B0-----:R-:W3:Y:S04]  /*7c070*/  LDL.LU R4, [R1+0x100] ;  /* 0x0001000001047983 */ /* 0x001ee80000300800 */
[----:B------:R-:W3:Y:S04]  /*7c080*/  LDL.LU R5, [R1+0x104] ;  /* 0x0001040001057983 */ /* 0x000ee80000300800 */
[----:B------:R-:W3:Y:S04]  /*7c090*/  LDL.LU R6, [R1+0x108] ;  /* 0x0001080001067983 */ /* 0x000ee80000300800 */
[----:B------:R-:W3:Y:S04]  /*7c0a0*/  LDL.LU R7, [R1+0x10c] ;  /* 0x00010c0001077983 */ /* 0x000ee80000300800 */
[----:B------:R-:W-:Y:S04]  /*7c0b0*/  STL.64 [R1+0x1de8], R10 ;  /* 0x001de80a01007387 */ /* 0x000fe80000100a00 */
[----:B------:R0:W-:Y:S04]  /*7c0c0*/  STL.64 [R1+0x1de0], R8 ;  /* 0x001de00801007387 */ /* 0x0001e80000100a00 */
[----:B0-----:R-:W4:Y:S04]  /*7c0d0*/  LDL.LU R8, [R1+0x110] ;  /* 0x0001100001087983 */ /* 0x001f280000300800 */
[----:B------:R-:W4:Y:S04]  /*7c0e0*/  LDL.LU R9, [R1+0x114] ;  /* 0x0001140001097983 */ /* 0x000f280000300800 */
[----:B------:R-:W4:Y:S04]  /*7c0f0*/  LDL.LU R10, [R1+0x118] ;  /* 0x00011800010a7983 */ /* 0x000f280000300800 */
[----:B------:R-:W4:Y:S04]  /*7c100*/  LDL.LU R11, [R1+0x11c] ;  /* 0x00011c00010b7983 */ /* 0x000f280000300800 */
[----:B------:R-:W0:Y:S04]  /*7c110*/  S2R R29, SR_TID.X ;  /* 0x00000000001d7919 */ /* 0x000e280000002100 */
[----:B------:R-:W1:Y:S04]  /*7c120*/  S2R R0, SR_TID.X ;  /* 0x0000000000007919 */ /* 0x000e680000002100 */
[----:B------:R-:W-:Y:S04]  /*7c130*/  STL.64 [R1+0x1dd8], R14 ;  /* 0x001dd80e01007387 */ /* 0x000fe80000100a00 */
[----:B------:R0:W-:Y:S04]  /*7c140*/  STL.64 [R1+0x1dd0], R12 ;  /* 0x001dd00c01007387 */ /* 0x0001e80000100a00 */
[----:B0-----:R-:W4:Y:S04]  /*7c150*/  LDL.LU R12, [R1+0x120] ;  /* 0x00012000010c7983 */ /* 0x001f280000300800 */
[----:B------:R-:W4:Y:S04]  /*7c160*/  LDL.LU R13, [R1+0x124] ;  /* 0x00012400010d7983 */ /* 0x000f280000300800 */
[----:B------:R-:W4:Y:S04]  /*7c170*/  LDL.LU R14, [R1+0x128] ;  /* 0x00012800010e7983 */ /* 0x000f280000300800 */
[----:B------:R-:W4:Y:S01]  /*7c180*/  LDL.LU R15, [R1+0x12c] ;  /* 0x00012c00010f7983 */ /* 0x000f220000300800 */
[----:B------:R-:W-:-:S03]  /*7c190*/  IMAD.SHL.U32 R28, R29, 0x2000, RZ ;  /* 0x000020001d1c7824 */ /* 0x000fc600078e00ff */
[----:B------:R-:W-:Y:S04]  /*7c1a0*/  STL.64 [R1+0x1dc8], R18 ;  /* 0x001dc81201007387 */ /* 0x000fe80000100a00 */
[----:B------:R0:W-:Y:S01]  /*7c1b0*/  STL.64 [R1+0x1dc0], R16 ;  /* 0x001dc01001007387 */ /* 0x0001e20000100a00 */
[----:B------:R-:W-:-:S03]  /*7c1c0*/  LOP3.LUT R28, R28, 0xc000, RZ, 0xc0, !PT ;  /* 0x0000c0001c1c7812 */ /* 0x000fc600078ec0ff */
[----:B0-----:R-:W4:Y:S04]  /*7c1d0*/  LDL.LU R16, [R1+0x130] ;  /* 0x0001300001107983 */ /* 0x001f280000300800 */
[----:B------:R-:W4:Y:S04]  /*7c1e0*/  LDL.LU R17, [R1+0x134] ;  /* 0x0001340001117983 */ /* 0x000f280000300800 */
[----:B------:R-:W4:Y:S04]  /*7c1f0*/  LDL.LU R18, [R1+0x138] ;  /* 0x0001380001127983 */ /* 0x000f280000300800 */
[----:B------:R-:W4:Y:S04]  /*7c200*/  LDL.LU R19, [R1+0x13c] ;  /* 0x00013c0001137983 */ /* 0x000f280000300800 */
[----:B------:R-:W-:Y:S01]  /*7c210*/  STL.64 [R1+0x1db8], R22 ;  /* 0x001db81601007387 */ /* 0x000fe20000100a00 */
[----:B------:R-:W-:-:S03]  /*7c220*/  IMAD.SHL.U32 R3, R29, 0x4, RZ ;  /* 0x000000041d037824 */ /* 0x000fc600078e00ff */
[----:B------:R0:W-:Y:S04]  /*7c230*/  STL.64 [R1+0x1db0], R20 ;  /* 0x001db01401007387 */ /* 0x0001e80000100a00 */
[----:B0-----:R-:W4:Y:S04]  /*7c240*/  LDL.LU R20, [R1+0x140] ;  /* 0x0001400001147983 */ /* 0x001f280000300800 */
[----:B------:R-:W4:Y:S04]  /*7c250*/  LDL.LU R21, [R1+0x144] ;  /* 0x0001440001157983 */ /* 0x000f280000300800 */
[----:B------:R-:W4:Y:S04]  /*7c260*/  LDL.LU R22, [R1+0x148] ;  /* 0x0001480001167983 */ /* 0x000f280000300800 */
[----:B------:R-:W-:Y:S04]  /*7c270*/  STL.64 [R1+0x1da8], R26 ;  /* 0x001da81a01007387 */ /* 0x000fe80000100a00 */
[----:B------:R-:W-:Y:S01]  /*7c280*/  STL.64 [R1+0x1da0], R24 ;  /* 0x001da01801007387 */ /* 0x000fe20000100a00 */
[----:B--2---:R-:W-:Y:S01]  /*7c290*/  IMAD.MOV.U32 R23, RZ, RZ, R2 ;  /* 0x000000ffff177224 */ /* 0x004fe200078e0002 */
[----:B-1----:R-:W-:-:S02]  /*7c2a0*/  LOP3.LUT R2, R0, 0xff, RZ, 0xc0, !PT ;  /* 0x000000ff00027812 */ /* 0x002fc400078ec0ff */
[----:B------:R-:W-:-:S03]  /*7c2b0*/  LOP3.LUT R0, R0, 0x80, RZ, 0xc0, !PT ;  /* 0x0000008000007812 */ /* 0x000fc600078ec0ff */
[----:B------:R-:W-:Y:S02]  /*7c2c0*/  IMAD R28, R2, 0x10, R28 ;  /* 0x00000010021c7824 */ /* 0x000fe400078e021c */
[----:B------:R-:W-:-:S05]  /*7c2d0*/  IMAD.SHL.U32 R2, R29, 0x800, RZ ;  /* 0x000008001d027824 */ /* 0x000fca00078e00ff */
[----:B------:R-:W-:-:S05]  /*7c2e0*/  LOP3.LUT R2, R2, 0xc000, RZ, 0xc0, !PT ;  /* 0x0000c00002027812 */ /* 0x000fca00078ec0ff */
[----:B------:R-:W-:Y:S02]  /*7c2f0*/  IMAD R2, R0, 0x2, R2 ;  /* 0x0000000200027824 */ /* 0x000fe400078e0202 */
[C---:B------:R-:W-:Y:S02]  /*7c300*/  IMAD.SHL.U32 R0, R29.reuse, 0x20, RZ ;  /* 0x000000201d007824 */ /* 0x040fe400078e00ff */
[----:B------:R-:W-:-:S03]  /*7c310*/  IMAD.SHL.U32 R29, R29, 0x80, RZ ;  /* 0x000000801d1d7824 */ /* 0x000fc600078e00ff */
[----:B------:R-:W-:-:S04]  /*7c320*/  LOP3.LUT R0, R0, 0x60, RZ, 0xc0, !PT ;  /* 0x0000006000007812 */ /* 0x000fc800078ec0ff */
[----:B------:R-:W-:Y:S02]  /*7c330*/  LOP3.LUT R0, R0, 0x70, R3, 0x78, !PT ;  /* 0x0000007000007812 */ /* 0x000fe400078e7803 */
[----:B------:R-:W-:-:S04]  /*7c340*/  LOP3.LUT R3, R29, 0x3000, RZ, 0xc0, !PT ;  /* 0x000030001d037812 */ /* 0x000fc800078ec0ff */
[----:B------:R-:W-:Y:S01]  /*7c350*/  IADD3 R0, R0, R2, R3 ;  /* 0x0000000200007210 */ /* 0x000fe20007ffe003 */
[----:B------:R-:W-:Y:S06]  /*7c360*/  BAR.SYNC.DEFER_BLOCKING 0x0 ;  /* 0x0000000000007b1d */ /* 0x000fec0000010000 */
[----:B---3--:R-:W-:Y:S04]  /*7c370*/  STS.128 [R0+0x400], R4 ;  /* 0x0004000400007388 */ /* 0x008fe80000000c00 */
[----:B----4-:R0:W-:Y:S04]  /*7c380*/  STS.128 [R0+0x280], R8 ;  /* 0x0002800800007388 */ /* 0x0101e80000000c00 */
[----:B0-----:R-:W2:Y:S04]  /*7c390*/  LDL.LU R8, [R1+0xa0] ;  /* 0x0000a00001087983 */ /* 0x001ea80000300800 */
[----:B------:R-:W2:Y:S04]  /*7c3a0*/  LDL.LU R9, [R1+0xa4] ;  /* 0x0000a40001097983 */ /* 0x000ea80000300800 */
[----:B------:R-:W3:Y:S04]  /*7c3b0*/  LDL.LU R10, [R1+0xa8] ;  /* 0x0000a800010a7983 */ /* 0x000ee80000300800 */
[----:B------:R-:W3:Y:S04]  /*7c3c0*/  LDL.LU R11, [R1+0xac] ;  /* 0x0000ac00010b7983 */ /* 0x000ee80000300800 */
[----:B------:R0:W-:Y:S04]  /*7c3d0*/  STS.128 [R0+0x200], R12 ;  /* 0x0002000c00007388 */ /* 0x0001e80000000c00 */
[----:B------:R1:W-:Y:S04]  /*7c3e0*/  STS.128 [R0+0x80], R16 ;  /* 0x0000801000007388 */ /* 0x0003e80000000c00 */
[----:B------:R-:W-:Y:S04]  /*7c3f0*/  STS.128 [R0], R20 ;  /* 0x0000001400007388 */ /* 0x000fe80000000c00 */
[----:B---3--:R-:W-:Y:S04]  /*7c400*/  STL.64 [R1+0x1e48], R10 ;  /* 0x001e480a01007387 */ /* 0x008fe80000100a00 */
[----:B--2---:R2:W-:Y:S04]  /*7c410*/  STL.64 [R1+0x1e40], R8 ;  /* 0x001e400801007387 */ /* 0x0045e80000100a00 */
[----:B0-----:R-:W3:Y:S04]  /*7c420*/  LDL.LU R12, [R1+0xb0] ;  /* 0x0000b000010c7983 */ /* 0x001ee80000300800 */
[----:B------:R-:W3:Y:S04]  /*7c430*/  LDL.LU R13, [R1+0xb4] ;  /* 0x0000b400010d7983 */ /* 0x000ee80000300800 */
[----:B------:R-:W3:Y:S04]  /*7c440*/  LDL.LU R14, [R1+0xb8] ;  /* 0x0000b800010e7983 */ /* 0x000ee80000300800 */
[----:B------:R-:W3:Y:S04]  /*7c450*/  LDL.LU R15, [R1+0xbc] ;  /* 0x0000bc00010f7983 */ /* 0x000ee80000300800 */
[----:B-1----:R-:W4:Y:S04]  /*7c460*/  LDL.LU R16, [R1+0xc0] ;  /* 0x0000c00001107983 */ /* 0x002f280000300800 */
[----:B------:R-:W4:Y:S04]  /*7c470*/  LDL.LU R17, [R1+0xc4] ;  /* 0x0000c40001117983 */ /* 0x000f280000300800 */
[----:B------:R-:W4:Y:S04]  /*7c480*/  LDL.LU R18, [R1+0xc8] ;  /* 0x0000c80001127983 */ /* 0x000f280000300800 */
[----:B------:R-:W4:Y:S04]  /*7c490*/  LDL.LU R19, [R1+0xcc] ;  /* 0x0000cc0001137983 */ /* 0x000f280000300800 */
[----:B------:R-:W3:Y:S04]  /*7c4a0*/  LDL.LU R24, [R1+0xe0] ;  /* 0x0000e00001187983 */ /* 0x000ee80000300800 */
[----:B------:R-:W3:Y:S04]  /*7c4b0*/  LDL.LU R25, [R1+0xe4] ;  /* 0x0000e40001197983 */ /* 0x000ee80000300800 */
[----:B------:R-:W3:Y:S04]  /*7c4c0*/  LDL.LU R26, [R1+0xe8] ;  /* 0x0000e800011a7983 */ /* 0x000ee80000300800 */
[----:B------:R-:W3:Y:S04]  /*7c4d0*/  LDL.LU R27, [R1+0xec] ;  /* 0x0000ec00011b7983 */ /* 0x000ee80000300800 */
[----:B--2---:R-:W2:Y:S04]  /*7c4e0*/  LDL.LU R8, [R1+0xf0] ;  /* 0x0000f00001087983 */ /* 0x004ea80000300800 */
        /* <DEDUP_REMOVED lines=11> */
[----:B--2---:R-:W-:Y:S04]  /*7c5a0*/  STL.64 [R1+0x1e08], R6 ;  /* 0x001e080601007387 */ /* 0x004fe80000100a00 */
[----:B------:R0:W-:Y:S04]  /*7c5b0*/  STL.64 [R1+0x1e00], R4 ;  /* 0x001e000401007387 */ /* 0x0001e80000100a00 */
[----:B0-----:R-:W2:Y:S04]  /*7c5c0*/  LDL.LU R4, [R1+0x60] ;  /* 0x0000600001047983 */ /* 0x001ea80000300800 */
        /* <DEDUP_REMOVED lines=15> */
[----:B------:R-:W-:Y:S04]  /*7c6c0*/  STS.128 [R0+0x480], R8 ;  /* 0x0004800800007388 */ /* 0x000fe80000000c00 */
[----:B--2---:R-:W-:Y:S04]  /*7c6d0*/  STL.64 [R1+0x1e38], R6 ;  /* 0x001e380601007387 */ /* 0x004fe80000100a00 */
[----:B------:R0:W-:Y:S04]  /*7c6e0*/  STL.64 [R1+0x1e30], R4 ;  /* 0x001e300401007387 */ /* 0x0001e80000100a00 */
[----:B0-----:R-:W2:Y:S04]  /*7c6f0*/  LDL.LU R4, [R1+0x90] ;  /* 0x0000900001047983 */ /* 0x001ea80000300800 */
[----:B------:R-:W2:Y:S04]  /*7c700*/  LDL.LU R5, [R1+0x94] ;  /* 0x0000940001057983 */ /* 0x000ea80000300800 */
[----:B------:R-:W2:Y:S04]  /*7c710*/  LDL.LU R6, [R1+0x98] ;  /* 0x0000980001067983 */ /* 0x000ea80000300800 */
[----:B------:R-:W2:Y:S04]  /*7c720*/  LDL.LU R7, [R1+0x9c] ;  /* 0x00009c0001077983 */ /* 0x000ea80000300800 */
[----:B------:R-:W2:Y:S04]  /*7c730*/  LDL.LU.64 R10, [R1+0x1e48] ;  /* 0x001e4800010a7983 */ /* 0x000ea80000300a00 */
[----:B------:R-:W2:Y:S04]  /*7c740*/  LDL.LU.64 R8, [R1+0x1e40] ;  /* 0x001e400001087983 */ /* 0x000ea80000300a00 */
[----:B------:R0:W-:Y:S04]  /*7c750*/  STS.128 [R0+0x680], R20 ;  /* 0x0006801400007388 */ /* 0x0001e80000000c00 */
[----:B----4-:R1:W-:Y:S04]  /*7c760*/  STS.128 [R0+0x800], R16 ;  /* 0x0008001000007388 */ /* 0x0103e80000000c00 */
[----:B---3--:R3:W-:Y:S04]  /*7c770*/  STS.128 [R0+0x880], R12 ;  /* 0x0008800c00007388 */ /* 0x0087e80000000c00 */
[----:B0-----:R-:W4:Y:S04]  /*7c780*/  LDL.LU R20, [R1+0x10] ;  /* 0x0000100001147983 */ /* 0x001f280000300800 */
[----:B------:R-:W4:Y:S04]  /*7c790*/  LDL.LU R21, [R1+0x14] ;  /* 0x0000140001157983 */ /* 0x000f280000300800 */
[----:B------:R-:W4:Y:S04]  /*7c7a0*/  LDL.LU R22, [R1+0x18] ;  /* 0x0000180001167983 */ /* 0x000f280000300800 */
[----:B------:R-:W4:Y:S04]  /*7c7b0*/  LDL.LU R23, [R1+0x1c] ;  /* 0x00001c0001177983 */ /* 0x000f280000300800 */
[----:B-1----:R-:W4:Y:S04]  /*7c7c0*/  LDL.LU R16, [R1+0x20] ;  /* 0x0000200001107983 */ /* 0x002f280000300800 */
[----:B------:R-:W4:Y:S04]  /*7c7d0*/  LDL.LU R17, [R1+0x24] ;  /* 0x0000240001117983 */ /* 0x000f280000300800 */
[----:B------:R-:W4:Y:S04]  /*7c7e0*/  LDL.LU R18, [R1+0x28] ;  /* 0x0000280001127983 */ /* 0x000f280000300800 */
[----:B------:R-:W4:Y:S04]  /*7c7f0*/  LDL.LU R19, [R1+0x2c] ;  /* 0x00002c0001137983 */ /* 0x000f280000300800 */
[----:B---3--:R-:W3:Y:S04]  /*7c800*/  LDL.LU R12, [R1+0x30] ;  /* 0x00003000010c7983 */ /* 0x008ee80000300800 */
[----:B------:R-:W3:Y:S04]  /*7c810*/  LDL.LU R13, [R1+0x34] ;  /* 0x00003400010d7983 */ /* 0x000ee80000300800 */
[----:B------:R-:W3:Y:S04]  /*7c820*/  LDL.LU R14, [R1+0x38] ;  /* 0x00003800010e7983 */ /* 0x000ee80000300800 */
[----:B------:R-:W3:Y:S04]  /*7c830*/  LDL.LU R15, [R1+0x3c] ;  /* 0x00003c00010f7983 */ /* 0x000ee80000300800 */
[----:B------:R-:W-:Y:S04]  /*7c840*/  STS.128 [R0+0x600], R24 ;  /* 0x0006001800007388 */ /* 0x000fe80000000c00 */
[----:B--2---:R-:W-:Y:S04]  /*7c850*/  STS.128 [R0+0xa80], R4 ;  /* 0x000a800400007388 */ /* 0x004fe80000000c00 */
[----:B------:R0:W-:Y:S04]  /*7c860*/  STS.128 [R0+0xa00], R8 ;  /* 0x000a000800007388 */ /* 0x0001e80000000c00 */
[----:B0-----:R-:W2:Y:S04]  /*7c870*/  LDL.LU R8, [R1+0x40] ;  /* 0x0000400001087983 */ /* 0x001ea80000300800 */
[----:B------:R-:W2:Y:S04]  /*7c880*/  LDL.LU R9, [R1+0x44] ;  /* 0x0000440001097983 */ /* 0x000ea80000300800 */
[----:B------:R-:W2:Y:S04]  /*7c890*/  LDL.LU R10, [R1+0x48] ;  /* 0x00004800010a7983 */ /* 0x000ea80000300800 */
[----:B------:R-:W2:Y:S04]  /*7c8a0*/  LDL.LU R11, [R1+0x4c] ;  /* 0x00004c00010b7983 */ /* 0x000ea80000300800 */
[----:B------:R-:W2:Y:S04]  /*7c8b0*/  LDL.LU R24, [R1] ;  /* 0x0000000001187983 */ /* 0x000ea80000300800 */
[----:B------:R-:W2:Y:S04]  /*7c8c0*/  LDL.LU R25, [R1+0x4] ;  /* 0x0000040001197983 */ /* 0x000ea80000300800 */
[----:B------:R-:W2:Y:S04]  /*7c8d0*/  LDL.LU R26, [R1+0x8] ;  /* 0x00000800011a7983 */ /* 0x000ea80000300800 */
[----:B------:R-:W2:Y:S04]  /*7c8e0*/  LDL.LU R27, [R1+0xc] ;  /* 0x00000c00011b7983 */ /* 0x000ea80000300800 */
[----:B------:R-:W2:Y:S04]  /*7c8f0*/  LDL.LU.64 R6, [R1+0x1e38] ;  /* 0x001e380001067983 */ /* 0x000ea80000300a00 */
[----:B------:R-:W2:Y:S04]  /*7c900*/  LDL.LU.64 R4, [R1+0x1e30] ;  /* 0x001e300001047983 */ /* 0x000ea80000300a00 */
[----:B--2---:R0:W-:Y:S04]  /*7c910*/  STS.128 [R0+0xc00], R4 ;  /* 0x000c000400007388 */ /* 0x0041e80000000c00 */
[----:B0-----:R-:W2:Y:S04]  /*7c920*/  LDL.LU.64 R6, [R1+0x1e28] ;  /* 0x001e280001067983 */ /* 0x001ea80000300a00 */
[----:B------:R-:W2:Y:S04]  /*7c930*/  LDL.LU.64 R4, [R1+0x1e20] ;  /* 0x001e200001047983 */ /* 0x000ea80000300a00 */
[----:B--2---:R0:W-:Y:S04]  /*7c940*/  STS.128 [R0+0xc80], R4 ;  /* 0x000c800400007388 */ /* 0x0041e80000000c00 */
[----:B0-----:R-:W2:Y:S04]  /*7c950*/  LDL.LU.64 R6, [R1+0x1e18] ;  /* 0x001e180001067983 */ /* 0x001ea80000300a00 */
[----:B------:R-:W2:Y:S04]  /*7c960*/  LDL.LU.64 R4, [R1+0x1e10] ;  /* 0x001e100001047983 */ /* 0x000ea80000300a00 */
[----:B--2---:R0:W-:Y:S04]  /*7c970*/  STS.128 [R0+0xe00], R4 ;  /* 0x000e000400007388 */ /* 0x0041e80000000c00 */
[----:B0-----:R-:W2:Y:S04]  /*7c980*/  LDL.LU.64 R6, [R1+0x1e08] ;  /* 0x001e080001067983 */ /* 0x001ea80000300a00 */
[----:B------:R-:W2:Y:S01]  /*7c990*/  LDL.LU.64 R4, [R1+0x1e00] ;  /* 0x001e000001047983 */ /* 0x000ea20000300a00 */
[----:B------:R-:W-:-:S03]  /*7c9a0*/  LOP3.LUT R29, R28, 0x20, RZ, 0x3c, !PT ;  /* 0x000000201c1d7812 */ /* 0x000fc600078e3cff */
[----:B--2---:R-:W-:Y:S04]  /*7c9b0*/  STS.128 [R0+0xe80], R4 ;  /* 0x000e800400007388 */ /* 0x004fe80000000c00 */
[----:B------:R-:W-:Y:S06]  /*7c9c0*/  BAR.SYNC.DEFER_BLOCKING 0x0 ;  /* 0x0000000000007b1d */ /* 0x000fec0000010000 */
[----:B------:R-:W0:Y:S04]  /*7c9d0*/  LDS.128 R4, [R28] ;  /* 0x000000001c047984 */ /* 0x000e280000000c00 */
[----:B0-----:R-:W-:Y:S04]  /*7c9e0*/  STL.64 [R1+0x50], R4 ;  /* 0x0000500401007387 */ /* 0x001fe80000100a00 */
[----:B------:R-:W-:Y:S04]  /*7c9f0*/  STL.64 [R1+0x58], R6 ;  /* 0x0000580601007387 */ /* 0x000fe80000100a00 */
[----:B------:R-:W0:Y:S04]  /*7ca00*/  LDS.128 R4, [R28+0x1000] ;  /* 0x001000001c047984 */ /* 0x000e280000000c00 */
        /* <DEDUP_REMOVED lines=8> */
[----:B------:R-:W0:Y:S04]  /*7ca90*/  LDS.128 R4, [R29] ;  /* 0x000000001d047984 */ /* 0x000e280000000c00 */
[----:B0-----:R-:W-:Y:S04]  /*7caa0*/  STL.64 [R1+0x60], R4 ;  /* 0x0000600401007387 */ /* 0x001fe80000100a00 */
[----:B------:R-:W-:Y:S04]  /*7cab0*/  STL.64 [R1+0x68], R6 ;  /* 0x0000680601007387 */ /* 0x000fe80000100a00 */
[----:B------:R-:W0:Y:S04]  /*7cac0*/  LDS.128 R4, [R29+0x1000] ;  /* 0x001000001d047984 */ /* 0x000e280000000c00 */
[----:B0-----:R-:W-:Y:S04]  /*7cad0*/  STL.64 [R1+0xa0], R4 ;  /* 0x0000a00401007387 */ /* 0x001fe80000100a00 */
[----:B------:R-:W-:Y:S04]  /*7cae0*/  STL.64 [R1+0xa8], R6 ;  /* 0x0000a80601007387 */ /* 0x000fe80000100a00 */
[----:B------:R-:W0:Y:S01]  /*7caf0*/  LDS.128 R4, [R29+0x2000] ;  /* 0x002000001d047984 */ /* 0x000e220000000c00 */
[----:B------:R-:W-:-:S03]  /*7cb00*/  LOP3.LUT R3, R28, 0x40, RZ, 0x3c, !PT ;  /* 0x000000401c037812 */ /* 0x000fc600078e3cff */
        /* <DEDUP_REMOVED lines=28> */
[----:B------:R-:W-:Y:S06]  /*7ccd0*/  BAR.SYNC.DEFER_BLOCKING 0x0 ;  /* 0x0000000000007b1d */ /* 0x000fec0000010000 */
[----:B------:R-:W-:Y:S04]  /*7cce0*/  STS.128 [R0], R8 ;  /* 0x0000000800007388 */ /* 0x000fe80000000c00 */
[----:B0-----:R-:W-:Y:S04]  /*7ccf0*/  STL.64 [R1+0x140], R4 ;  /* 0x0001400401007387 */ /* 0x001fe80000100a00 */
[----:B------:R0:W-:Y:S04]  /*7cd00*/  STL.64 [R1+0x148], R6 ;  /* 0x0001480601007387 */ /* 0x0001e80000100a00 */
[----:B---3--:R1:W-:Y:S04]  /*7cd10*/  STS.128 [R0+0x80], R12 ;  /* 0x0000800c00007388 */ /* 0x0083e80000000c00 */
[----:B0-----:R-:W2:Y:S04]  /*7cd20*/  LDL.LU.64 R6, [R1+0x1df8] ;  /* 0x001df80001067983 */ /* 0x001ea80000300a00 */
[----:B------:R-:W2:Y:S04]  /*7cd30*/  LDL.LU.64 R4, [R1+0x1df0] ;  /* 0x001df00001047983 */ /* 0x000ea80000300a00 */
[----:B------:R-:W3:Y:S04]  /*7cd40*/  LDL.LU.64 R10, [R1+0x1de8] ;  /* 0x001de800010a7983 */ /* 0x000ee80000300a00 */
[----:B------:R-:W3:Y:S04]  /*7cd50*/  LDL.LU.64 R8, [R1+0x1de0] ;  /* 0x001de00001087983 */ /* 0x000ee80000300a00 */
[----:B-1----:R-:W3:Y:S04]  /*7cd60*/  LDL.LU.64 R14, [R1+0x1dd8] ;  /* 0x001dd800010e7983 */ /* 0x002ee80000300a00 */
[----:B------:R-:W3:Y:S04]  /*7cd70*/  LDL.LU.64 R12, [R1+0x1dd0] ;  /* 0x001dd000010c7983 */ /* 0x000ee80000300a00 */
[----:B----4-:R0:W-:Y:S04]  /*7cd80*/  STS.128 [R0+0x200], R16 ;  /* 0x0002001000007388 */ /* 0x0101e80000000c00 */
[----:B------:R1:W-:Y:S04]  /*7cd90*/  STS.128 [R0+0x280], R20 ;  /* 0x0002801400007388 */ /* 0x0003e80000000c00 */
[----:B0-----:R-:W4:Y:S04]  /*7cda0*/  LDL.LU.64 R18, [R1+0x1dc8] ;  /* 0x001dc80001127983 */ /* 0x001f280000300a00 */
[----:B------:R-:W4:Y:S04]  /*7cdb0*/  LDL.LU.64 R16, [R1+0x1dc0] ;  /* 0x001dc00001107983 */ /* 0x000f280000300a00 */
[----:B-1----:R-:W4:Y:S04]  /*7cdc0*/  LDL.LU.64 R22, [R1+0x1db8] ;  /* 0x001db80001167983 */ /* 0x002f280000300a00 */
[----:B------:R-:W4:Y:S04]  /*7cdd0*/  LDL.LU.64 R20, [R1+0x1db0] ;  /* 0x001db00001147983 */ /* 0x000f280000300a00 */
[----:B------:R0:W-:Y:S04]  /*7cde0*/  STS.128 [R0+0x400], R24 ;  /* 0x0004001800007388 */ /* 0x0001e80000000c00 */
[----:B0-----:R-:W4:Y:S04]  /*7cdf0*/  LDL.LU.64 R26, [R1+0x1da8] ;  /* 0x001da800011a7983 */ /* 0x001f280000300a00 */
[----:B------:R-:W4:Y:S04]  /*7ce00*/  LDL.LU.64 R24, [R1+0x1da0] ;  /* 0x001da00001187983 */ /* 0x000f280000300a00 */
[----:B--2---:R0:W-:Y:S04]  /*7ce10*/  STS.128 [R0+0x480], R4 ;  /* 0x0004800400007388 */ /* 0x0041e80000000c00 */
[----:B---3--:R1:W-:Y:S04]  /*7ce20*/  STS.128 [R0+0x600], R8 ;  /* 0x0006000800007388 */ /* 0x0083e80000000c00 */
[----:B0-----:R-:W2:Y:S04]  /*7ce30*/  LDL.LU R4, [R1+0x190] ;  /* 0x0001900001047983 */ /* 0x001ea80000300800 */
[----:B------:R-:W2:Y:S04]  /*7ce40*/  LDL.LU R5, [R1+0x194] ;  /* 0x0001940001057983 */ /* 0x000ea80000300800 */
[----:B------:R-:W2:Y:S04]  /*7ce50*/  LDL.LU R6, [R1+0x198] ;  /* 0x0001980001067983 */ /* 0x000ea80000300800 */
[----:B------:R-:W2:Y:S04]  /*7ce60*/  LDL.LU R7, [R1+0x19c] ;  /* 0x00019c0001077983 */ /* 0x000ea80000300800 */
[----:B-1----:R-:W3:Y:S04]  /*7ce70*/  LDL.LU R8, [R1+0x180] ;  /* 0x0001800001087983 */ /* 0x002ee80000300800 */
[----:B------:R-:W3:Y:S04]  /*7ce80*/  LDL.LU R9, [R1+0x184] ;  /* 0x0001840001097983 */ /* 0x000ee80000300800 */
[----:B------:R-:W3:Y:S04]  /*7ce90*/  LDL.LU R10, [R1+0x188] ;  /* 0x00018800010a7983 */ /* 0x000ee80000300800 */
[----:B------:R-:W3:Y:S04]  /*7cea0*/  LDL.LU R11, [R1+0x18c] ;  /* 0x00018c00010b7983 */ /* 0x000ee80000300800 */
[----:B------:R0:W-:Y:S04]  /*7ceb0*/  STS.128 [R0+0x680], R12 ;  /* 0x0006800c00007388 */ /* 0x0001e80000000c00 */
[----:B----4-:R1:W-:Y:S04]  /*7cec0*/  STS.128 [R0+0x800], R16 ;  /* 0x0008001000007388 */ /* 0x0103e80000000c00 */
[----:B------:R4:W-:Y:S04]  /*7ced0*/  STS.128 [R0+0x880], R20 ;  /* 0x0008801400007388 */ /* 0x0009e80000000c00 */
[----:B0-----:R-:W3:Y:S04]  /*7cee0*/  LDL.LU R12, [R1+0x170] ;  /* 0x00017000010c7983 */ /* 0x001ee80000300800 */
[----:B------:R-:W3:Y:S04]  /*7cef0*/  LDL.LU R13, [R1+0x174] ;  /* 0x00017400010d7983 */ /* 0x000ee80000300800 */
[----:B------:R-:W3:Y:S04]  /*7cf00*/  LDL.LU R14, [R1+0x178] ;  /* 0x00017800010e7983 */ /* 0x000ee80000300800 */
[----:B------:R-:W3:Y:S04]  /*7cf10*/  LDL.LU R15, [R1+0x17c] ;  /* 0x00017c00010f7983 */ /* 0x000ee80000300800 */
[----:B-1----:R-:W3:Y:S04]  /*7cf20*/  LDL.LU R16, [R1+0x160] ;  /* 0x0001600001107983 */ /* 0x002ee80000300800 */
[----:B------:R-:W3:Y:S04]  /*7cf30*/  LDL.LU R17, [R1+0x164] ;  /* 0x0001640001117983 */ /* 0x000ee80000300800 */
[----:B------:R-:W3:Y:S04]  /*7cf40*/  LDL.LU R18, [R1+0x168] ;  /* 0x0001680001127983 */ /* 0x000ee80000300800 */
[----:B------:R-:W3:Y:S04]  /*7cf50*/  LDL.LU R19, [R1+0x16c] ;  /* 0x00016c0001137983 */ /* 0x000ee80000300800 */
[----:B----4-:R-:W4:Y:S04]  /*7cf60*/  LDL.LU R20, [R1+0x150] ;  /* 0x0001500001147983 */ /* 0x010f280000300800 */
[----:B------:R-:W4:Y:S04]  /*7cf70*/  LDL.LU R21, [R1+0x154] ;  /* 0x0001540001157983 */ /* 0x000f280000300800 */
[----:B------:R-:W4:Y:S04]  /*7cf80*/  LDL.LU R22, [R1+0x158] ;  /* 0x0001580001167983 */ /* 0x000f280000300800 */
[----:B------:R-:W4:Y:S04]  /*7cf90*/  LDL.LU R23, [R1+0x15c] ;  /* 0x00015c0001177983 */ /* 0x000f280000300800 */
[----:B------:R-:W-:Y:S04]  /*7cfa0*/  STS.128 [R0+0xa00], R24 ;  /* 0x000a001800007388 */ /* 0x000fe80000000c00 */
[----:B------:R-:W-:Y:S04]  /*7cfb0*/  STL [R1+0x1c98], R24 ;  /* 0x001c981801007387 */ /* 0x000fe80000100800 */
[----:B--2---:R-:W-:Y:S04]  /*7cfc0*/  STS.128 [R0+0xe80], R4 ;  /* 0x000e800400007388 */ /* 0x004fe80000000c00 */
[----:B---3--:R-:W-:Y:S04]  /*7cfd0*/  STS.128 [R0+0xe00], R8 ;  /* 0x000e000800007388 */ /* 0x008fe80000000c00 */
[----:B------:R-:W-:Y:S04]  /*7cfe0*/  STS.128 [R0+0xc80], R12 ;  /* 0x000c800c00007388 */ /* 0x000fe80000000c00 */
[----:B------:R-:W-:Y:S04]  /*7cff0*/  STS.128 [R0+0xc00], R16 ;  /* 0x000c001000007388 */ /* 0x000fe80000000c00 */
[----:B----4-:R-:W-:Y:S04]  /*7d000*/  STS.128 [R0+0xa80], R20 ;  /* 0x000a801400007388 */ /* 0x010fe80000000c00 */
[----:B------:R-:W-:Y:S06]  /*7d010*/  BAR.SYNC.DEFER_BLOCKING 0x0 ;  /* 0x0000000000007b1d */ /* 0x000fec0000010000 */
[----:B------:R-:W0:Y:S04]  /*7d020*/  LDS.128 R8, [R28] ;  /* 0x000000001c087984 */ /* 0x000e280000000c00 */
[----:B------:R-:W1:Y:S04]  /*7d030*/  LDS.128 R12, [R28+0x1000] ;  /* 0x001000001c0c7984 */ /* 0x000e680000000c00 */
[----:B------:R-:W2:Y:S04]  /*7d040*/  LDS.128 R4, [R28+0x2000] ;  /* 0x002000001c047984 */ /* 0x000ea80000000c00 */
[----:B------:R-:W3:Y:S04]  /*7d050*/  LDS.128 R24, [R28+0x3000] ;  /* 0x003000001c187984 */ /* 0x000ee80000000c00 */
[----:B0-----:R0:W-:Y:S04]  /*7d060*/  STL.64 [R1], R8 ;  /* 0x0000000801007387 */ /* 0x0011e80000100a00 */
[----:B------:R4:W-:Y:S04]  /*7d070*/  STL.64 [R1+0x8], R10 ;  /* 0x0000080a01007387 */ /* 0x0009e80000100a00 */
[----:B0-----:R-:W3:Y:S04]  /*7d080*/  LDL.LU R8, [R1+0x2c0] ;  /* 0x0002c00001087983 */ /* 0x001ee80000300800 */
[----:B-1----:R0:W-:Y:S04]  /*7d090*/  STL.64 [R1+0x40], R12 ;  /* 0x0000400c01007387 */ /* 0x0021e80000100a00 */
[----:B------:R1:W-:Y:S04]  /*7d0a0*/  STL.64 [R1+0x48], R14 ;  /* 0x0000480e01007387 */ /* 0x0003e80000100a00 */
[----:B--2---:R-:W-:Y:S04]  /*7d0b0*/  STL.64 [R1+0x180], R4 ;  /* 0x0001800401007387 */ /* 0x004fe80000100a00 */
[----:B------:R-:W-:Y:S04]  /*7d0c0*/  STL.64 [R1+0x188], R6 ;  /* 0x0001880601007387 */ /* 0x000fe80000100a00 */
[----:B------:R-:W3:Y:S04]  /*7d0d0*/  LDL.LU R9, [R1+0x2c4] ;  /* 0x0002c40001097983 */ /* 0x000ee80000300800 */
[----:B----4-:R-:W2:Y:S04]  /*7d0e0*/  LDL.LU R10, [R1+0x2c8] ;  /* 0x0002c800010a7983 */ /* 0x010ea80000300800 */
[----:B------:R-:W2:Y:S04]  /*7d0f0*/  LDL.LU R11, [R1+0x2cc] ;  /* 0x0002cc00010b7983 */ /* 0x000ea80000300800 */
[----:B--2---:R-:W-:Y:S04]  /*7d100*/  STL.64 [R1+0x1ce8], R10 ;  /* 0x001ce80a01007387 */ /* 0x004fe80000100a00 */
[----:B---3--:R2:W-:Y:S04]  /*7d110*/  STL.64 [R1+0x1ce0], R8 ;  /* 0x001ce00801007387 */ /* 0x0085e80000100a00 */
[----:B0-----:R-:W3:Y:S04]  /*7d120*/  LDL.LU R12, [R1+0x2b0] ;  /* 0x0002b000010c7983 */ /* 0x001ee80000300800 */
[----:B------:R-:W3:Y:S04]  /*7d130*/  LDL.LU R13, [R1+0x2b4] ;  /* 0x0002b400010d7983 */ /* 0x000ee80000300800 */
[----:B-1----:R-:W4:Y:S04]  /*7d140*/  LDL.LU R14, [R1+0x2b8] ;  /* 0x0002b800010e7983 */ /* 0x002f280000300800 */
[----:B------:R-:W4:Y:S04]  /*7d150*/  LDL.LU R15, [R1+0x2bc] ;  /* 0x0002bc00010f7983 */ /* 0x000f280000300800 */
[----:B----4-:R-:W-:Y:S04]  /*7d160*/  STL.64 [R1+0x1cf8], R14 ;  /* 0x001cf80e01007387 */ /* 0x010fe80000100a00 */
[----:B---3--:R0:W-:Y:S04]  /*7d170*/  STL.64 [R1+0x1cf0], R12 ;  /* 0x001cf00c01007387 */ /* 0x0081e80000100a00 */
[----:B------:R-:W3:Y:S04]  /*7d180*/  LDL.LU R16, [R1+0x2a0] ;  /* 0x0002a00001107983 */ /* 0x000ee80000300800 */
[----:B------:R-:W3:Y:S04]  /*7d190*/  LDL.LU R17, [R1+0x2a4] ;  /* 0x0002a40001117983 */ /* 0x000ee80000300800 */
[----:B------:R-:W4:Y:S04]  /*7d1a0*/  LDL.LU R18, [R1+0x2a8] ;  /* 0x0002a80001127983 */ /* 0x000f280000300800 */
[----:B------:R-:W4:Y:S04]  /*7d1b0*/  LDL.LU R19, [R1+0x2ac] ;  /* 0x0002ac0001137983 */ /* 0x000f280000300800 */
[----:B----4-:R-:W-:Y:S04]  /*7d1c0*/  STL.64 [R1+0x1d08], R18 ;  /* 0x001d081201007387 */ /* 0x010fe80000100a00 */
[----:B---3--:R1:W-:Y:S04]  /*7d1d0*/  STL.64 [R1+0x1d00], R16 ;  /* 0x001d001001007387 */ /* 0x0083e80000100a00 */
[----:B--2---:R-:W2:Y:S04]  /*7d1e0*/  LDL.LU R8, [R1+0x240] ;  /* 0x0002400001087983 */ /* 0x004ea80000300800 */
[----:B------:R-:W2:Y:S04]  /*7d1f0*/  LDL.LU R9, [R1+0x244] ;  /* 0x0002440001097983 */ /* 0x000ea80000300800 */
[----:B------:R-:W3:Y:S04]  /*7d200*/  LDL.LU R10, [R1+0x248] ;  /* 0x00024800010a7983 */ /* 0x000ee80000300800 */
[----:B------:R-:W3:Y:S04]  /*7d210*/  LDL.LU R11, [R1+0x24c] ;  /* 0x00024c00010b7983 */ /* 0x000ee80000300800 */
[----:B---3--:R-:W-:Y:S04]  /*7d220*/  STL.64 [R1+0x1d18], R10 ;  /* 0x001d180a01007387 */ /* 0x008fe80000100a00 */
[----:B--2---:R-:W-:Y:S04]  /*7d230*/  STL.64 [R1+0x1d10], R8 ;  /* 0x001d100801007387 */ /* 0x004fe80000100a00 */
[----:B0-----:R-:W2:Y:S04]  /*7d240*/  LDL.LU R12, [R1+0x230] ;  /* 0x00023000010c7983 */ /* 0x001ea80000300800 */
[----:B------:R-:W2:Y:S04]  /*7d250*/  LDL.LU R13, [R1+0x234] ;  /* 0x00023400010d7983 */ /* 0x000ea80000300800 */
[----:B------:R-:W3:Y:S04]  /*7d260*/  LDL.LU R14, [R1+0x238] ;  /* 0x00023800010e7983 */ /* 0x000ee80000300800 */
[----:B------:R-:W3:Y:S04]  /*7d270*/  LDL.LU R15, [R1+0x23c] ;  /* 0x00023c00010f7983 */ /* 0x000ee80000300800 */
[----:B---3--:R-:W-:Y:S04]  /*7d280*/  STL.64 [R1+0x1d28], R14 ;  /* 0x001d280e01007387 */ /* 0x008fe80000100a00 */
[----:B--2---:R0:W-:Y:S04]  /*7d290*/  STL.64 [R1+0x1d20], R12 ;  /* 0x001d200c01007387 */ /* 0x0041e80000100a00 */
[----:B-1----:R-:W2:Y:S04]  /*7d2a0*/  LDL.LU R16, [R1+0x220] ;  /* 0x0002200001107983 */ /* 0x002ea80000300800 */
[----:B------:R-:W2:Y:S04]  /*7d2b0*/  LDL.LU R17, [R1+0x224] ;  /* 0x0002240001117983 */ /* 0x000ea80000300800 */
[----:B------:R-:W3:Y:S04]  /*7d2c0*/  LDL.LU R18, [R1+0x228] ;  /* 0x0002280001127983 */ /* 0x000ee80000300800 */
[----:B------:R-:W3:Y:S04]  /*7d2d0*/  LDL.LU R19, [R1+0x22c] ;  /* 0x00022c0001137983 */ /* 0x000ee80000300800 */
[----:B---3--:R-:W-:Y:S04]  /*7d2e0*/  STL.64 [R1+0x1d38], R18 ;  /* 0x001d381201007387 */ /* 0x008fe80000100a00 */
[----:B--2---:R1:W-:Y:S04]  /*7d2f0*/  STL.64 [R1+0x1d30], R16 ;  /* 0x001d301001007387 */ /* 0x0043e80000100a00 */
        /* <DEDUP_REMOVED lines=35> */
[----:B--2---:R-:W-:Y:S04]  /*7d530*/  STL.64 [R1+0x1d90], R12 ;  /* 0x001d900c01007387 */ /* 0x004fe80000100a00 */
[----:B------:R-:W0:Y:S04]  /*7d540*/  LDS.128 R12, [R29] ;  /* 0x000000001d0c7984 */ /* 0x000e280000000c00 */
[----:B------:R-:W2:Y:S04]  /*7d550*/  LDL.LU R16, [R1+0x1d0] ;  /* 0x0001d00001107983 */ /* 0x000ea80000300800 */
[----:B------:R-:W2:Y:S04]  /*7d560*/  LDL.LU R17, [R1+0x1d4] ;  /* 0x0001d40001117983 */ /* 0x000ea80000300800 */
[----:B------:R-:W2:Y:S04]  /*7d570*/  LDL.LU R18, [R1+0x1d8] ;  /* 0x0001d80001127983 */ /* 0x000ea80000300800 */
[----:B------:R-:W2:Y:S04]  /*7d580*/  LDL.LU R19, [R1+0x1dc] ;  /* 0x0001dc0001137983 */ /* 0x000ea80000300800 */
[----:B------:R-:W3:Y:S04]  /*7d590*/  LDL.LU R8, [R1+0x210] ;  /* 0x0002100001087983 */ /* 0x000ee80000300800 */
[----:B------:R-:W3:Y:S04]  /*7d5a0*/  LDL.LU R9, [R1+0x214] ;  /* 0x0002140001097983 */ /* 0x000ee80000300800 */
[----:B------:R-:W3:Y:S04]  /*7d5b0*/  LDL.LU R10, [R1+0x218] ;  /* 0x00021800010a7983 */ /* 0x000ee80000300800 */
[----:B------:R-:W3:Y:S04]  /*7d5c0*/  LDL.LU R11, [R1+0x21c] ;  /* 0x00021c00010b7983 */ /* 0x000ee80000300800 */
[----:B------:R-:W4:Y:S04]  /*7d5d0*/  LDL.LU R20, [R1+0x290] ;  /* 0x0002900001147983 */ /* 0x000f280000300800 */
[----:B------:R-:W4:Y:S04]  /*7d5e0*/  LDL.LU R21, [R1+0x294] ;  /* 0x0002940001157983 */ /* 0x000f280000300800 */
[----:B------:R-:W4:Y:S04]  /*7d5f0*/  LDL.LU R22, [R1+0x298] ;  /* 0x0002980001167983 */ /* 0x000f280000300800 */
[----:B------:R-:W4:Y:S04]  /*7d600*/  LDL.LU R23, [R1+0x29c] ;  /* 0x00029c0001177983 */ /* 0x000f280000300800 */
[----:B------:R-:W2:Y:S04]  /*7d610*/  LDL.LU R4, [R1+0x2d0] ;  /* 0x0002d00001047983 */ /* 0x000ea80000300800 */
[----:B------:R-:W2:Y:S04]  /*7d620*/  LDL.LU R5, [R1+0x2d4] ;  /* 0x0002d40001057983 */ /* 0x000ea80000300800 */
[----:B------:R-:W2:Y:S04]  /*7d630*/  LDL.LU R6, [R1+0x2d8] ;  /* 0x0002d80001067983 */ /* 0x000ea80000300800 */
[----:B------:R-:W2:Y:S04]  /*7d640*/  LDL.LU R7, [R1+0x2dc] ;  /* 0x0002dc0001077983 */ /* 0x000ea80000300800 */
[----:B------:R-:W-:Y:S04]  /*7d650*/  STL.64 [R1+0x270], R24 ;  /* 0x0002701801007387 */ /* 0x000fe80000100a00 */
[----:B------:R-:W-:Y:S04]  /*7d660*/  STL.64 [R1+0x278], R26 ;  /* 0x0002781a01007387 */ /* 0x000fe80000100a00 */
        /* <DEDUP_REMOVED lines=35> */
[----:B0-----:R-:W-:Y:S04]  /*7d8a0*/  STL.64 [R1+0x3f0], R12 ;  /* 0x0003f00c01007387 */ /* 0x001fe80000100a00 */
[----:B------:R0:W-:Y:S04]  /*7d8b0*/  STL.64 [R1+0x3f8], R14 ;  /* 0x0003f80e01007387 */ /* 0x0001e80000100a00 */
[----:B0-----:R-:W2:Y:S04]  /*7d8c0*/  LDL.LU.64 R14, [R1+0x1d98] ;  /* 0x001d9800010e7983 */ /* 0x001ea80000300a00 */
[----:B------:R-:W2:Y:S04]  /*7d8d0*/  LDL.LU.64 R12, [R1+0x1d90] ;  /* 0x001d9000010c7983 */ /* 0x000ea80000300a00 */
[----:B--2---:R0:W-:Y:S04]  /*7d8e0*/  STS.128 [R0], R12 ;  /* 0x0000000c00007388 */ /* 0x0041e80000000c00 */
[----:B0-----:R-:W2:Y:S04]  /*7d8f0*/  LDL.LU.64 R14, [R1+0x1d88] ;  /* 0x001d8800010e7983 */ /* 0x001ea80000300a00 */
[----:B------:R-:W2:Y:S04]  /*7d900*/  LDL.LU.64 R12, [R1+0x1d80] ;  /* 0x001d8000010c7983 */ /* 0x000ea80000300a00 */
[----:B--2---:R0:W-:Y:S04]  /*7d910*/  STS.128 [R0+0x80], R12 ;  /* 0x0000800c00007388 */ /* 0x0041e80000000c00 */
[----:B0-----:R-:W2:Y:S04]  /*7d920*/  LDL.LU.64 R14, [R1+0x1d78] ;  /* 0x001d7800010e7983 */ /* 0x001ea80000300a00 */
[----:B------:R-:W2:Y:S04]  /*7d930*/  LDL.LU.64 R12, [R1+0x1d70] ;  /* 0x001d7000010c7983 */ /* 0x000ea80000300a00 */
[----:B--2---:R0:W-:Y:S04]  /*7d940*/  STS.128 [R0+0x200], R12 ;  /* 0x0002000c00007388 */ /* 0x0041e80000000c00 */
[----:B0-----:R-:W2:Y:S04]  /*7d950*/  LDL.LU.64 R14, [R1+0x1d68] ;  /* 0x001d6800010e7983 */ /* 0x001ea80000300a00 */
[----:B------:R-:W2:Y:S04]  /*7d960*/  LDL.LU.64 R12, [R1+0x1d60] ;  /* 0x001d6000010c7983 */ /* 0x000ea80000300a00 */
[----:B------:R0:W-:Y:S04]  /*7d970*/  STS.128 [R0+0x280], R16 ;  /* 0x0002801000007388 */ /* 0x0001e80000000c00 */
[----:B0-----:R-:W3:Y:S04]  /*7d980*/  LDL.LU.64 R18, [R1+0x1d58] ;  /* 0x001d580001127983 */ /* 0x001ee80000300a00 */
[----:B------:R-:W3:Y:S04]  /*7d990*/  LDL.LU.64 R16, [R1+0x1d50] ;  /* 0x001d500001107983 */ /* 0x000ee80000300a00 */
[----:B--2---:R0:W-:Y:S04]  /*7d9a0*/  STS.128 [R0+0x400], R12 ;  /* 0x0004000c00007388 */ /* 0x0041e80000000c00 */
[----:B0-----:R-:W2:Y:S04]  /*7d9b0*/  LDL.LU.64 R14, [R1+0x1d48] ;  /* 0x001d4800010e7983 */ /* 0x001ea80000300a00 */
[----:B------:R-:W2:Y:S04]  /*7d9c0*/  LDL.LU.64 R12, [R1+0x1d40] ;  /* 0x001d4000010c7983 */ /* 0x000ea80000300a00 */
[----:B---3--:R0:W-:Y:S04]  /*7d9d0*/  STS.128 [R0+0x480], R16 ;  /* 0x0004801000007388 */ /* 0x0081e80000000c00 */
[----:B------:R-:W-:Y:S04]  /*7d9e0*/  STS.128 [R0+0x680], R8 ;  /* 0x0006800800007388 */ /* 0x000fe80000000c00 */
[----:B0-----:R-:W3:Y:S04]  /*7d9f0*/  LDL.LU.64 R18, [R1+0x1d38] ;  /* 0x001d380001127983 */ /* 0x001ee80000300a00 */
[----:B------:R-:W3:Y:S04]  /*7da00*/  LDL.LU.64 R16, [R1+0x1d30] ;  /* 0x001d300001107983 */ /* 0x000ee80000300a00 */
[----:B--2---:R0:W-:Y:S04]  /*7da10*/  STS.128 [R0+0x600], R12 ;  /* 0x0006000c00007388 */ /* 0x0041e80000000c00 */
[----:B0-----:R-:W2:Y:S04]  /*7da20*/  LDL.LU.64 R14, [R1+0x1d28] ;  /* 0x001d2800010e7983 */ /* 0x001ea80000300a00 */
[----:B------:R-:W2:Y:S04]  /*7da30*/  LDL.LU.64 R12, [R1+0x1d20] ;  /* 0x001d2000010c7983 */ /* 0x000ea80000300a00 */
[----:B------:R-:W4:Y:S04]  /*7da40*/  LDL.LU.64 R10, [R1+0x1d18] ;  /* 0x001d1800010a7983 */ /* 0x000f280000300a00 */
[----:B------:R-:W4:Y:S04]  /*7da50*/  LDL.LU.64 R8, [R1+0x1d10] ;  /* 0x001d100001087983 */ /* 0x000f280000300a00 */
[----:B---3--:R0:W-:Y:S04]  /*7da60*/  STS.128 [R0+0x800], R16 ;  /* 0x0008001000007388 */ /* 0x0081e80000000c00 */
[----:B0-----:R-:W3:Y:S04]  /*7da70*/  LDL.LU.64 R18, [R1+0x1d08] ;  /* 0x001d080001127983 */ /* 0x001ee80000300a00 */
[----:B------:R-:W3:Y:S04]  /*7da80*/  LDL.LU.64 R16, [R1+0x1d00] ;  /* 0x001d000001107983 */ /* 0x000ee80000300a00 */
[----:B--2---:R0:W-:Y:S04]  /*7da90*/  STS.128 [R0+0x880], R12 ;  /* 0x0008800c00007388 */ /* 0x0041e80000000c00 */
[----:B----4-:R1:W-:Y:S04]  /*7daa0*/  STS.128 [R0+0xa00], R8 ;  /* 0x000a000800007388 */ /* 0x0103e80000000c00 */
[----:B0-----:R-:W2:Y:S04]  /*7dab0*/  LDL.LU.64 R14, [R1+0x1cf8] ;  /* 0x001cf800010e7983 */ /* 0x001ea80000300a00 */
[----:B------:R-:W2:Y:S04]  /*7dac0*/  LDL.LU.64 R12, [R1+0x1cf0] ;  /* 0x001cf000010c7983 */ /* 0x000ea80000300a00 */
[----:B-1----:R-:W4:Y:S04]  /*7dad0*/  LDL.LU.64 R10, [R1+0x1ce8] ;  /* 0x001ce800010a7983 */ /* 0x002f280000300a00 */
[----:B------:R-:W4:Y:S04]  /*7dae0*/  LDL.LU.64 R8, [R1+0x1ce0] ;  /* 0x001ce00001087983 */ /* 0x000f280000300a00 */
[----:B------:R-:W-:Y:S04]  /*7daf0*/  STS.128 [R0+0xa80], R20 ;  /* 0x000a801400007388 */ /* 0x000fe80000000c00 */
[----:B---3--:R-:W-:Y:S04]  /*7db00*/  STS.128 [R0+0xc00], R16 ;  /* 0x000c001000007388 */ /* 0x008fe80000000c00 */
[----:B------:R-:W-:Y:S04]  /*7db10*/  STS.128 [R0+0xe80], R4 ;  /* 0x000e800400007388 */ /* 0x000fe80000000c00 */
[----:B------:R-:W3:Y:S04]  /*7db20*/  LDL R26, [R1+0xfb0] ;  /* 0x000fb000011a7983 */ /* 0x000ee80000100800 */
[----:B--2---:R-:W-:Y:S04]  /*7db30*/  STS.128 [R0+0xc80], R12 ;  /* 0x000c800c00007388 */ /* 0x004fe80000000c00 */
[----:B----4-:R-:W-:Y:S04]  /*7db40*/  STS.128 [R0+0xe00], R8 ;  /* 0x000e000800007388 */ /* 0x010fe80000000c00 */
[----:B------:R-:W-:Y:S06]  /*7db50*/  BAR.SYNC.DEFER_BLOCKING 0x0 ;  /* 0x0000000000007b1d */ /* 0x000fec0000010000 */
[----:B------:R-:W0:Y:S04]  /*7db60*/  LDS.128 R4, [R28] ;  /* 0x000000001c047984 */ /* 0x000e280000000c00 */
[----:B------:R-:W1:Y:S04]  /*7db70*/  LDS.128 R12, [R28+0x1000] ;  /* 0x001000001c0c7984 */ /* 0x000e680000000c00 */
[----:B------:R-:W2:Y:S04]  /*7db80*/  LDS.128 R8, [R28+0x2000] ;  /* 0x002000001c087984 */ /* 0x000ea80000000c00 */
[----:B------:R-:W-:Y:S04]  /*7db90*/  LDS.128 R16, [R27+0x2000] ;  /* 0x002000001b107984 */ /* 0x000fe80000000c00 */
[----:B0-----:R-:W-:Y:S04]  /*7dba0*/  STL.64 [R1+0x1e0], R4 ;  /* 0x0001e00401007387 */ /* 0x001fe80000100a00 */
[----:B------:R-:W-:Y:S04]  /*7dbb0*/  STL.64 [R1+0x1e8], R6 ;  /* 0x0001e80601007387 */ /* 0x000fe80000100a00 */
[----:B------:R-:W0:Y:S04]  /*7dbc0*/  LDS.128 R4, [R28+0x3000] ;  /* 0x003000001c047984 */ /* 0x000e280000000c00 */
[----:B-1----:R-:W-:Y:S04]  /*7dbd0*/  STL.64 [R1+0x220], R12 ;  /* 0x0002200c01007387 */ /* 0x002fe80000100a00 */
[----:B------:R-:W-:Y:S04]  /*7dbe0*/  STL.64 [R1+0x228], R14 ;  /* 0x0002280e01007387 */ /* 0x000fe80000100a00 */
[----:B------:R-:W-:Y:S04]  /*7dbf0*/  STL [R1+0x1c00], R28 ;  /* 0x001c001c01007387 */ /* 0x000fe80000100800 */
[----:B--2---:R-:W-:Y:S04]  /*7dc00*/  STL.64 [R1+0x230], R8 ;  /* 0x0002300801007387 */ /* 0x004fe80000100a00 */
[----:B------:R-:W-:Y:S04]  /*7dc10*/  STL.64 [R1+0x238], R10 ;  /* 0x0002380a01007387 */ /* 0x000fe80000100a00 */
[----:B------:R-:W1:Y:S04]  /*7dc20*/  LDS.128 R8, [R29] ;  /* 0x000000001d087984 */ /* 0x000e680000000c00 */
[----:B------:R-:W-:Y:S04]  /*7dc30*/  LDS.128 R12, [R2+0x2000] ;  /* 0x00200000020c7984 */ /* 0x000fe80000000c00 */
[----:B0-----:R-:W-:Y:S04]  /*7dc40*/  STL.64 [R1+0x210], R4 ;  /* 0x0002100401007387 */ /* 0x001fe80000100a00 */
[----:B------:R-:W-:Y:S04]  /*7dc50*/  STL.64 [R1+0x218], R6 ;  /* 0x0002180601007387 */ /* 0x000fe80000100a00 */
[----:B------:R-:W0:Y:S04]  /*7dc60*/  LDS.128 R4, [R29+0x1000] ;  /* 0x001000001d047984 */ /* 0x000e280000000c00 */
[----:B------:R-:W2:Y:S04]  /*7dc70*/  LDL.LU R20, [R1+0x300] ;  /* 0x0003000001147983 */ /* 0x000ea80000300800 */
[----:B-1----:R-:W-:Y:S04]  /*7dc80*/  STL.64 [R1+0x1f0], R8 ;  /* 0x0001f00801007387 */ /* 0x002fe80000100a00 */
[----:B------:R-:W-:Y:S04]  /*7dc90*/  STL.64 [R1+0x1f8], R10 ;  /* 0x0001f80a01007387 */ /* 0x000fe80000100a00 */
[----:B------:R-:W-:Y:S04]  /*7dca0*/  LDS.128 R8, [R27] ;  /* 0x000000001b087984 */ /* 0x000fe80000000c00 */
[----:B0-----:R-:W-:Y:S04]  /*7dcb0*/  STL.64 [R1+0x200], R4 ;  /* 0x0002000401007387 */ /* 0x001fe80000100a00 */
[----:B------:R-:W-:Y:S04]  /*7dcc0*/  STL.64 [R1+0x208], R6 ;  /* 0x0002080601007387 */ /* 0x000fe80000100a00 */
[----:B------:R-:W0:Y:S04]  /*7dcd0*/  LDS.128 R4, [R29+0x2000] ;  /* 0x002000001d047984 */ /* 0x000e280000000c00 */
[----:B------:R-:W2:Y:S04]  /*7dce0*/  LDL.LU R21, [R1+0x304] ;  /* 0x0003040001157983 */ /* 0x000ea80000300800 */
[----:B------:R-:W2:Y:S04]  /*7dcf0*/  LDL.LU R22, [R1+0x308] ;  /* 0x0003080001167983 */ /* 0x000ea80000300800 */
[----:B------:R-:W2:Y:S04]  /*7dd00*/  LDL.LU R23, [R1+0x30c] ;  /* 0x00030c0001177983 */ /* 0x000ea80000300800 */
[----:B0-----:R-:W-:Y:S01]  /*7dd10*/  STL.64 [R1+0x1d0], R4 ;  /* 0x0001d00401007387 */ /* 0x001fe20000100a00 */
[----:B------:R-:W-:-:S03]  /*7dd20*/  IMAD.MOV.U32 R28, RZ, RZ, R7 ;  /* 0x000000ffff1c7224 */ /* 0x000fc600078e0007 */
[----:B------:R-:W-:Y:S04]  /*7dd30*/  STL [R1+0x1d8], R6 ;  /* 0x0001d80601007387 */ /* 0x000fe80000100800 */
[----:B------:R-:W0:Y:S04]  /*7dd40*/  LDS.128 R4, [R29+0x3000] ;  /* 0x003000001d047984 */ /* 0x000e280000000c00 */
[----:B------:R-:W-:Y:S04]  /*7dd50*/  STL [R1+0x1c04], R28 ;  /* 0x001c041c01007387 */ /* 0x000fe80000100800 */
[----:B------:R-:W-:Y:S04]  /*7dd60*/  STL [R1+0x1c08], R29 ;  /* 0x001c081d01007387 */ /* 0x000fe80000100800 */
[----:B0-----:R-:W-:Y:S04]  /*7dd70*/  STL.64 [R1+0x1c0], R4 ;  /* 0x0001c00401007387 */ /* 0x001fe80000100a00 */
[----:B------:R-:W-:Y:S04]  /*7dd80*/  STL.64 [R1+0x1c8], R6 ;  /* 0x0001c80601007387 */ /* 0x000fe80000100a00 */
[----:B------:R-:W0:Y:S04]  /*7dd90*/  LDS.128 R4, [R27+0x1000] ;  /* 0x001000001b047984 */ /* 0x000e280000000c00 */
[----:B0-----:R-:W-:Y:S01]  /*7dda0*/  STL.64 [R1+0x1a0], R4 ;  /* 0x0001a00401007387 */ /* 0x001fe20000100a00 */
[----:B------:R-:W-:-:S03]  /*7ddb0*/  IMAD.MOV.U32 R28, RZ, RZ, R7 ;  /* 0x000000ffff1c7224 */ /* 0x000fc600078e0007 */
[----:B------:R-:W-:Y:S04]  /*7ddc0*/  STL.64 [R1+0x1b0], R8 ;  /* 0x0001b00801007387 */ /* 0x000fe80000100a00 */
[----:B------:R-:W-:Y:S04]  /*7ddd0*/  STL.64 [R1+0x1b8], R10 ;  /* 0x0001b80a01007387 */ /* 0x000fe80000100a00 */
[----:B------:R-:W-:Y:S04]  /*7dde0*/  STL [R1+0x1a8], R6 ;  /* 0x0001a80601007387 */ /* 0x000fe80000100800 */
[----:B------:R-:W0:Y:S04]  /*7ddf0*/  LDS.128 R4, [R2] ;  /* 0x0000000002047984 */ /* 0x000e280000000c00 */
[----:B------:R-:W1:Y:S04]  /*7de00*/  LDS.128 R8, [R27+0x3000] ;  /* 0x003000001b087984 */ /* 0x000e680000000c00 */
[----:B------:R-:W-:Y:S04]  /*7de10*/  STL [R1+0x1c0c], R28 ;  /* 0x001c0c1c01007387 */ /* 0x000fe80000100800 */
[----:B------:R-:W-:Y:S04]  /*7de20*/  STL [R1+0x1c10], R19 ;  /* 0x001c101301007387 */ /* 0x000fe80000100800 */
[----:B0-----:R-:W-:Y:S04]  /*7de30*/  STL.64 [R1+0x1c20], R6 ;  /* 0x001c200601007387 */ /* 0x001fe80000100a00 */
[----:B-1----:R-:W-:Y:S04]  /*7de40*/  STL.64 [R1+0x240], R8 ;  /* 0x0002400801007387 */ /* 0x002fe80000100a00 */
[----:B------:R-:W-:Y:S04]  /*7de50*/  STL.64 [R1+0x248], R10 ;  /* 0x0002480a01007387 */ /* 0x000fe80000100a00 */
[----:B------:R-:W0:Y:S04]  /*7de60*/  LDS.128 R8, [R2+0x1000] ;  /* 0x0010000002087984 */ /* 0x000e280000000c00 */
[----:B------:R1:W-:Y:S04]  /*7de70*/  STL.64 [R1+0x1c18], R4 ;  /* 0x001c180401007387 */ /* 0x0003e80000100a00 */
[----:B-1----:R-:W4:Y:S04]  /*7de80*/  LDL.LU R4, [R1+0x2f0] ;  /* 0x0002f00001047983 */ /* 0x002f280000300800 */
[----:B------:R-:W4:Y:S04]  /*7de90*/  LDL.LU R5, [R1+0x2f4] ;  /* 0x0002f40001057983 */ /* 0x000f280000300800 */
[----:B------:R-:W4:Y:S04]  /*7dea0*/  LDL.LU R6, [R1+0x2f8] ;  /* 0x0002f80001067983 */ /* 0x000f280000300800 */
[----:B------:R-:W4:Y:S04]  /*7deb0*/  LDL.LU R7, [R1+0x2fc] ;  /* 0x0002fc0001077983 */ /* 0x000f280000300800 */
[----:B0-----:R-:W-:Y:S04]  /*7dec0*/  STL.64 [R1+0x1c30], R10 ;  /* 0x001c300a01007387 */ /* 0x001fe80000100a00 */
[----:B------:R0:W-:Y:S04]  /*7ded0*/  STL.64 [R1+0x1c28], R8 ;  /* 0x001c280801007387 */ /* 0x0001e80000100a00 */
[----:B0-----:R-:W2:Y:S04]  /*7dee0*/  LDL.LU R8, [R1+0x2e0] ;  /* 0x0002e00001087983 */ /* 0x001ea80000300800 */
[----:B------:R-:W2:Y:S04]  /*7def0*/  LDL.LU R9, [R1+0x2e4] ;  /* 0x0002e40001097983 */ /* 0x000ea80000300800 */
[----:B------:R-:W2:Y:S04]  /*7df00*/  LDL.LU R10, [R1+0x2e8] ;  /* 0x0002e800010a7983 */ /* 0x000ea80000300800 */
[----:B------:R-:W2:Y:S04]  /*7df10*/  LDL.LU R11, [R1+0x2ec] ;  /* 0x0002ec00010b7983 */ /* 0x000ea80000300800 */
[----:B------:R-:W-:Y:S04]  /*7df20*/  STL.64 [R1+0x1c40], R14 ;  /* 0x001c400e01007387 */ /* 0x000fe80000100a00 */
[----:B------:R-:W-:Y:S04]  /*7df30*/  STL.64 [R1+0x1c38], R12 ;  /* 0x001c380c01007387 */ /* 0x000fe80000100a00 */
[----:B------:R-:W0:Y:S04]  /*7df40*/  LDS.128 R12, [R2+0x3000] ;  /* 0x00300000020c7984 */ /* 0x000e280000000c00 */
[----:B------:R-:W-:Y:S01]  /*7df50*/  BAR.SYNC.DEFER_BLOCKING 0x0 ;  /* 0x0000000000007b1d */ /* 0x000fe20000010000 */
[----:B0-----:R-:W-:-:S05]  /*7df60*/  IMAD.MOV.U32 R19, RZ, RZ, R12 ;  /* 0x000000ffff137224 */ /* 0x001fca00078e000c */
[----:B------:R-:W-:Y:S04]  /*7df70*/  STL [R1+0x29c], R15 ;  /* 0x00029c0f01007387 */ /* 0x000fe80000100800 */
[----:B------:R-:W-:Y:S04]  /*7df80*/  STL.64 [R1+0x1c50], R18 ;  /* 0x001c501201007387 */ /* 0x000fe80000100a00 */
[----:B------:R-:W-:Y:S04]  /*7df90*/  STL.64 [R1+0x1c48], R16 ;  /* 0x001c481001007387 */ /* 0x000fe80000100a00 */
[----:B--2---:R0:W-:Y:S04]  /*7dfa0*/  STS.128 [R0], R8 ;  /* 0x0000000800007388 */ /* 0x0041e80000000c00 */
[----:B0-----:R-:W2:Y:S04]  /*7dfb0*/  LDL.LU R8, [R1+0x3c0] ;  /* 0x0003c00001087983 */ /* 0x001ea80000300800 */
[----:B------:R-:W2:Y:S04]  /*7dfc0*/  LDL.LU R9, [R1+0x3c4] ;  /* 0x0003c40001097983 */ /* 0x000ea80000300800 */
[----:B------:R-:W2:Y:S04]  /*7dfd0*/  LDL.LU R10, [R1+0x3c8] ;  /* 0x0003c800010a7983 */ /* 0x000ea80000300800 */
[----:B------:R-:W2:Y:S04]  /*7dfe0*/  LDL.LU R11, [R1+0x3cc] ;  /* 0x0003cc00010b7983 */ /* 0x000ea80000300800 */
[----:B------:R0:W-:Y:S04]  /*7dff0*/  STS.128 [R0+0x200], R20 ;  /* 0x0002001400007388 */ /* 0x0001e80000000c00 */
[----:B--2---:R-:W-:Y:S04]  /*7e000*/  STL.64 [R1+0x1c60], R10 ;  /* 0x001c600a01007387 */ /* 0x004fe80000100a00 */
[----:B------:R-:W-:Y:S04]  /*7e010*/  STL.64 [R1+0x1c58], R8 ;  /* 0x001c580801007387 */ /* 0x000fe80000100a00 */
[----:B------:R-:W2:Y:S04]  /*7e020*/  LDL.LU R16, [R1+0x3a0] ;  /* 0x0003a00001107983 */ /* 0x000ea80000300800 */
[----:B------:R-:W2:Y:S04]  /*7e030*/  LDL.LU R17, [R1+0x3a4] ;  /* 0x0003a40001117983 */ /* 0x000ea80000300800 */
[----:B------:R-:W2:Y:S04]  /*7e040*/  LDL.LU R18, [R1+0x3a8] ;  /* 0x0003a80001127983 */ /* 0x000ea80000300800 */
[----:B------:R-:W2:Y:S04]  /*7e050*/  LDL.LU R19, [R1+0x3ac] ;  /* 0x0003ac0001137983 */ /* 0x000ea80000300800 */
        /* <DEDUP_REMOVED lines=33> */
[----:B------:R-:W2:Y:S01]  /*7e270*/  LDL.LU R23, [R1+0x32c] ;  /* 0x00032c0001177983 */ /* 0x000ea20000300800 */
[----:B------:R-:W-:-:S03]  /*7e280*/  IMAD.MOV.U32 R28, RZ, RZ, R13 ;  /* 0x000000ffff1c7224 */ /* 0x000fc600078e000d */
[----:B--2---:R-:W-:Y:S04]  /*7e290*/  STL.64 [R1+0x1cd8], R22 ;  /* 0x001cd81601007387 */ /* 0x004fe80000100a00 */
[----:B------:R0:W-:Y:S04]  /*7e2a0*/  STL.64 [R1+0x1cd0], R20 ;  /* 0x001cd01401007387 */ /* 0x0001e80000100a00 */
[----:B0-----:R-:W2:Y:S04]  /*7e2b0*/  LDL.LU R20, [R1+0x310] ;  /* 0x0003100001147983 */ /* 0x001ea80000300800 */
[----:B------:R-:W2:Y:S04]  /*7e2c0*/  LDL.LU R21, [R1+0x314] ;  /* 0x0003140001157983 */ /* 0x000ea80000300800 */
[----:B------:R-:W2:Y:S04]  /*7e2d0*/  LDL.LU R22, [R1+0x318] ;  /* 0x0003180001167983 */ /* 0x000ea80000300800 */
[----:B------:R-:W2:Y:S04]  /*7e2e0*/  LDL.LU R23, [R1+0x31c] ;  /* 0x00031c0001177983 */ /* 0x000ea80000300800 */
[----:B------:R-:W-:Y:S04]  /*7e2f0*/  STL.64 [R1+0x1c70], R18 ;  /* 0x001c701201007387 */ /* 0x000fe80000100a00 */
[----:B------:R0:W-:Y:S01]  /*7e300*/  STL.64 [R1+0x1c68], R16 ;  /* 0x001c681001007387 */ /* 0x0001e20000100a00 */
[----:B------:R-:W-:-:S03]  /*7e310*/  IMAD.MOV.U32 R29, RZ, RZ, R14 ;  /* 0x000000ffff1d7224 */ /* 0x000fc600078e000e */
[----:B0-----:R-:W3:Y:S04]  /*7e320*/  LDL.LU R16, [R1+0x380] ;  /* 0x0003800001107983 */ /* 0x001ee80000300800 */
        /* <DEDUP_REMOVED lines=11> */
[----:B----4-:R0:W-:Y:S04]  /*7e3e0*/  STS.128 [R0+0x80], R4 ;  /* 0x0000800400007388 */ /* 0x0101e80000000c00 */
[----:B------:R-:W4:Y:S04]  /*7e3f0*/  LDL.LU R15, [R1+0x3bc] ;  /* 0x0003bc00010f7983 */ /* 0x000f280000300800 */
[----:B0-----:R-:W3:Y:S04]  /*7e400*/  LDL.LU R4, [R1+0x3d0] ;  /* 0x0003d00001047983 */ /* 0x001ee80000300800 */
[----:B------:R-:W3:Y:S04]  /*7e410*/  LDL.LU R5, [R1+0x3d4] ;  /* 0x0003d40001057983 */ /* 0x000ee80000300800 */
[----:B------:R-:W3:Y:S04]  /*7e420*/  LDL.LU R6, [R1+0x3d8] ;  /* 0x0003d80001067983 */ /* 0x000ee80000300800 */
[----:B------:R-:W3:Y:S04]  /*7e430*/  LDL.LU R7, [R1+0x3dc] ;  /* 0x0003dc0001077983 */ /* 0x000ee80000300800 */
[----:B--2---:R0:W-:Y:S04]  /*7e440*/  STS.128 [R0+0x280], R20 ;  /* 0x0002801400007388 */ /* 0x0041e80000000c00 */
[----:B0-----:R-:W2:Y:S04]  /*7e450*/  LDL.LU.64 R22, [R1+0x1cd8] ;  /* 0x001cd80001167983 */ /* 0x001ea80000300a00 */
[----:B------:R-:W2:Y:S04]  /*7e460*/  LDL.LU.64 R20, [R1+0x1cd0] ;  /* 0x001cd00001147983 */ /* 0x000ea80000300a00 */
[----:B--2---:R0:W-:Y:S04]  /*7e470*/  STS.128 [R0+0x400], R20 ;  /* 0x0004001400007388 */ /* 0x0041e80000000c00 */
[----:B0-----:R-:W2:Y:S04]  /*7e480*/  LDL.LU.64 R22, [R1+0x1cc8] ;  /* 0x001cc80001167983 */ /* 0x001ea80000300a00 */
[----:B------:R-:W2:Y:S04]  /*7e490*/  LDL.LU.64 R20, [R1+0x1cc0] ;  /* 0x001cc00001147983 */ /* 0x000ea80000300a00 */
[----:B------:R-:W3:Y:S04]  /*7e4a0*/  LDL.LU R25, [R1+0x50] ;  /* 0x0000500001197983 */ /* 0x000ee80000300800 */
[----:B--2---:R0:W-:Y:S04]  /*7e4b0*/  STS.128 [R0+0x480], R20 ;  /* 0x0004801400007388 */ /* 0x0041e80000000c00 */
[----:B0-----:R-:W2:Y:S04]  /*7e4c0*/  LDL.LU.64 R22, [R1+0x1cb8] ;  /* 0x001cb80001167983 */ /* 0x001ea80000300a00 */
[----:B------:R-:W2:Y:S01]  /*7e4d0*/  LDL.LU.64 R20, [R1+0x1cb0] ;  /* 0x001cb00001147983 */ /* 0x000ea20000300a00 */
[----:B---3--:R-:W-:-:S02]  /*7e4e0*/  ISETP.GE.AND P0, PT, R24, c[0x0][0x178], PT ;  /* 0x00005e0018007a0c */ /* 0x008fc40003f06270 */
[----:B------:R-:W-:Y:S01]  /*7e4f0*/  IADD3 R3, R26, 0x2, RZ ;  /* 0x000000021a037810 */ /* 0x000fe20007ffe0ff */
[----:B--2---:R0:W-:Y:S04]  /*7e500*/  STS.128 [R0+0x600], R20 ;  /* 0x0006001400007388 */ /* 0x0041e80000000c00 */
[----:B0-----:R-:W2:Y:S04]  /*7e510*/  LDL.LU.64 R22, [R1+0x1ca8] ;  /* 0x001ca80001167983 */ /* 0x001ea80000300a00 */
[----:B------:R-:W2:Y:S01]  /*7e520*/  LDL.LU.64 R20, [R1+0x1ca0] ;  /* 0x001ca00001147983 */ /* 0x000ea20000300a00 */
[----:B------:R-:W-:-:S02]  /*7e530*/  ISETP.LT.AND P4, PT, R3, c[0x0][0x17c], !P0 ;  /* 0x00005f0003007a0c */ /* 0x000fc40004781270 */
[----:B------:R-:W-:-:S04]  /*7e540*/  IADD3 R3, R26, 0x4, RZ ;  /* 0x000000041a037810 */ /* 0x000fc80007ffe0ff */
[----:B------:R-:W-:Y:S01]  /*7e550*/  ISETP.LT.AND P2, PT, R3, c[0x0][0x17c], !P0 ;  /* 0x00005f0003007a0c */ /* 0x000fe20004741270 */
[----:B------:R-:W-:Y:S02]  /*7e560*/  IMAD R3, R24, c[0x0][0x194], RZ ;  /* 0x0000650018037a24 */ /* 0x000fe400078e02ff */
[----:B------:R-:W3:Y:S04]  /*7e570*/  LDL.LU R24, [R1+0x1c98] ;  /* 0x001c980001187983 */ /* 0x000ee80000300800 */
[----:B--2---:R0:W-:Y:S04]  /*7e580*/  STS.128 [R0+0x680], R20 ;  /* 0x0006801400007388 */ /* 0x0041e80000000c00 */
[----:B0-----:R-:W2:Y:S04]  /*7e590*/  LDL.LU.64 R22, [R1+0x1c90] ;  /* 0x001c900001167983 */ /* 0x001ea80000300a00 */
[----:B------:R-:W2:Y:S04]  /*7e5a0*/  LDL.LU.64 R20, [R1+0x1c88] ;  /* 0x001c880001147983 */ /* 0x000ea80000300a00 */
[----:B------:R-:W-:Y:S04]  /*7e5b0*/  STS.128 [R0+0xa00], R16 ;  /* 0x000a001000007388 */ /* 0x000fe80000000c00 */
[----:B------:R-:W-:Y:S04]  /*7e5c0*/  STS.128 [R0+0xa80], R8 ;  /* 0x000a800800007388 */ /* 0x000fe80000000c00 */
[----:B--2---:R0:W-:Y:S04]  /*7e5d0*/  STS.128 [R0+0x800], R20 ;  /* 0x0008001400007388 */ /* 0x0041e80000000c00 */
[----:B0-----:R-:W2:Y:S04]  /*7e5e0*/  LDL.LU.64 R22, [R1+0x1c80] ;  /* 0x001c800001167983 */ /* 0x001ea80000300a00 */
[----:B------:R-:W2:Y:S04]  /*7e5f0*/  LDL.LU.64 R20, [R1+0x1c78] ;  /* 0x001c780001147983 */ /* 0x000ea80000300a00 */
[----:B------:R-:W2:Y:S04]  /*7e600*/  LDL.LU.64 R18, [R1+0x1c70] ;  /* 0x001c700001127983 */ /* 0x000ea80000300a00 */
[----:B------:R-:W2:Y:S04]  /*7e610*/  LDL.LU.64 R16, [R1+0x1c68] ;  /* 0x001c680001107983 */ /* 0x000ea80000300a00 */
[----:B------:R-:W2:Y:S04]  /*7e620*/  LDL.LU.64 R10, [R1+0x1c60] ;  /* 0x001c6000010a7983 */ /* 0x000ea80000300a00 */
[----:B------:R-:W2:Y:S01]  /*7e630*/  LDL.LU.64 R8, [R1+0x1c58] ;  /* 0x001c580001087983 */ /* 0x000ea20000300a00 */
[----:B------:R-:W-:-:S03]  /*7e640*/  IADD3 R2, R26, 0x1, RZ ;  /* 0x000000011a027810 */ /* 0x000fc60007ffe0ff */
[----:B----4-:R-:W-:Y:S04]  /*7e650*/  STS.128 [R0+0xc80], R12 ;  /* 0x000c800c00007388 */ /* 0x010fe80000000c00 */
[----:B------:R-:W-:Y:S01]  /*7e660*/  STS.128 [R0+0xe80], R4 ;  /* 0x000e800400007388 */ /* 0x000fe20000000c00 */
[----:B------:R-:W-:Y:S02]  /*7e670*/  ISETP.LT.AND P5, PT, R2, c[0x0][0x17c], !P0 ;  /* 0x00005f0002007a0c */ /* 0x000fe400047a1270 */
[C---:B------:R-:W-:Y:S02]  /*7e680*/  IADD3 R2, R26.reuse, 0x3, RZ ;  /* 0x000000031a027810 */ /* 0x040fe40007ffe0ff */
[----:B------:R-:W-:Y:S02]  /*7e690*/  ISETP.LT.AND P1, PT, R26, c[0x0][0x17c], !P0 ;  /* 0x00005f001a007a0c */ /* 0x000fe40004721270 */
[----:B------:R-:W-:-:S02]  /*7e6a0*/  ISETP.LT.AND P3, PT, R2, c[0x0][0x17c], !P0 ;  /* 0x00005f0002007a0c */ /* 0x000fc40004761270 */
[----:B------:R-:W-:-:S04]  /*7e6b0*/  LEA R2, P6, R3, c[0x0][0x170], 0x1 ;  /* 0x00005c0003027a11 */ /* 0x000fc800078c08ff */
[----:B------:R-:W-:Y:S02]  /*7e6c0*/  LEA.HI.X.SX32 R3, R3, c[0x0][0x174], 0x1, P6 ;  /* 0x00005d0003037a11 */ /* 0x000fe400030f0eff */
[----:B---3--:R-:W-:Y:S01]  /*7e6d0*/  PRMT R24, R25, 0x7632, R24 ;  /* 0x0000763219187816 */ /* 0x008fe20000000018 */
[----:B--2---:R0:W-:Y:S04]  /*7e6e0*/  STS.128 [R0+0x880], R20 ;  /* 0x0008801400007388 */ /* 0x0041e80000000c00 */
[----:B------:R1:W-:Y:S04]  /*7e6f0*/  STS.128 [R0+0xc00], R16 ;  /* 0x000c001000007388 */ /* 0x0003e80000000c00 */
[----:B------:R2:W-:Y:S01]  /*7e700*/  STS.128 [R0+0xe00], R8 ;  /* 0x000e000800007388 */ /* 0x0005e20000000c00 */
[----:B0-----:R-:W-:-:S03]  /*7e710*/  IMAD R21, R26, c[0x0][0x198], RZ ;  /* 0x000066001a157a24 */ /* 0x001fc600078e02ff */
[----:B------:R-:W-:Y:S02]  /*7e720*/  BAR.SYNC.DEFER_BLOCKING 0x0 ;  /* 0x0000000000007b1d */ /* 0x000fe40000010000 */
[CC--:B------:R-:W-:Y:S02]  /*7e730*/  LEA R20, P6, R21.reuse, R2.reuse, 0x1 ;  /* 0x0000000215147211 */ /* 0x0c0fe400078c08ff */
[C---:B------:R-:W-:Y:S02]  /*7e740*/  IADD3 R23, R21.reuse, c[0x0][0x198], RZ ;  /* 0x0000660015177a10 */ /* 0x040fe40007ffe0ff */
[----:B------:R-:W-:Y:S01]  /*7e750*/  LEA.HI.X.SX32 R21, R21, R3, 0x1, P6 ;  /* 0x0000000315157211 */ /* 0x000fe200030f0eff */
[----:B-1----:R-:W3:Y:S01]  /*7e760*/  LDL.LU.64 R18, [R1+0x1c50] ;  /* 0x001c500001127983 */ /* 0x002ee20000300a00 */
[----:B------:R-:W-:-:S03]  /*7e770*/  LEA R22, P6, R23, R2, 0x1 ;  /* 0x0000000217167211 */ /* 0x000fc600078c08ff */
[----:B------:R-:W4:Y:S04]  /*7e780*/  LDL.LU.64 R16, [R1+0x1c48] ;  /* 0x001c480001107983 */ /* 0x000f280000300a00 */
[----:B------:R-:W3:Y:S04]  /*7e790*/  LDL.LU.64 R14, [R1+0x1c40] ;  /* 0x001c4000010e7983 */ /* 0x000ee80000300a00 */
[----:B------:R-:W3:Y:S04]  /*7e7a0*/  LDL.LU.64 R12, [R1+0x1c38] ;  /* 0x001c3800010c7983 */ /* 0x000ee80000300a00 */
[----:B--2---:R-:W2:Y:S04]  /*7e7b0*/  LDL.LU.64 R10, [R1+0x1c30] ;  /* 0x001c3000010a7983 */ /* 0x004ea80000300a00 */
[----:B------:R0:W-:Y:S04]  /*7e7c0*/  @P1 STG.E.U16 [R20.64], R25 ;  /* 0x0000001914001986 */ /* 0x0001e8000c101506 */
[----:B------:R-:W2:Y:S04]  /*7e7d0*/  LDL.LU.64 R8, [R1+0x1c28] ;  /* 0x001c280001087983 */ /* 0x000ea80000300a00 */
[----:B------:R-:W2:Y:S01]  /*7e7e0*/  LDL.LU.64 R6, [R1+0x1c20] ;  /* 0x001c200001067983 */ /* 0x000ea20000300a00 */
[----:B0-----:R-:W-:-:S03]  /*7e7f0*/  IADD3 R21, R23, c[0x0][0x198], RZ ;  /* 0x0000660017157a10 */ /* 0x001fc60007ffe0ff */
[----:B------:R-:W2:Y:S01]  /*7e800*/  LDL.LU.64 R4, [R1+0x1c18] ;  /* 0x001c180001047983 */ /* 0x000ea20000300a00 */
[----:B------:R-:W-:Y:S02]  /*7e810*/  LEA.HI.X.SX32 R23, R23, R3, 0x1, P6 ;  /* 0x0000000317177211 */ /* 0x000fe400030f0eff */
[----:B------:R-:W-:-:S03]  /*7e820*/  IADD3 R25, R26, 0x6, RZ ;  /* 0x000000061a197810 */ /* 0x000fc60007ffe0ff */
[----:B------:R0:W-:Y:S01]  /*7e830*/  @P5 STG.E.U16 [R22.64], R24 ;  /* 0x0000001816005986 */ /* 0x0001e2000c101506 */
[----:B------:R-:W-:-:S03]  /*7e840*/  ISETP.LT.AND P5, PT, R25, c[0x0][0x17c], !P0 ;  /* 0x00005f0019007a0c */ /* 0x000fc600047a1270 */
[----:B------:R-:W2:Y:S01]  /*7e850*/  LDL.LU R25, [R1+0x60] ;  /* 0x0000600001197983 */ /* 0x000ea20000300800 */
[----:B------:R-:W-:Y:S02]  /*7e860*/  IADD3 R0, R26, 0x5, RZ ;  /* 0x000000051a007810 */ /* 0x000fe40007ffe0ff */
[C---:B------:R-:W-:Y:S02]  /*7e870*/  LEA R20, P6, R21.reuse, R2, 0x1 ;  /* 0x0000000215147211 */ /* 0x040fe400078c08ff */
[----:B------:R-:W-:Y:S02]  /*7e880*/  ISETP.LT.AND P1, PT, R0, c[0x0][0x17c], !P0 ;  /* 0x00005f0000007a0c */ /* 0x000fe40004721270 */
[C---:B------:R-:W-:Y:S02]  /*7e890*/  IADD3 R0, R21.reuse, c[0x0][0x198], RZ ;  /* 0x0000660015007a10 */ /* 0x040fe40007ffe0ff */
[----:B------:R-:W-:Y:S02]  /*7e8a0*/  LEA.HI.X.SX32 R21, R21, R3, 0x1, P6 ;  /* 0x0000000315157211 */ /* 0x000fe400030f0eff */
[----:B0-----:R-:W-:-:S02]  /*7e8b0*/  IADD3 R23, R26, 0x7, RZ ;  /* 0x000000071a177810 */ /* 0x001fc40007ffe0ff */
[C---:B------:R-:W-:Y:S01]  /*7e8c0*/  LEA R22, P6, R0.reuse, R2, 0x1 ;  /* 0x0000000200167211 */ /* 0x040fe200078c08ff */
[----:B--2---:R0:W-:Y:S01]  /*7e8d0*/  @P4 STG.E.U16 [R20.64], R25 ;  /* 0x0000001914004986 */ /* 0x0041e2000c101506 */
[----:B------:R-:W-:Y:S02]  /*7e8e0*/  ISETP.LT.AND P4, PT, R23, c[0x0][0x17c], !P0 ;  /* 0x00005f0017007a0c */ /* 0x000fe40004781270 */
[----:B------:R-:W-:Y:S02]  /*7e8f0*/  LEA.HI.X.SX32 R23, R0, R3, 0x1, P6 ;  /* 0x0000000300177211 */ /* 0x000fe400030f0eff */
[----:B------:R-:W-:Y:S02]  /*7e900*/  PRMT R24, R25, 0x7632, R24 ;  /* 0x0000763219187816 */ /* 0x000fe40000000018 */
[----:B0-----:R-:W-:-:S03]  /*7e910*/  IADD3 R25, R26, 0x8, RZ ;  /* 0x000000081a197810 */ /* 0x001fc60007ffe0ff */
[----:B------:R0:W-:Y:S01]  /*7e920*/  @P3 STG.E.U16 [R22.64], R24 ;  /* 0x0000001816003986 */ /* 0x0001e2000c101506 */
[----:B------:R-:W-:-:S03]  /*7e930*/  ISETP.LT.AND P3, PT, R25, c[0x0][0x17c], !P0 ;  /* 0x00005f0019007a0c */ /* 0x000fc60004761270 */
[----:B------:R-:W2:Y:S01]  /*7e940*/  LDL.LU R25, [R1+0x70] ;  /* 0x0000700001197983 */ /* 0x000ea20000300800 */
[----:B------:R-:W-:-:S04]  /*7e950*/  IADD3 R21, R0, c[0x0][0x198], RZ ;  /* 0x0000660000157a10 */ /* 0x000fc80007ffe0ff */
[CC--:B------:R-:W-:Y:S02]  /*7e960*/  LEA R20, P6, R21.reuse, R2.reuse, 0x1 ;  /* 0x0000000215147211 */ /* 0x0c0fe400078c08ff */
[C---:B------:R-:W-:Y:S02]  /*7e970*/  IADD3 R0, R21.reuse, c[0x0][0x198], RZ ;  /* 0x0000660015007a10 */ /* 0x040fe40007ffe0ff */
[----:B------:R-:W-:Y:S02]  /*7e980*/  LEA.HI.X.SX32 R21, R21, R3, 0x1, P6 ;  /* 0x0000000315157211 */ /* 0x000fe400030f0eff */
[----:B0-----:R-:W-:Y:S02]  /*7e990*/  IADD3 R23, R26, 0x9, RZ ;  /* 0x000000091a177810 */ /* 0x001fe40007ffe0ff */
[----:B------:R-:W-:Y:S01]  /*7e9a0*/  LEA R22, P6, R0, R2, 0x1 ;  /* 0x0000000200167211 */ /* 0x000fe200078c08ff */
[----:B--2---:R0:W-:Y:S01]  /*7e9b0*/  @P2 STG.E.U16 [R20.64], R25 ;  /* 0x0000001914002986 */ /* 0x0041e2000c101506 */
[----:B------:R-:W-:-:S02]  /*7e9c0*/  ISETP.LT.AND P2, PT, R23, c[0x0][0x17c], !P0 ;  /* 0x00005f0017007a0c */ /* 0x000fc40004741270 */
        /* <DEDUP_REMOVED lines=859> */
[----:B------:R-:W2:Y:S01]  /*81f80*/  LDL.LU R25, [R1] ;  /* 0x0000000001197983 */ /* 0x000ea20000300800 */
        /* <DEDUP_REMOVED lines=944> */
[----:B------:R0:W-:Y:S01]  /*85a90*/  @P4 STG.E.U16 [R20.64], R4 ;  /* 0x0000000414004986 */ /* 0x0001e2000c101506 */
[----:B------:R-:W-:-:S02]  /*85aa0*/  ISETP.LT.AND P4, PT, R23, c[0x0][0x17c], !P0 ;  /* 0x00005f0017007a0c */ /* 0x000fc40004781270 */
[CC--:B------:R-:W-:Y:S02]  /*85ab0*/  LEA.HI.X.SX32 R23, R0.reuse, R3.reuse, 0x1, P6 ;  /* 0x0000000300177211 */ /* 0x0c0fe400030f0eff */
[----:B0-----:R-:W-:Y:S02]  /*85ac0*/  IADD3 R21, R0, c[0x0][0x198], RZ ;  /* 0x0000660000157a10 */ /* 0x001fe40007ffe0ff */
[----:B------:R-:W-:Y:S02]  /*85ad0*/  PRMT R4, R4, 0x7632, R4 ;  /* 0x0000763204047816 */ /* 0x000fe40000000004 */
[C---:B------:R-:W-:Y:S02]  /*85ae0*/  LEA R20, P6, R21.reuse, R2, 0x1 ;  /* 0x0000000215147211 */ /* 0x040fe400078c08ff */
[C---:B------:R-:W-:Y:S01]  /*85af0*/  IADD3 R0, R21.reuse, c[0x0][0x198], RZ ;  /* 0x0000660015007a10 */ /* 0x040fe20007ffe0ff */
[----:B------:R0:W-:Y:S01]  /*85b00*/  @P3 STG.E.U16 [R22.64], R4 ;  /* 0x0000000416003986 */ /* 0x0001e2000c101506 */
[----:B------:R-:W-:-:S02]  /*85b10*/  LEA.HI.X.SX32 R21, R21, R3, 0x1, P6 ;  /* 0x0000000315157211 */ /* 0x000fc400030f0eff */
[----:B------:R-:W-:-:S04]  /*85b20*/  IADD3 R24, R26, 0x10c, RZ ;  /* 0x0000010c1a187810 */ /* 0x000fc80007ffe0ff */
[----:B------:R-:W-:Y:S02]  /*85b30*/  ISETP.LT.AND P3, PT, R24, c[0x0][0x17c], !P0 ;  /* 0x00005f0018007a0c */ /* 0x000fe40004761270 */
[----:B0-----:R-:W-:Y:S02]  /*85b40*/  IADD3 R23, R26, 0x10d, RZ ;  /* 0x0000010d1a177810 */ /* 0x001fe40007ffe0ff */
[C---:B------:R-:W-:Y:S01]  /*85b50*/  LEA R22, P6, R0.reuse, R2, 0x1 ;  /* 0x0000000200167211 */ /* 0x040fe200078c08ff */
[----:B--2---:R0:W-:Y:S01]  /*85b60*/  @P2 STG.E.U16 [R20.64], R25 ;  /* 0x0000001914002986 */ /* 0x0041e2000c101506 */
[----:B------:R-:W-:Y:S02]  /*85b70*/  ISETP.LT.AND P2, PT, R23, c[0x0][0x17c], !P0 ;  /* 0x00005f0017007a0c */ /* 0x000fe40004741270 */
[----:B------:R-:W-:Y:S02]  /*85b80*/  LEA.HI.X.SX32 R23, R0, R3, 0x1, P6 ;  /* 0x0000000300177211 */ /* 0x000fe400030f0eff */
[----:B------:R-:W-:-:S02]  /*85b90*/  PRMT R24, R25, 0x7632, R24 ;  /* 0x0000763219187816 */ /* 0x000fc40000000018 */
        /* <DEDUP_REMOVED lines=23> */
[C---:B------:R-:W-:Y:S02]  /*85d10*/  LEA R22, P6, R0.reuse, R2, 0x1 ;  /* 0x0000000200167211 */ /* 0x040fe400078c08ff */
[----:B------:R-:W-:Y:S01]  /*85d20*/  IADD3 R4, R0, c[0x0][0x198], RZ ;  /* 0x0000660000047a10 */ /* 0x000fe20007ffe0ff */
[----:B--2---:R0:W-:Y:S01]  /*85d30*/  @P3 STG.E.U16 [R20.64], R25 ;  /* 0x0000001914003986 */ /* 0x0041e2000c101506 */
[----:B------:R-:W-:-:S02]  /*85d40*/  ISETP.LT.AND P3, PT, R23, c[0x0][0x17c], !P0 ;  /* 0x00005f0017007a0c */ /* 0x000fc40004761270 */
[-C--:B------:R-:W-:Y:S02]  /*85d50*/  LEA.HI.X.SX32 R23, R0, R3.reuse, 0x1, P6 ;  /* 0x0000000300177211 */ /* 0x080fe400030f0eff */
[----:B------:R-:W-:Y:S02]  /*85d60*/  PRMT R24, R25, 0x7632, R24 ;  /* 0x0000763219187816 */ /* 0x000fe40000000018 */
[C---:B------:R-:W-:Y:S02]  /*85d70*/  IADD3 R0, R4.reuse, c[0x0][0x198], RZ ;  /* 0x0000660004007a10 */ /* 0x040fe40007ffe0ff */
[C---:B0-----:R-:W-:Y:S01]  /*85d80*/  LEA R20, P6, R4.reuse, R2, 0x1 ;  /* 0x0000000204147211 */ /* 0x041fe200078c08ff */
[----:B------:R0:W-:Y:S03]  /*85d90*/  @P2 STG.E.U16 [R22.64], R24 ;  /* 0x0000001816002986 */ /* 0x0001e6000c101506 */
[----:B------:R-:W-:-:S02]  /*85da0*/  LEA.HI.X.SX32 R21, R4, R3, 0x1, P6 ;  /* 0x0000000304157211 */ /* 0x000fc400030f0eff */
[----:B------:R-:W-:-:S03]  /*85db0*/  IADD3 R25, R26, 0x112, RZ ;  /* 0x000001121a197810 */ /* 0x000fc60007ffe0ff */
[----:B------:R1:W-:Y:S01]  /*85dc0*/  @P1 STG.E.U16 [R20.64], R8 ;  /* 0x0000000814001986 */ /* 0x0003e2000c101506 */
[----:B0-----:R-:W-:Y:S02]  /*85dd0*/  IADD3 R23, R26, 0x113, RZ ;  /* 0x000001131a177810 */ /* 0x001fe40007ffe0ff */
[C---:B------:R-:W-:Y:S02]  /*85de0*/  LEA R22, P6, R0.reuse, R2, 0x1 ;  /* 0x0000000200167211 */ /* 0x040fe400078c08ff */
[----:B------:R-:W-:Y:S02]  /*85df0*/  ISETP.LT.AND P1, PT, R23, c[0x0][0x17c], !P0 ;  /* 0x00005f0017007a0c */ /* 0x000fe40004721270 */
[----:B------:R-:W-:Y:S02]  /*85e00*/  LEA.HI.X.SX32 R23, R0, R3, 0x1, P6 ;  /* 0x0000000300177211 */ /* 0x000fe400030f0eff */
[----:B-1----:R-:W-:Y:S02]  /*85e10*/  PRMT R8, R8, 0x7632, R8 ;  /* 0x0000763208087816 */ /* 0x002fe40000000008 */
[----:B------:R-:W-:-:S02]  /*85e20*/  IADD3 R24, R26, 0x114, RZ ;  /* 0x000001141a187810 */ /* 0x000fc40007ffe0ff */
[----:B------:R-:W-:Y:S01]  /*85e30*/  ISETP.LT.AND P2, PT, R25, c[0x0][0x17c], !P0 ;  /* 0x00005f0019007a0c */ /* 0x000fe20004741270 */
[----:B------:R0:W-:Y:S01]  /*85e40*/  @P5 STG.E.U16 [R22.64], R8 ;  /* 0x0000000816005986 */ /* 0x0001e2000c101506 */
[----:B------:R-:W-:-:S03]  /*85e50*/  ISETP.LT.AND P5, PT, R24, c[0x0][0x17c], !P0 ;  /* 0x00005f0018007a0c */ /* 0x000fc600047a1270 */
[----:B------:R-:W2:Y:S04]  /*85e60*/  LDL.LU R25, [R1+0x1d0] ;  /* 0x0001d00001197983 */ /* 0x000ea80000300800 */
[----:B------:R-:W2:Y:S01]  /*85e70*/  LDL.LU R24, [R1+0x230] ;  /* 0x0002300001187983 */ /* 0x000ea20000300800 */
[----:B------:R-:W-:-:S04]  /*85e80*/  IADD3 R4, R0, c[0x0][0x198], RZ ;  /* 0x0000660000047a10 */ /* 0x000fc80007ffe0ff */
[CC--:B------:R-:W-:Y:S02]  /*85e90*/  LEA R20, P6, R4.reuse, R2.reuse, 0x1 ;  /* 0x0000000204147211 */ /* 0x0c0fe400078c08ff */
[C---:B------:R-:W-:Y:S02]  /*85ea0*/  IADD3 R0, R4.reuse, c[0x0][0x198], RZ ;  /* 0x0000660004007a10 */ /* 0x040fe40007ffe0ff */
[----:B------:R-:W-:Y:S02]  /*85eb0*/  LEA.HI.X.SX32 R21, R4, R3, 0x1, P6 ;  /* 0x0000000304157211 */ /* 0x000fe400030f0eff */
[----:B0-----:R-:W-:Y:S02]  /*85ec0*/  IADD3 R8, R26, 0x115, RZ ;  /* 0x000001151a087810 */ /* 0x001fe40007ffe0ff */
[C---:B------:R-:W-:Y:S02]  /*85ed0*/  LEA R22, P6, R0.reuse, R2, 0x1 ;  /* 0x0000000200167211 */ /* 0x040fe400078c08ff */
[----:B------:R-:W-:-:S02]  /*85ee0*/  IADD3 R4, R0, c[0x0][0x198], RZ ;  /* 0x0000660000047a10 */ /* 0x000fc40007ffe0ff */
[----:B------:R-:W-:Y:S02]  /*85ef0*/  LEA.HI.X.SX32 R23, R0, R3, 0x1, P6 ;  /* 0x0000000300177211 */ /* 0x000fe400030f0eff */
[----:B------:R-:W-:Y:S01]  /*85f00*/  IADD3 R0, R4, c[0x0][0x198], RZ ;  /* 0x0000660004007a10 */ /* 0x000fe20007ffe0ff */
[----:B--2---:R0:W-:Y:S01]  /*85f10*/  @P4 STG.E.U16 [R20.64], R24 ;  /* 0x0000001814004986 */ /* 0x0041e2000c101506 */
[----:B------:R-:W-:Y:S02]  /*85f20*/  ISETP.LT.AND P4, PT, R8, c[0x0][0x17c], !P0 ;  /* 0x00005f0008007a0c */ /* 0x000fe40004781270 */
[----:B------:R-:W-:Y:S02]  /*85f30*/  PRMT R8, R24, 0x7632, R8 ;  /* 0x0000763218087816 */ /* 0x000fe40000000008 */
[----:B0-----:R-:W-:-:S03]  /*85f40*/  LEA R20, P6, R4, R2, 0x1 ;  /* 0x0000000204147211 */ /* 0x001fc600078c08ff */
[----:B------:R0:W-:Y:S01]  /*85f50*/  @P3 STG.E.U16 [R22.64], R8 ;  /* 0x0000000816003986 */ /* 0x0001e2000c101506 */
[----:B------:R-:W-:Y:S02]  /*85f60*/  LEA.HI.X.SX32 R21, R4, R3, 0x1, P6 ;  /* 0x0000000304157211 */ /* 0x000fe400030f0eff */
[----:B------:R-:W-:-:S03]  /*85f70*/  IADD3 R4, R0, c[0x0][0x198], RZ ;  /* 0x0000660000047a10 */ /* 0x000fc60007ffe0ff */
[----:B------:R1:W-:Y:S01]  /*85f80*/  @P2 STG.E.U16 [R20.64], R25 ;  /* 0x0000001914002986 */ /* 0x0003e2000c101506 */
[----:B0-----:R-:W-:Y:S02]  /*85f90*/  IADD3 R8, R26, 0x117, RZ ;  /* 0x000001171a087810 */ /* 0x001fe40007ffe0ff */
[-C--:B------:R-:W-:Y:S02]  /*85fa0*/  LEA R22, P6, R0, R2.reuse, 0x1 ;  /* 0x0000000200167211 */ /* 0x080fe400078c08ff */
[----:B------:R-:W-:Y:S02]  /*85fb0*/  ISETP.LT.AND P2, PT, R8, c[0x0][0x17c], !P0 ;  /* 0x00005f0008007a0c */ /* 0x000fe40004741270 */
[----:B------:R-:W-:Y:S02]  /*85fc0*/  LEA.HI.X.SX32 R23, R0, R3, 0x1, P6 ;  /* 0x0000000300177211 */ /* 0x000fe400030f0eff */
[----:B------:R-:W-:Y:S02]  /*85fd0*/  PRMT R8, R25, 0x7632, R8 ;  /* 0x0000763219087816 */ /* 0x000fe40000000008 */
[C---:B-1----:R-:W-:Y:S01]  /*85fe0*/  LEA R20, P6, R4.reuse, R2, 0x1 ;  /* 0x0000000204147211 */ /* 0x042fe200078c08ff */
[----:B------:R-:W2:Y:S01]  /*85ff0*/  LDL.LU R25, [R1+0x240] ;  /* 0x0002400001197983 */ /* 0x000ea20000300800 */
[----:B------:R-:W-:-:S02]  /*86000*/  IADD3 R0, R4, c[0x0][0x198], RZ ;  /* 0x0000660004007a10 */ /* 0x000fc40007ffe0ff */
[----:B------:R-:W-:Y:S01]  /*86010*/  IADD3 R24, R26, 0x116, RZ ;  /* 0x000001161a187810 */ /* 0x000fe20007ffe0ff */
[----:B------:R0:W-:Y:S01]  /*86020*/  @P1 STG.E.U16 [R22.64], R8 ;  /* 0x0000000816001986 */ /* 0x0001e2000c101506 */
[----:B------:R-:W-:Y:S02]  /*86030*/  LEA.HI.X.SX32 R21, R4, R3, 0x1, P6 ;  /* 0x0000000304157211 */ /* 0x000fe400030f0eff */
[----:B------:R-:W-:Y:S02]  /*86040*/  ISETP.LT.AND P3, PT, R24, c[0x0][0x17c], !P0 ;  /* 0x00005f0018007a0c */ /* 0x000fe40004761270 */
[----:B------:R-:W-:Y:S01]  /*86050*/  IADD3 R4, R0, c[0x0][0x198], RZ ;  /* 0x0000660000047a10 */ /* 0x000fe20007ffe0ff */
[----:B----4-:R1:W-:Y:S01]  /*86060*/  @P5 STG.E.U16 [R20.64], R16 ;  /* 0x0000001014005986 */ /* 0x0103e2000c101506 */
[----:B0-----:R-:W-:Y:S02]  /*86070*/  IADD3 R8, R26, 0x119, RZ ;  /* 0x000001191a087810 */ /* 0x001fe40007ffe0ff */
[----:B------:R-:W-:-:S02]  /*86080*/  LEA R22, P6, R0, R2, 0x1 ;  /* 0x0000000200167211 */ /* 0x000fc400078c08ff */
[----:B------:R-:W-:Y:S02]  /*86090*/  ISETP.LT.AND P5, PT, R8, c[0x0][0x17c], !P0 ;  /* 0x00005f0008007a0c */ /* 0x000fe400047a1270 */
[-C--:B------:R-:W-:Y:S02]  /*860a0*/  LEA.HI.X.SX32 R23, R0, R3.reuse, 0x1, P6 ;  /* 0x0000000300177211 */ /* 0x080fe400030f0eff */
[----:B------:R-:W-:Y:S02]  /*860b0*/  PRMT R8, R16, 0x7632, R8 ;  /* 0x0000763210087816 */ /* 0x000fe40000000008 */
[C---:B-1----:R-:W-:Y:S02]  /*860c0*/  LEA R20, P6, R4.reuse, R2, 0x1 ;  /* 0x0000000204147211 */ /* 0x042fe400078c08ff */
[C---:B------:R-:W-:Y:S01]  /*860d0*/  IADD3 R0, R4.reuse, c[0x0][0x198], RZ ;  /* 0x0000660004007a10 */ /* 0x040fe20007ffe0ff */
[----:B------:R0:W-:Y:S01]  /*860e0*/  @P4 STG.E.U16 [R22.64], R8 ;  /* 0x0000000816004986 */ /* 0x0001e2000c101506 */
[----:B------:R-:W-:-:S02]  /*860f0*/  LEA.HI.X.SX32 R21, R4, R3, 0x1, P6 ;  /* 0x0000000304157211 */ /* 0x000fc400030f0eff */
[----:B------:R-:W-:-:S03]  /*86100*/  IADD3 R16, R26, 0x11a, RZ ;  /* 0x0000011a1a107810 */ /* 0x000fc60007ffe0ff */
[----:B---3--:R1:W-:Y:S01]  /*86110*/  @P3 STG.E.U16 [R20.64], R12 ;  /* 0x0000000c14003986 */ /* 0x0083e2000c101506 */
[----:B0-----:R-:W-:Y:S02]  /*86120*/  IADD3 R8, R26, 0x11b, RZ ;  /* 0x0000011b1a087810 */ /* 0x001fe40007ffe0ff */
[----:B------:R-:W-:Y:S02]  /*86130*/  LEA R22, P6, R0, R2, 0x1 ;  /* 0x0000000200167211 */ /* 0x000fe400078c08ff */
[----:B------:R-:W-:Y:S02]  /*86140*/  ISETP.LT.AND P3, PT, R8, c[0x0][0x17c], !P0 ;  /* 0x00005f0008007a0c */ /* 0x000fe40004761270 */
[----:B------:R-:W-:Y:S02]  /*86150*/  LEA.HI.X.SX32 R23, R0, R3, 0x1, P6 ;  /* 0x0000000300177211 */ /* 0x000fe400030f0eff */
[----:B------:R-:W-:Y:S02]  /*86160*/  PRMT R8, R12, 0x7632, R8 ;  /* 0x000076320c087816 */ /* 0x000fe40000000008 */
[----:B-1----:R-:W-:-:S02]  /*86170*/  IADD3 R12, R26, 0x11c, RZ ;  /* 0x0000011c1a0c7810 */ /* 0x002fc40007ffe0ff */
[----:B------:R-:W-:Y:S01]  /*86180*/  ISETP.LT.AND P4, PT, R16, c[0x0][0x17c], !P0 ;  /* 0x00005f0010007a0c */ /* 0x000fe20004781270 */
[----:B------:R0:W-:Y:S01]  /*86190*/  @P2 STG.E.U16 [R22.64], R8 ;  /* 0x0000000816002986 */ /* 0x0001e2000c101506 */
[----:B------:R-:W-:-:S03]  /*861a0*/  ISETP.LT.AND P2, PT, R12, c[0x0][0x17c], !P0 ;  /* 0x00005f000c007a0c */ /* 0x000fc60004741270 */
[----:B------:R-:W3:Y:S04]  /*861b0*/  LDL.LU R16, [R1+0x1c0] ;  /* 0x0001c00001107983 */ /* 0x000ee80000300800 */
[----:B------:R-:W4:Y:S01]  /*861c0*/  LDL.LU R12, [R1+0x210] ;  /* 0x00021000010c7983 */ /* 0x000f220000300800 */
[----:B------:R-:W-:Y:S02]  /*861d0*/  IADD3 R24, R26, 0x118, RZ ;  /* 0x000001181a187810 */ /* 0x000fe40007ffe0ff */
[----:B------:R-:W-:Y:S02]  /*861e0*/  IADD3 R4, R0, c[0x0][0x198], RZ ;  /* 0x0000660000047a10 */ /* 0x000fe40007ffe0ff */
[----:B------:R-:W-:Y:S02]  /*861f0*/  ISETP.LT.AND P1, PT, R24, c[0x0][0x17c], !P0 ;  /* 0x00005f0018007a0c */ /* 0x000fe40004721270 */
[----:B------:R-:W-:-:S02]  /*86200*/  LEA R20, P6, R4, R2, 0x1 ;  /* 0x0000000204147211 */ /* 0x000fc400078c08ff */
[C---:B------:R-:W-:Y:S02]  /*86210*/  IADD3 R0, R4.reuse, c[0x0][0x198], RZ ;  /* 0x0000660004007a10 */ /* 0x040fe40007ffe0ff */
[-C--:B------:R-:W-:Y:S02]  /*86220*/  LEA.HI.X.SX32 R21, R4, R3.reuse, 0x1, P6 ;  /* 0x0000000304157211 */ /* 0x080fe400030f0eff */
[----:B0-----:R-:W-:Y:S02]  /*86230*/  IADD3 R8, R26, 0x11d, RZ ;  /* 0x0000011d1a087810 */ /* 0x001fe40007ffe0ff */
[C---:B------:R-:W-:Y:S02]  /*86240*/  LEA R22, P6, R0.reuse, R2, 0x1 ;  /* 0x0000000200167211 */ /* 0x040fe400078c08ff */
[C---:B------:R-:W-:Y:S02]  /*86250*/  IADD3 R4, R0.reuse, c[0x0][0x198], RZ ;  /* 0x0000660000047a10 */ /* 0x040fe40007ffe0ff */
[----:B------:R-:W-:-:S02]  /*86260*/  LEA.HI.X.SX32 R23, R0, R3, 0x1, P6 ;  /* 0x0000000300177211 */ /* 0x000fc400030f0eff */
[----:B------:R-:W-:Y:S01]  /*86270*/  IADD3 R0, R4, c[0x0][0x198], RZ ;  /* 0x0000660004007a10 */ /* 0x000fe20007ffe0ff */
[----:B----4-:R0:W-:Y:S01]  /*86280*/  @P1 STG.E.U16 [R20.64], R12 ;  /* 0x0000000c14001986 */ /* 0x0101e2000c101506 */
[----:B------:R-:W-:Y:S02]  /*86290*/  ISETP.LT.AND P1, PT, R8, c[0x0][0x17c], !P0 ;  /* 0x00005f0008007a0c */ /* 0x000fe40004721270 */
[----:B------:R-:W-:Y:S02]  /*862a0*/  PRMT R8, R12, 0x7632, R8 ;  /* 0x000076320c087816 */ /* 0x000fe40000000008 */
[----:B0-----:R-:W-:-:S03]  /*862b0*/  LEA R20, P6, R4, R2, 0x1 ;  /* 0x0000000204147211 */ /* 0x001fc600078c08ff */
[----:B------:R0:W-:Y:S01]  /*862c0*/  @P5 STG.E.U16 [R22.64], R8 ;  /* 0x0000000816005986 */ /* 0x0001e2000c101506 */
[----:B------:R-:W-:Y:S02]  /*862d0*/  LEA.HI.X.SX32 R21, R4, R3, 0x1, P6 ;  /* 0x0000000304157211 */ /* 0x000fe400030f0eff */
[----:B------:R-:W-:-:S03]  /*862e0*/  IADD3 R4, R0, c[0x0][0x198], RZ ;  /* 0x0000660000047a10 */ /* 0x000fc60007ffe0ff */
[----:B---3--:R1:W-:Y:S01]  /*862f0*/  @P4 STG.E.U16 [R20.64], R16 ;  /* 0x0000001014004986 */ /* 0x0083e2000c101506 */
[----:B0-----:R-:W-:Y:S02]  /*86300*/  IADD3 R8, R26, 0x11f, RZ ;  /* 0x0000011f1a087810 */ /* 0x001fe40007ffe0ff */
[-C--:B------:R-:W-:Y:S02]  /*86310*/  LEA R22, P6, R0, R2.reuse, 0x1 ;  /* 0x0000000200167211 */ /* 0x080fe400078c08ff */
[----:B------:R-:W-:Y:S02]  /*86320*/  ISETP.LT.AND P4, PT, R8, c[0x0][0x17c], !P0 ;  /* 0x00005f0008007a0c */ /* 0x000fe40004781270 */
[----:B------:R-:W-:Y:S02]  /*86330*/  LEA.HI.X.SX32 R23, R0, R3, 0x1, P6 ;  /* 0x0000000300177211 */ /* 0x000fe400030f0eff */
[----:B------:R-:W-:Y:S02]  /*86340*/  PRMT R8, R16, 0x7632, R8 ;  /* 0x0000763210087816 */ /* 0x000fe40000000008 */
[C---:B-1----:R-:W-:Y:S01]  /*86350*/  LEA R20, P6, R4.reuse, R2, 0x1 ;  /* 0x0000000204147211 */ /* 0x042fe200078c08ff */
[----:B------:R-:W3:Y:S01]  /*86360*/  LDL.LU R16, [R1+0x1f4] ;  /* 0x0001f40001107983 */ /* 0x000ee20000300800 */
[----:B------:R-:W-:-:S02]  /*86370*/  IADD3 R0, R4, c[0x0][0x198], RZ ;  /* 0x0000660004007a10 */ /* 0x000fc40007ffe0ff */
[----:B------:R-:W-:Y:S01]  /*86380*/  IADD3 R12, R26, 0x11e, RZ ;  /* 0x0000011e1a0c7810 */ /* 0x000fe20007ffe0ff */
[----:B------:R0:W-:Y:S01]  /*86390*/  @P3 STG.E.U16 [R22.64], R8 ;  /* 0x0000000816003986 */ /* 0x0001e2000c101506 */
[----:B------:R-:W-:Y:S02]  /*863a0*/  LEA.HI.X.SX32 R21, R4, R3, 0x1, P6 ;  /* 0x0000000304157211 */ /* 0x000fe400030f0eff */
[----:B------:R-:W-:Y:S02]  /*863b0*/  ISETP.LT.AND P5, PT, R12, c[0x0][0x17c], !P0 ;  /* 0x00005f000c007a0c */ /* 0x000fe400047a1270 */
[----:B------:R-:W-:Y:S01]  /*863c0*/  IADD3 R4, R0, c[0x0][0x198], RZ ;  /* 0x0000660000047a10 */ /* 0x000fe20007ffe0ff */
[----:B--2---:R1:W-:Y:S01]  /*863d0*/  @P2 STG.E.U16 [R20.64], R25 ;  /* 0x0000001914002986 */ /* 0x0043e2000c101506 */
[----:B0-----:R-:W-:Y:S02]  /*863e0*/  IADD3 R8, R26, 0x121, RZ ;  /* 0x000001211a087810 */ /* 0x001fe40007ffe0ff */
[----:B------:R-:W-:-:S02]  /*863f0*/  LEA R22, P6, R0, R2, 0x1 ;  /* 0x0000000200167211 */ /* 0x000fc400078c08ff */
[----:B------:R-:W-:Y:S02]  /*86400*/  ISETP.LT.AND P2, PT, R8, c[0x0][0x17c], !P0 ;  /* 0x00005f0008007a0c */ /* 0x000fe40004741270 */
[-C--:B------:R-:W-:Y:S02]  /*86410*/  LEA.HI.X.SX32 R23, R0, R3.reuse, 0x1, P6 ;  /* 0x0000000300177211 */ /* 0x080fe400030f0eff */
[----:B------:R-:W-:Y:S02]  /*86420*/  PRMT R8, R25, 0x7632, R8 ;  /* 0x0000763219087816 */ /* 0x000fe40000000008 */
[----:B-1----:R-:W-:Y:S02]  /*86430*/  LEA R20, P6, R4, R2, 0x1 ;  /* 0x0000000204147211 */ /* 0x002fe400078c08ff */
[----:B------:R-:W-:Y:S02]  /*86440*/  IADD3 R12, R26, 0x120, RZ ;  /* 0x000001201a0c7810 */ /* 0x000fe40007ffe0ff */
[C---:B------:R-:W-:Y:S01]  /*86450*/  IADD3 R0, R4.reuse, c[0x0][0x198], RZ ;  /* 0x0000660004007a10 */ /* 0x040fe20007ffe0ff */
[----:B------:R0:W-:Y:S01]  /*86460*/  @P1 STG.E.U16 [R22.64], R8 ;  /* 0x0000000816001986 */ /* 0x0001e2000c101506 */
[----:B------:R-:W-:-:S02]  /*86470*/  LEA.HI.X.SX32 R21, R4, R3, 0x1, P6 ;  /* 0x0000000304157211 */ /* 0x000fc400030f0eff */
[----:B------:R-:W-:Y:S02]  /*86480*/  ISETP.LT.AND P3, PT, R12, c[0x0][0x17c], !P0 ;  /* 0x00005f000c007a0c */ /* 0x000fe40004761270 */
[C---:B------:R-:W-:Y:S01]  /*86490*/  IADD3 R12, R26.reuse, 0x122, RZ ;  /* 0x000001221a0c7810 */ /* 0x040fe20007ffe0ff */
[----:B------:R1:W-:Y:S01]  /*864a0*/  @P5 STG.E.U16 [R20.64], R19 ;  /* 0x0000001314005986 */ /* 0x0003e2000c101506 */
[----:B0-----:R-:W-:Y:S02]  /*864b0*/  IADD3 R8, R26, 0x123, RZ ;  /* 0x000001231a087810 */ /* 0x001fe40007ffe0ff */
[----:B------:R-:W-:Y:S02]  /*864c0*/  LEA R22, P6, R0, R2, 0x1 ;  /* 0x0000000200167211 */ /* 0x000fe400078c08ff */
[----:B------:R-:W-:Y:S02]  /*864d0*/  ISETP.LT.AND P5, PT, R8, c[0x0][0x17c], !P0 ;  /* 0x00005f0008007a0c */ /* 0x000fe400047a1270 */
[----:B------:R-:W-:-:S02]  /*864e0*/  ISETP.LT.AND P1, PT, R12, c[0x0][0x17c], !P0 ;  /* 0x00005f000c007a0c */ /* 0x000fc40004721270 */
[----:B------:R-:W-:Y:S02]  /*864f0*/  LEA.HI.X.SX32 R23, R0, R3, 0x1, P6 ;  /* 0x0000000300177211 */ /* 0x000fe400030f0eff */
[----:B------:R-:W-:Y:S02]  /*86500*/  PRMT R8, R19, 0x7632, R8 ;  /* 0x0000763213087816 */ /* 0x000fe40000000008 */
[----:B------:R-:W-:Y:S01]  /*86510*/  IADD3 R12, R26, 0x124, RZ ;  /* 0x000001241a0c7810 */ /* 0x000fe20007ffe0ff */
[----:B-1----:R-:W2:Y:S04]  /*86520*/  LDL.LU R19, [R1+0x1c10] ;  /* 0x001c100001137983 */ /* 0x002ea80000300800 */
[----:B------:R0:W-:Y:S01]  /*86530*/  @P4 STG.E.U16 [R22.64], R8 ;  /* 0x0000000816004986 */ /* 0x0001e2000c101506 */
[----:B------:R-:W-:-:S03]  /*86540*/  ISETP.LT.AND P4, PT, R12, c[0x0][0x17c], !P0 ;  /* 0x00005f000c007a0c */ /* 0x000fc60004781270 */
[----:B------:R-:W4:Y:S04]  /*86550*/  LDL.LU R25, [R1+0x1b4] ;  /* 0x0001b40001197983 */ /* 0x000f280000300800 */
        /* <DEDUP_REMOVED lines=23> */
[----:B-1----:R-:W-:-:S02]  /*866d0*/  LEA R20, P6, R4, R2, 0x1 ;  /* 0x0000000204147211 */ /* 0x002fc400078c08ff */
[C---:B------:R-:W-:Y:S01]  /*866e0*/  IADD3 R0, R4.reuse, c[0x0][0x198], RZ ;  /* 0x0000660004007a10 */ /* 0x040fe20007ffe0ff */
[----:B------:R0:W-:Y:S01]  /*866f0*/  @P5 STG.E.U16 [R22.64], R8 ;  /* 0x0000000816005986 */ /* 0x0001e2000c101506 */
[----:B------:R-:W-:Y:S02]  /*86700*/  LEA.HI.X.SX32 R21, R4, R3, 0x1, P6 ;  /* 0x0000000304157211 */ /* 0x000fe400030f0eff */
[----:B------:R-:W-:Y:S02]  /*86710*/  IADD3 R12, R26, 0x126, RZ ;  /* 0x000001261a0c7810 */ /* 0x000fe40007ffe0ff */
[----:B------:R-:W-:Y:S01]  /*86720*/  IADD3 R4, R0, c[0x0][0x198], RZ ;  /* 0x0000660000047a10 */ /* 0x000fe20007ffe0ff */
[----:B----4-:R1:W-:Y:S01]  /*86730*/  @P4 STG.E.U16 [R20.64], R25 ;  /* 0x0000001914004986 */ /* 0x0103e2000c101506 */
[----:B------:R-:W-:Y:S02]  /*86740*/  ISETP.LT.AND P2, PT, R12, c[0x0][0x17c], !P0 ;  /* 0x00005f000c007a0c */ /* 0x000fe40004741270 */
[----:B0-----:R-:W-:-:S02]  /*86750*/  IADD3 R8, R26, 0x129, RZ ;  /* 0x000001291a087810 */ /* 0x001fc40007ffe0ff */
[-C--:B------:R-:W-:Y:S02]  /*86760*/  LEA R22, P6, R0, R2.reuse, 0x1 ;  /* 0x0000000200167211 */ /* 0x080fe400078c08ff */
[----:B------:R-:W-:Y:S02]  /*86770*/  ISETP.LT.AND P4, PT, R8, c[0x0][0x17c], !P0 ;  /* 0x00005f0008007a0c */ /* 0x000fe40004781270 */
[----:B------:R-:W-:Y:S02]  /*86780*/  IADD3 R12, R26, 0x128, RZ ;  /* 0x000001281a0c7810 */ /* 0x000fe40007ffe0ff */
[----:B------:R-:W-:Y:S02]  /*86790*/  LEA.HI.X.SX32 R23, R0, R3, 0x1, P6 ;  /* 0x0000000300177211 */ /* 0x000fe400030f0eff */
[----:B------:R-:W-:Y:S02]  /*867a0*/  PRMT R8, R25, 0x7632, R8 ;  /* 0x0000763219087816 */ /* 0x000fe40000000008 */
[C---:B-1----:R-:W-:Y:S01]  /*867b0*/  LEA R20, P6, R4.reuse, R2, 0x1 ;  /* 0x0000000204147211 */ /* 0x042fe200078c08ff */
[----:B------:R-:W2:Y:S01]  /*867c0*/  LDL.LU R25, [R1+0x1a4] ;  /* 0x0001a40001197983 */ /* 0x000ea20000300800 */
[----:B------:R-:W-:-:S02]  /*867d0*/  IADD3 R0, R4, c[0x0][0x198], RZ ;  /* 0x0000660004007a10 */ /* 0x000fc40007ffe0ff */
[----:B------:R-:W-:Y:S01]  /*867e0*/  ISETP.LT.AND P5, PT, R12, c[0x0][0x17c], !P0 ;  /* 0x00005f000c007a0c */ /* 0x000fe200047a1270 */
[----:B------:R0:W-:Y:S01]  /*867f0*/  @P3 STG.E.U16 [R22.64], R8 ;  /* 0x0000000816003986 */ /* 0x0001e2000c101506 */
[----:B------:R-:W-:Y:S02]  /*86800*/  IADD3 R12, R26, 0x12a, RZ ;  /* 0x0000012a1a0c7810 */ /* 0x000fe40007ffe0ff */
[----:B------:R-:W-:Y:S02]  /*86810*/  LEA.HI.X.SX32 R21, R4, R3, 0x1, P6 ;  /* 0x0000000304157211 */ /* 0x000fe400030f0eff */
[----:B------:R-:W-:Y:S02]  /*86820*/  ISETP.LT.AND P3, PT, R12, c[0x0][0x17c], !P0 ;  /* 0x00005f000c007a0c */ /* 0x000fe40004761270 */
[----:B------:R-:W-:Y:S02]  /*86830*/  PRMT R12, R5, 0x7632, R12 ;  /* 0x00007632050c7816 */ /* 0x000fe4000000000c */
[----:B0-----:R-:W-:-:S04]  /*86840*/  LEA R22, P6, R0, R2, 0x1 ;  /* 0x0000000200167211 */ /* 0x001fc800078c08ff */
[----:B------:R-:W-:Y:S01]  /*86850*/  LEA.HI.X.SX32 R23, R0, R3, 0x1, P6 ;  /* 0x0000000300177211 */ /* 0x000fe200030f0eff */
[----:B------:R-:W-:Y:S04]  /*86860*/  @P2 STG.E.U16 [R20.64], R5 ;  /* 0x0000000514002986 */ /* 0x000fe8000c101506 */
[----:B------:R0:W-:Y:S04]  /*86870*/  @P1 STG.E.U16 [R22.64], R12 ;  /* 0x0000000c16001986 */ /* 0x0001e8000c101506 */
[----:B0-----:R-:W3:Y:S04]  /*86880*/  LDL.LU R22, [R1+0x224] ;  /* 0x0002240001167983 */ /* 0x001ee80000300800 */
[----:B------:R-:W4:Y:S01]  /*86890*/  LDL.LU R23, [R1+0x204] ;  /* 0x0002040001177983 */ /* 0x000f220000300800 */
[----:B------:R-:W-:-:S02]  /*868a0*/  IADD3 R4, R26, 0x12b, RZ ;  /* 0x0000012b1a047810 */ /* 0x000fc40007ffe0ff */
[----:B------:R-:W-:Y:S02]  /*868b0*/  IADD3 R8, R0, c[0x0][0x198], RZ ;  /* 0x0000660000087a10 */ /* 0x000fe40007ffe0ff */
[----:B------:R-:W-:Y:S02]  /*868c0*/  ISETP.LT.AND P2, PT, R4, c[0x0][0x17c], !P0 ;  /* 0x00005f0004007a0c */ /* 0x000fe40004741270 */
[C---:B------:R-:W-:Y:S02]  /*868d0*/  LEA R4, P6, R8.reuse, R2, 0x1 ;  /* 0x0000000208047211 */ /* 0x040fe400078c08ff */
[C---:B------:R-:W-:Y:S02]  /*868e0*/  IADD3 R0, R8.reuse, c[0x0][0x198], RZ ;  /* 0x0000660008007a10 */ /* 0x040fe40007ffe0ff */
[----:B------:R-:W-:Y:S02]  /*868f0*/  LEA.HI.X.SX32 R5, R8, R3, 0x1, P6 ;  /* 0x0000000308057211 */ /* 0x000fe400030f0eff */
[----:B------:R-:W-:-:S02]  /*86900*/  IADD3 R8, R26, 0x12d, RZ ;  /* 0x0000012d1a087810 */ /* 0x000fc40007ffe0ff */
[----:B------:R-:W-:-:S04]  /*86910*/  LEA R20, P6, R0, R2, 0x1 ;  /* 0x0000000200147211 */ /* 0x000fc800078c08ff */
[----:B------:R-:W-:Y:S02]  /*86920*/  LEA.HI.X.SX32 R21, R0, R3, 0x1, P6 ;  /* 0x0000000300157211 */ /* 0x000fe400030f0eff */
[----:B------:R-:W-:-:S04]  /*86930*/  IADD3 R16, R26, 0x12c, RZ ;  /* 0x0000012c1a107810 */ /* 0x000fc80007ffe0ff */
[----:B------:R-:W-:Y:S01]  /*86940*/  ISETP.LT.AND P1, PT, R16, c[0x0][0x17c], !P0 ;  /* 0x00005f0010007a0c */ /* 0x000fe20004721270 */
[----:B---3--:R0:W-:Y:S01]  /*86950*/  @P5 STG.E.U16 [R4.64], R22 ;  /* 0x0000001604005986 */ /* 0x0081e2000c101506 */
[----:B------:R-:W-:Y:S02]  /*86960*/  ISETP.LT.AND P5, PT, R8, c[0x0][0x17c], !P0 ;  /* 0x00005f0008007a0c */ /* 0x000fe400047a1270 */
[----:B------:R-:W-:Y:S02]  /*86970*/  PRMT R8, R22, 0x7632, R8 ;  /* 0x0000763216087816 */ /* 0x000fe40000000008 */
[----:B0-----:R-:W-:-:S04]  /*86980*/  IADD3 R5, R0, c[0x0][0x198], RZ ;  /* 0x0000660000057a10 */ /* 0x001fc80007ffe0ff */
[C---:B------:R-:W-:Y:S02]  /*86990*/  LEA R4, P6, R5.reuse, R2, 0x1 ;  /* 0x0000000205047211 */ /* 0x040fe400078c08ff */
[C---:B------:R-:W-:Y:S01]  /*869a0*/  IADD3 R0, R5.reuse, c[0x0][0x198], RZ ;  /* 0x0000660005007a10 */ /* 0x040fe20007ffe0ff */
[----:B------:R0:W-:Y:S01]  /*869b0*/  @P4 STG.E.U16 [R20.64], R8 ;  /* 0x0000000814004986 */ /* 0x0001e2000c101506 */
[----:B------:R-:W-:-:S05]  /*869c0*/  LEA.HI.X.SX32 R5, R5, R3, 0x1, P6 ;  /* 0x0000000305057211 */ /* 0x000fca00030f0eff */
[----:B----4-:R1:W-:Y:S01]  /*869d0*/  @P3 STG.E.U16 [R4.64], R23 ;  /* 0x0000001704003986 */ /* 0x0103e2000c101506 */
[----:B0-----:R-:W-:Y:S02]  /*869e0*/  IADD3 R8, R26, 0x12f, RZ ;  /* 0x0000012f1a087810 */ /* 0x001fe40007ffe0ff */
[----:B------:R-:W-:Y:S02]  /*869f0*/  LEA R20, P6, R0, R2, 0x1 ;  /* 0x0000000200147211 */ /* 0x000fe400078c08ff */
[----:B------:R-:W-:Y:S02]  /*86a00*/  ISETP.LT.AND P3, PT, R8, c[0x0][0x17c], !P0 ;  /* 0x00005f0008007a0c */ /* 0x000fe40004761270 */
[C---:B-1----:R-:W-:Y:S02]  /*86a10*/  IADD3 R5, R0.reuse, c[0x0][0x198], RZ ;  /* 0x0000660000057a10 */ /* 0x042fe40007ffe0ff */
[----:B------:R-:W-:Y:S02]  /*86a20*/  PRMT R8, R23, 0x7632, R8 ;  /* 0x0000763217087816 */ /* 0x000fe40000000008 */
[----:B------:R-:W3:Y:S01]  /*86a30*/  LDL.LU R23, [R1+0x234] ;  /* 0x0002340001177983 */ /* 0x000ee20000300800 */
[----:B------:R-:W-:-:S02]  /*86a40*/  LEA.HI.X.SX32 R21, R0, R3, 0x1, P6 ;  /* 0x0000000300157211 */ /* 0x000fc400030f0eff */
[C---:B------:R-:W-:Y:S02]  /*86a50*/  LEA R4, P6, R5.reuse, R2, 0x1 ;  /* 0x0000000205047211 */ /* 0x040fe400078c08ff */
[C---:B------:R-:W-:Y:S01]  /*86a60*/  IADD3 R0, R5.reuse, c[0x0][0x198], RZ ;  /* 0x0000660005007a10 */ /* 0x040fe20007ffe0ff */
[----:B------:R0:W-:Y:S01]  /*86a70*/  @P2 STG.E.U16 [R20.64], R8 ;  /* 0x0000000814002986 */ /* 0x0001e2000c101506 */
[----:B------:R-:W-:-:S05]  /*86a80*/  LEA.HI.X.SX32 R5, R5, R3, 0x1, P6 ;  /* 0x0000000305057211 */ /* 0x000fca00030f0eff */
[----:B--2---:R1:W-:Y:S01]  /*86a90*/  @P1 STG.E.U16 [R4.64], R25 ;  /* 0x0000001904001986 */ /* 0x0043e2000c101506 */
[----:B0-----:R-:W-:-:S04]  /*86aa0*/  IADD3 R8, R26, 0x131, RZ ;  /* 0x000001311a087810 */ /* 0x001fc80007ffe0ff */
[----:B------:R-:W-:Y:S02]  /*86ab0*/  ISETP.LT.AND P1, PT, R8, c[0x0][0x17c], !P0 ;  /* 0x00005f0008007a0c */ /* 0x000fe40004721270 */
[----:B------:R-:W-:Y:S02]  /*86ac0*/  PRMT R8, R25, 0x7632, R8 ;  /* 0x0000763219087816 */ /* 0x000fe40000000008 */
[----:B-1----:R-:W2:Y:S01]  /*86ad0*/  LDL.LU R25, [R1+0x1d4] ;  /* 0x0001d40001197983 */ /* 0x002ea20000300800 */
[C---:B------:R-:W-:Y:S02]  /*86ae0*/  LEA R20, P6, R0.reuse, R2, 0x1 ;  /* 0x0000000200147211 */ /* 0x040fe400078c08ff */
[----:B------:R-:W-:Y:S02]  /*86af0*/  IADD3 R5, R0, c[0x0][0x198], RZ ;  /* 0x0000660000057a10 */ /* 0x000fe40007ffe0ff */
[----:B------:R-:W-:Y:S02]  /*86b00*/  IADD3 R12, R26, 0x12e, RZ ;  /* 0x0000012e1a0c7810 */ /* 0x000fe40007ffe0ff */
[----:B------:R-:W-:-:S02]  /*86b10*/  LEA.HI.X.SX32 R21, R0, R3, 0x1, P6 ;  /* 0x0000000300157211 */ /* 0x000fc400030f0eff */
[CC--:B------:R-:W-:Y:S02]  /*86b20*/  LEA R4, P6, R5.reuse, R2.reuse, 0x1 ;  /* 0x0000000205047211 */ /* 0x0c0fe400078c08ff */
[----:B------:R-:W-:Y:S02]  /*86b30*/  ISETP.LT.AND P4, PT, R12, c[0x0][0x17c], !P0 ;  /* 0x00005f000c007a0c */ /* 0x000fe40004781270 */
[C---:B------:R-:W-:Y:S01]  /*86b40*/  IADD3 R0, R5.reuse, c[0x0][0x198], RZ ;  /* 0x0000660005007a10 */ /* 0x040fe20007ffe0ff */
[----:B------:R0:W-:Y:S01]  /*86b50*/  @P5 STG.E.U16 [R20.64], R8 ;  /* 0x0000000814005986 */ /* 0x0001e2000c101506 */
[----:B------:R-:W-:Y:S02]  /*86b60*/  LEA.HI.X.SX32 R5, R5, R3, 0x1, P6 ;  /* 0x0000000305057211 */ /* 0x000fe400030f0eff */
[----:B------:R-:W-:Y:S02]  /*86b70*/  IADD3 R12, R26, 0x130, RZ ;  /* 0x000001301a0c7810 */ /* 0x000fe40007ffe0ff */
[----:B0-----:R-:W-:-:S04]  /*86b80*/  LEA R20, P6, R0, R2, 0x1 ;  /* 0x0000000200147211 */ /* 0x001fc800078c08ff */
[----:B------:R-:W-:Y:S01]  /*86b90*/  LEA.HI.X.SX32 R21, R0, R3, 0x1, P6 ;  /* 0x0000000300157211 */ /* 0x000fe200030f0eff */
[----:B------:R0:W-:Y:S01]  /*86ba0*/  @P4 STG.E.U16 [R4.64], R9 ;  /* 0x0000000904004986 */ /* 0x0001e2000c101506 */
[----:B------:R-:W-:-:S03]  /*86bb0*/  ISETP.LT.AND P2, PT, R12, c[0x0][0x17c], !P0 ;  /* 0x00005f000c007a0c */ /* 0x000fc60004741270 */
[----:B------:R-:W-:Y:S01]  /*86bc0*/  STL [R1+0x1bf8], R21 ;  /* 0x001bf81501007387 */ /* 0x000fe20000100800 */
[----:B------:R-:W-:-:S03]  /*86bd0*/  IADD3 R8, R26, 0x133, RZ ;  /* 0x000001331a087810 */ /* 0x000fc60007ffe0ff */
[----:B------:R-:W4:Y:S01]  /*86be0*/  LDL.LU R22, [R1+0x214] ;  /* 0x0002140001167983 */ /* 0x000f220000300800 */
[----:B0-----:R-:W-:Y:S02]  /*86bf0*/  IADD3 R5, R0, c[0x0][0x198], RZ ;  /* 0x0000660000057a10 */ /* 0x001fe40007ffe0ff */
[----:B------:R-:W-:Y:S02]  /*86c00*/  PRMT R9, R9, 0x7632, R9 ;  /* 0x0000763209097816 */ /* 0x000fe40000000009 */
[C---:B------:R-:W-:Y:S02]  /*86c10*/  LEA R4, P6, R5.reuse, R2, 0x1 ;  /* 0x0000000205047211 */ /* 0x040fe400078c08ff */
[----:B------:R-:W-:Y:S02]  /*86c20*/  ISETP.LT.AND P4, PT, R8, c[0x0][0x17c], !P0 ;  /* 0x00005f0008007a0c */ /* 0x000fe40004781270 */
[----:B------:R-:W-:Y:S02]  /*86c30*/  IADD3 R0, R5, c[0x0][0x198], RZ ;  /* 0x0000660005007a10 */ /* 0x000fe40007ffe0ff */
[----:B------:R-:W-:-:S02]  /*86c40*/  IADD3 R12, R26, 0x132, RZ ;  /* 0x000001321a0c7810 */ /* 0x000fc40007ffe0ff */
[----:B------:R-:W-:Y:S02]  /*86c50*/  IADD3 R8, R26, 0x134, RZ ;  /* 0x000001341a087810 */ /* 0x000fe40007ffe0ff */
[----:B------:R-:W-:Y:S01]  /*86c60*/  LEA.HI.X.SX32 R5, R5, R3, 0x1, P6 ;  /* 0x0000000305057211 */ /* 0x000fe200030f0eff */
[----:B------:R0:W-:Y:S01]  /*86c70*/  @P3 STG.E.U16 [R20.64], R9 ;  /* 0x0000000914003986 */ /* 0x0001e2000c101506 */
[----:B------:R-:W-:Y:S02]  /*86c80*/  ISETP.LT.AND P5, PT, R12, c[0x0][0x17c], !P0 ;  /* 0x00005f000c007a0c */ /* 0x000fe400047a1270 */
[----:B------:R-:W-:Y:S02]  /*86c90*/  ISETP.LT.AND P3, PT, R8, c[0x0][0x17c], !P0 ;  /* 0x00005f0008007a0c */ /* 0x000fe40004761270 */
[----:B------:R-:W-:Y:S02]  /*86ca0*/  LEA R8, P6, R0, R2, 0x1 ;  /* 0x0000000200087211 */ /* 0x000fe400078c08ff */
[----:B0-----:R-:W-:Y:S01]  /*86cb0*/  IADD3 R9, R26, 0x135, RZ ;  /* 0x000001351a097810 */ /* 0x001fe20007ffe0ff */
[----:B---3--:R0:W-:Y:S01]  /*86cc0*/  @P2 STG.E.U16 [R4.64], R23 ;  /* 0x0000001704002986 */ /* 0x0081e2000c101506 */
[----:B------:R-:W-:-:S02]  /*86cd0*/  PRMT R12, R23, 0x7632, R12 ;  /* 0x00007632170c7816 */ /* 0x000fc4000000000c */
[----:B------:R-:W-:Y:S02]  /*86ce0*/  ISETP.LT.AND P2, PT, R9, c[0x0][0x17c], !P0 ;  /* 0x00005f0009007a0c */ /* 0x000fe40004741270 */
[C---:B------:R-:W-:Y:S02]  /*86cf0*/  LEA.HI.X.SX32 R9, R0.reuse, R3, 0x1, P6 ;  /* 0x0000000300097211 */ /* 0x040fe400030f0eff */
[----:B0-----:R-:W-:Y:S01]  /*86d00*/  IADD3 R5, R0, c[0x0][0x198], RZ ;  /* 0x0000660000057a10 */ /* 0x001fe20007ffe0ff */
[----:B------:R-:W3:Y:S03]  /*86d10*/  LDL.LU R23, [R1+0x1c4] ;  /* 0x0001c40001177983 */ /* 0x000ee60000300800 */
[C---:B------:R-:W-:Y:S02]  /*86d20*/  LEA R4, P6, R5.reuse, R2, 0x1 ;  /* 0x0000000205047211 */ /* 0x040fe400078c08ff */
[----:B------:R-:W-:-:S02]  /*86d30*/  IADD3 R0, R5, c[0x0][0x198], RZ ;  /* 0x0000660005007a10 */ /* 0x000fc40007ffe0ff */
[----:B------:R-:W-:Y:S01]  /*86d40*/  LEA.HI.X.SX32 R5, R5, R3, 0x1, P6 ;  /* 0x0000000305057211 */ /* 0x000fe200030f0eff */
[----:B------:R0:W-:Y:S04]  /*86d50*/  @P1 STG.E.U16 [R8.64], R12 ;  /* 0x0000000c08001986 */ /* 0x0001e8000c101506 */
[----:B--2---:R1:W-:Y:S01]  /*86d60*/  @P5 STG.E.U16 [R4.64], R25 ;  /* 0x0000001904005986 */ /* 0x0043e2000c101506 */
[----:B0-----:R-:W-:-:S03]  /*86d70*/  PRMT R12, R25, 0x7632, R12 ;  /* 0x00007632190c7816 */ /* 0x001fc6000000000c */
[----:B-1----:R-:W2:Y:S01]  /*86d80*/  LDL.LU R25, [R1+0x244] ;  /* 0x0002440001197983 */ /* 0x002ea20000300800 */
[----:B------:R-:W-:Y:S02]  /*86d90*/  IADD3 R9, R26, 0x137, RZ ;  /* 0x000001371a097810 */ /* 0x000fe40007ffe0ff */
[CC--:B------:R-:W-:Y:S02]  /*86da0*/  LEA R8, P6, R0.reuse, R2.reuse, 0x1 ;  /* 0x0000000200087211 */ /* 0x0c0fe400078c08ff */
[C---:B------:R-:W-:Y:S02]  /*86db0*/  IADD3 R5, R0.reuse, c[0x0][0x198], RZ ;  /* 0x0000660000057a10 */ /* 0x040fe40007ffe0ff */
[----:B------:R-:W-:Y:S02]  /*86dc0*/  ISETP.LT.AND P5, PT, R9, c[0x0][0x17c], !P0 ;  /* 0x00005f0009007a0c */ /* 0x000fe400047a1270 */
[----:B------:R-:W-:Y:S02]  /*86dd0*/  LEA.HI.X.SX32 R9, R0, R3, 0x1, P6 ;  /* 0x0000000300097211 */ /* 0x000fe400030f0eff */
[----:B------:R-:W-:-:S02]  /*86de0*/  LEA R4, P6, R5, R2, 0x1 ;  /* 0x0000000205047211 */ /* 0x000fc400078c08ff */
[C---:B------:R-:W-:Y:S02]  /*86df0*/  IADD3 R0, R5.reuse, c[0x0][0x198], RZ ;  /* 0x0000660005007a10 */ /* 0x040fe40007ffe0ff */
[----:B------:R-:W-:Y:S01]  /*86e00*/  LEA.HI.X.SX32 R5, R5, R3, 0x1, P6 ;  /* 0x0000000305057211 */ /* 0x000fe200030f0eff */
[----:B------:R0:W-:Y:S01]  /*86e10*/  @P4 STG.E.U16 [R8.64], R12 ;  /* 0x0000000c08004986 */ /* 0x0001e2000c101506 */
[----:B------:R-:W-:-:S03]  /*86e20*/  IADD3 R16, R26, 0x136, RZ ;  /* 0x000001361a107810 */ /* 0x000fc60007ffe0ff */
[----:B------:R1:W-:Y:S01]  /*86e30*/  @P3 STG.E.U16 [R4.64], R17 ;  /* 0x0000001104003986 */ /* 0x0003e2000c101506 */
[----:B------:R-:W-:Y:S02]  /*86e40*/  ISETP.LT.AND P1, PT, R16, c[0x0][0x17c], !P0 ;  /* 0x00005f0010007a0c */ /* 0x000fe40004721270 */
[----:B0-----:R-:W-:Y:S02]  /*86e50*/  IADD3 R9, R26, 0x139, RZ ;  /* 0x000001391a097810 */ /* 0x001fe40007ffe0ff */
[C---:B------:R-:W-:Y:S02]  /*86e60*/  LEA R8, P6, R0.reuse, R2, 0x1 ;  /* 0x0000000200087211 */ /* 0x040fe400078c08ff */
[C---:B-1----:R-:W-:Y:S02]  /*86e70*/  IADD3 R5, R0.reuse, c[0x0][0x198], RZ ;  /* 0x0000660000057a10 */ /* 0x042fe40007ffe0ff */
[----:B------:R-:W-:Y:S02]  /*86e80*/  ISETP.LT.AND P3, PT, R9, c[0x0][0x17c], !P0 ;  /* 0x00005f0009007a0c */ /* 0x000fe40004761270 */
[----:B------:R-:W-:-:S02]  /*86e90*/  LEA.HI.X.SX32 R9, R0, R3, 0x1, P6 ;  /* 0x0000000300097211 */ /* 0x000fc400030f0eff */
[----:B------:R-:W-:Y:S02]  /*86ea0*/  LEA R4, P6, R5, R2, 0x1 ;  /* 0x0000000205047211 */ /* 0x000fe400078c08ff */
[----:B------:R-:W-:Y:S02]  /*86eb0*/  PRMT R17, R17, 0x7632, R17 ;  /* 0x0000763211117816 */ /* 0x000fe40000000011 */
        /* <DEDUP_REMOVED lines=17> */
[----:B----4-:R1:W-:Y:S01]  /*86fd0*/  @P4 STG.E.U16 [R4.64], R22 ;  /* 0x0000001604004986 */ /* 0x0103e2000c101506 */
[----:B------:R-:W-:Y:S02]  /*86fe0*/  ISETP.LT.AND P2, PT, R12, c[0x0][0x17c], !P0 ;  /* 0x00005f000c007a0c */ /* 0x000fe40004741270 */
[C---:B------:R-:W-:Y:S02]  /*86ff0*/  IADD3 R12, R26.reuse, 0x13c, RZ ;  /* 0x0000013c1a0c7810 */ /* 0x040fe40007ffe0ff */
[----:B0-----:R-:W-:Y:S02]  /*87000*/  IADD3 R9, R26, 0x13d, RZ ;  /* 0x0000013d1a097810 */ /* 0x001fe40007ffe0ff */
[C---:B------:R-:W-:Y:S02]  /*87010*/  LEA R8, P6, R0.reuse, R2, 0x1 ;  /* 0x0000000200087211 */ /* 0x040fe400078c08ff */
[----:B-1----:R-:W-:Y:S02]  /*87020*/  IADD3 R5, R0, c[0x0][0x198], RZ ;  /* 0x0000660000057a10 */ /* 0x002fe40007ffe0ff */
[----:B------:R-:W-:-:S02]  /*87030*/  ISETP.LT.AND P4, PT, R9, c[0x0][0x17c], !P0 ;  /* 0x00005f0009007a0c */ /* 0x000fc40004781270 */
[-C--:B------:R-:W-:Y:S02]  /*87040*/  LEA.HI.X.SX32 R9, R0, R3.reuse, 0x1, P6 ;  /* 0x0000000300097211 */ /* 0x080fe400030f0eff */
[C---:B------:R-:W-:Y:S02]  /*87050*/  LEA R4, P6, R5.reuse, R2, 0x1 ;  /* 0x0000000205047211 */ /* 0x040fe400078c08ff */
[----:B------:R-:W-:Y:S02]  /*87060*/  ISETP.LT.AND P5, PT, R12, c[0x0][0x17c], !P0 ;  /* 0x00005f000c007a0c */ /* 0x000fe400047a1270 */
[----:B------:R-:W-:Y:S02]  /*87070*/  PRMT R12, R22, 0x7632, R12 ;  /* 0x00007632160c7816 */ /* 0x000fe4000000000c */
[C---:B------:R-:W-:Y:S01]  /*87080*/  IADD3 R0, R5.reuse, c[0x0][0x198], RZ ;  /* 0x0000660005007a10 */ /* 0x040fe20007ffe0ff */
[----:B------:R-:W4:Y:S01]  /*87090*/  LDL.LU R22, [R1+0x1e8] ;  /* 0x0001e80001167983 */ /* 0x000f220000300800 */
[----:B------:R-:W-:-:S03]  /*870a0*/  LEA.HI.X.SX32 R5, R5, R3, 0x1, P6 ;  /* 0x0000000305057211 */ /* 0x000fc600030f0eff */
[----:B------:R0:W-:Y:S02]  /*870b0*/  @P3 STG.E.U16 [R8.64], R12 ;  /* 0x0000000c08003986 */ /* 0x0001e4000c101506 */
[----:B0-----:R-:W-:Y:S02]  /*870c0*/  IADD3 R9, R26, 0x13f, RZ ;  /* 0x0000013f1a097810 */ /* 0x001fe40007ffe0ff */
[----:B------:R-:W-:Y:S02]  /*870d0*/  LEA R8, P6, R0, R2, 0x1 ;  /* 0x0000000200087211 */ /* 0x000fe400078c08ff */
[----:B------:R-:W-:-:S04]  /*870e0*/  IADD3 R13, R26, 0x13e, RZ ;  /* 0x0000013e1a0d7810 */ /* 0x000fc80007ffe0ff */
[----:B------:R-:W-:Y:S01]  /*870f0*/  ISETP.LT.AND P3, PT, R13, c[0x0][0x17c], !P0 ;  /* 0x00005f000d007a0c */ /* 0x000fe20004761270 */
[----:B---3--:R0:W-:Y:S01]  /*87100*/  @P2 STG.E.U16 [R4.64], R23 ;  /* 0x0000001704002986 */ /* 0x0081e2000c101506 */
[----:B------:R-:W-:Y:S02]  /*87110*/  ISETP.LT.AND P2, PT, R9, c[0x0][0x17c], !P0 ;  /* 0x00005f0009007a0c */ /* 0x000fe40004741270 */
[C---:B------:R-:W-:Y:S02]  /*87120*/  LEA.HI.X.SX32 R9, R0.reuse, R3, 0x1, P6 ;  /* 0x0000000300097211 */ /* 0x040fe400030f0eff */
[----:B------:R-:W-:Y:S02]  /*87130*/  PRMT R12, R23, 0x7632, R12 ;  /* 0x00007632170c7816 */ /* 0x000fe4000000000c */
[----:B0-----:R-:W-:Y:S01]  /*87140*/  IADD3 R5, R0, c[0x0][0x198], RZ ;  /* 0x0000660000057a10 */ /* 0x001fe20007ffe0ff */
[----:B------:R-:W3:Y:S03]  /*87150*/  LDL.LU R23, [R1+0x1f8] ;  /* 0x0001f80001177983 */ /* 0x000ee60000300800 */
[----:B------:R-:W-:-:S02]  /*87160*/  LEA R4, P6, R5, R2, 0x1 ;  /* 0x0000000205047211 */ /* 0x000fc400078c08ff */
[C---:B------:R-:W-:Y:S02]  /*87170*/  IADD3 R0, R5.reuse, c[0x0][0x198], RZ ;  /* 0x0000660005007a10 */ /* 0x040fe40007ffe0ff */
[----:B------:R-:W-:Y:S01]  /*87180*/  LEA.HI.X.SX32 R5, R5, R3, 0x1, P6 ;  /* 0x0000000305057211 */ /* 0x000fe200030f0eff */
[----:B------:R0:W-:Y:S04]  /*87190*/  @P1 STG.E.U16 [R8.64], R12 ;  /* 0x0000000c08001986 */ /* 0x0001e8000c101506 */
[----:B--2---:R1:W-:Y:S01]  /*871a0*/  @P5 STG.E.U16 [R4.64], R25 ;  /* 0x0000001904005986 */ /* 0x0043e2000c101506 */
[----:B0-----:R-:W-:Y:S02]  /*871b0*/  IADD3 R9, R26, 0x141, RZ ;  /* 0x000001411a097810 */ /* 0x001fe40007ffe0ff */
[----:B------:R-:W-:-:S02]  /*871c0*/  LEA R8, P6, R0, R2, 0x1 ;  /* 0x0000000200087211 */ /* 0x000fc400078c08ff */
[C---:B-1----:R-:W-:Y:S02]  /*871d0*/  IADD3 R5, R0.reuse, c[0x0][0x198], RZ ;  /* 0x0000660000057a10 */ /* 0x042fe40007ffe0ff */
[----:B------:R-:W-:Y:S02]  /*871e0*/  ISETP.LT.AND P5, PT, R9, c[0x0][0x17c], !P0 ;  /* 0x00005f0009007a0c */ /* 0x000fe400047a1270 */
[----:B------:R-:W-:Y:S02]  /*871f0*/  LEA.HI.X.SX32 R9, R0, R3, 0x1, P6 ;  /* 0x0000000300097211 */ /* 0x000fe400030f0eff */
[----:B------:R-:W-:Y:S02]  /*87200*/  LEA R4, P6, R5, R2, 0x1 ;  /* 0x0000000205047211 */ /* 0x000fe400078c08ff */
[----:B------:R-:W-:Y:S02]  /*87210*/  PRMT R12, R25, 0x7632, R12 ;  /* 0x00007632190c7816 */ /* 0x000fe4000000000c */
[----:B------:R-:W-:-:S02]  /*87220*/  IADD3 R0, R5, c[0x0][0x198], RZ ;  /* 0x0000660005007a10 */ /* 0x000fc40007ffe0ff */
[----:B------:R-:W-:Y:S01]  /*87230*/  LEA.HI.X.SX32 R5, R5, R3, 0x1, P6 ;  /* 0x0000000305057211 */ /* 0x000fe200030f0eff */
[----:B------:R0:W-:Y:S04]  /*87240*/  @P4 STG.E.U16 [R8.64], R12 ;  /* 0x0000000c08004986 */ /* 0x0001e8000c101506 */
[----:B------:R1:W-:Y:S01]  /*87250*/  @P3 STG.E.U16 [R4.64], R28 ;  /* 0x0000001c04003986 */ /* 0x0003e2000c101506 */
[----:B0-----:R-:W-:-:S03]  /*87260*/  PRMT R12, R28, 0x7632, R12 ;  /* 0x000076321c0c7816 */ /* 0x001fc6000000000c */
[----:B-1----:R-:W2:Y:S04]  /*87270*/  LDL.LU R28, [R1+0x1c0c] ;  /* 0x001c0c00011c7983 */ /* 0x002ea80000300800 */
[----:B------:R-:W2:Y:S01]  /*87280*/  LDL.LU R25, [R1+0x1b8] ;  /* 0x0001b80001197983 */ /* 0x000ea20000300800 */
[C---:B------:R-:W-:Y:S02]  /*87290*/  IADD3 R13, R26.reuse, 0x140, RZ ;  /* 0x000001401a0d7810 */ /* 0x040fe40007ffe0ff */
[----:B------:R-:W-:Y:S02]  /*872a0*/  IADD3 R9, R26, 0x143, RZ ;  /* 0x000001431a097810 */ /* 0x000fe40007ffe0ff */
[----:B------:R-:W-:Y:S02]  /*872b0*/  LEA R8, P6, R0, R2, 0x1 ;  /* 0x0000000200087211 */ /* 0x000fe400078c08ff */
[----:B------:R-:W-:-:S02]  /*872c0*/  ISETP.LT.AND P1, PT, R13, c[0x0][0x17c], !P0 ;  /* 0x00005f000d007a0c */ /* 0x000fc40004721270 */
[C---:B------:R-:W-:Y:S02]  /*872d0*/  IADD3 R5, R0.reuse, c[0x0][0x198], RZ ;  /* 0x0000660000057a10 */ /* 0x040fe40007ffe0ff */
[----:B------:R-:W-:Y:S02]  /*872e0*/  ISETP.LT.AND P3, PT, R9, c[0x0][0x17c], !P0 ;  /* 0x00005f0009007a0c */ /* 0x000fe40004761270 */
[-C--:B------:R-:W-:Y:S02]  /*872f0*/  LEA.HI.X.SX32 R9, R0, R3.reuse, 0x1, P6 ;  /* 0x0000000300097211 */ /* 0x080fe400030f0eff */
[C---:B------:R-:W-:Y:S02]  /*87300*/  LEA R4, P6, R5.reuse, R2, 0x1 ;  /* 0x0000000205047211 */ /* 0x040fe400078c08ff */
[C---:B------:R-:W-:Y:S02]  /*87310*/  IADD3 R0, R5.reuse, c[0x0][0x198], RZ ;  /* 0x0000660005007a10 */ /* 0x040fe40007ffe0ff */
[----:B------:R-:W-:Y:S01]  /*87320*/  LEA.HI.X.SX32 R5, R5, R3, 0x1, P6 ;  /* 0x0000000305057211 */ /* 0x000fe200030f0eff */
[----:B------:R0:W-:Y:S01]  /*87330*/  @P2 STG.E.U16 [R8.64], R12 ;  /* 0x0000000c08002986 */ /* 0x0001e2000c101506 */
[----:B------:R-:W-:-:S04]  /*87340*/  IADD3 R13, R26, 0x142, RZ ;  /* 0x000001421a0d7810 */ /* 0x000fc80007ffe0ff */
[----:B------:R-:W-:Y:S02]  /*87350*/  ISETP.LT.AND P4, PT, R13, c[0x0][0x17c], !P0 ;  /* 0x00005f000d007a0c */ /* 0x000fe40004781270 */
[----:B0-----:R-:W-:Y:S02]  /*87360*/  IADD3 R9, R26, 0x145, RZ ;  /* 0x000001451a097810 */ /* 0x001fe40007ffe0ff */
[----:B------:R-:W-:Y:S02]  /*87370*/  LEA R8, P6, R0, R2, 0x1 ;  /* 0x0000000200087211 */ /* 0x000fe400078c08ff */
[----:B------:R-:W-:-:S04]  /*87380*/  IADD3 R13, R26, 0x144, RZ ;  /* 0x000001441a0d7810 */ /* 0x000fc80007ffe0ff */
[----:B------:R-:W-:Y:S01]  /*87390*/  ISETP.LT.AND P2, PT, R13, c[0x0][0x17c], !P0 ;  /* 0x00005f000d007a0c */ /* 0x000fe20004741270 */
[----:B----4-:R0:W-:Y:S01]  /*873a0*/  @P1 STG.E.U16 [R4.64], R22 ;  /* 0x0000001604001986 */ /* 0x0101e2000c101506 */
[----:B------:R-:W-:Y:S02]  /*873b0*/  PRMT R12, R22, 0x7632, R12 ;  /* 0x00007632160c7816 */ /* 0x000fe4000000000c */
[----:B------:R-:W-:Y:S02]  /*873c0*/  ISETP.LT.AND P1, PT, R9, c[0x0][0x17c], !P0 ;  /* 0x00005f0009007a0c */ /* 0x000fe40004721270 */
[C---:B------:R-:W-:Y:S02]  /*873d0*/  LEA.HI.X.SX32 R9, R0.reuse, R3, 0x1, P6 ;  /* 0x0000000300097211 */ /* 0x040fe400030f0eff */
[----:B0-----:R-:W-:Y:S01]  /*873e0*/  IADD3 R5, R0, c[0x0][0x198], RZ ;  /* 0x0000660000057a10 */ /* 0x001fe20007ffe0ff */
[----:B------:R-:W4:Y:S03]  /*873f0*/  LDL.LU R22, [R1+0x228] ;  /* 0x0002280001167983 */ /* 0x000f260000300800 */
[----:B------:R-:W-:-:S02]  /*87400*/  LEA R4, P6, R5, R2, 0x1 ;  /* 0x0000000205047211 */ /* 0x000fc400078c08ff */
[C---:B------:R-:W-:Y:S02]  /*87410*/  IADD3 R0, R5.reuse, c[0x0][0x198], RZ ;  /* 0x0000660005007a10 */ /* 0x040fe40007ffe0ff */
[----:B------:R-:W-:Y:S01]  /*87420*/  LEA.HI.X.SX32 R5, R5, R3, 0x1, P6 ;  /* 0x0000000305057211 */ /* 0x000fe200030f0eff */
[----:B------:R0:W-:Y:S02]  /*87430*/  @P5 STG.E.U16 [R8.64], R12 ;  /* 0x0000000c08005986 */ /* 0x0001e4000c101506 */
[----:B0-----:R-:W-:Y:S02]  /*87440*/  IADD3 R9, R26, 0x147, RZ ;  /* 0x000001471a097810 */ /* 0x001fe40007ffe0ff */
[----:B------:R-:W-:Y:S01]  /*87450*/  LEA R8, P6, R0, R2, 0x1 ;  /* 0x0000000200087211 */ /* 0x000fe200078c08ff */
[----:B---3--:R0:W-:Y:S01]  /*87460*/  @P4 STG.E.U16 [R4.64], R23 ;  /* 0x0000001704004986 */ /* 0x0081e2000c101506 */
[----:B------:R-:W-:Y:S02]  /*87470*/  PRMT R12, R23, 0x7632, R12 ;  /* 0x00007632170c7816 */ /* 0x000fe4000000000c */
[----:B------:R-:W-:-:S02]  /*87480*/  ISETP.LT.AND P4, PT, R9, c[0x0][0x17c], !P0 ;  /* 0x00005f0009007a0c */ /* 0x000fc40004781270 */
[CC--:B------:R-:W-:Y:S02]  /*87490*/  LEA.HI.X.SX32 R9, R0.reuse, R3.reuse, 0x1, P6 ;  /* 0x0000000300097211 */ /* 0x0c0fe400030f0eff */
[----:B0-----:R-:W-:Y:S01]  /*874a0*/  IADD3 R5, R0, c[0x0][0x198], RZ ;  /* 0x0000660000057a10 */ /* 0x001fe20007ffe0ff */
[----:B------:R-:W3:Y:S03]  /*874b0*/  LDL.LU R23, [R1+0x208] ;  /* 0x0002080001177983 */ /* 0x000ee60000300800 */
[C---:B------:R-:W-:Y:S02]  /*874c0*/  LEA R4, P6, R5.reuse, R2, 0x1 ;  /* 0x0000000205047211 */ /* 0x040fe400078c08ff */
[C---:B------:R-:W-:Y:S02]  /*874d0*/  IADD3 R0, R5.reuse, c[0x0][0x198], RZ ;  /* 0x0000660005007a10 */ /* 0x040fe40007ffe0ff */
[----:B------:R-:W-:Y:S01]  /*874e0*/  LEA.HI.X.SX32 R5, R5, R3, 0x1, P6 ;  /* 0x0000000305057211 */ /* 0x000fe200030f0eff */
[----:B------:R0:W-:Y:S04]  /*874f0*/  @P3 STG.E.U16 [R8.64], R12 ;  /* 0x0000000c08003986 */ /* 0x0001e8000c101506 */
[----:B--2---:R1:W-:Y:S01]  /*87500*/  @P2 STG.E.U16 [R4.64], R25 ;  /* 0x0000001904002986 */ /* 0x0043e2000c101506 */
[----:B0-----:R-:W-:-:S03]  /*87510*/  PRMT R12, R25, 0x7632, R12 ;  /* 0x00007632190c7816 */ /* 0x001fc6000000000c */
[----:B-1----:R-:W2:Y:S01]  /*87520*/  LDL.LU R25, [R1+0x1a8] ;  /* 0x0001a80001197983 */ /* 0x002ea20000300800 */
[C---:B------:R-:W-:Y:S02]  /*87530*/  IADD3 R13, R26.reuse, 0x146, RZ ;  /* 0x000001461a0d7810 */ /* 0x040fe40007ffe0ff */
[----:B------:R-:W-:Y:S02]  /*87540*/  IADD3 R9, R26, 0x149, RZ ;  /* 0x000001491a097810 */ /* 0x000fe40007ffe0ff */
[C---:B------:R-:W-:Y:S02]  /*87550*/  LEA R8, P6, R0.reuse, R2, 0x1 ;  /* 0x0000000200087211 */ /* 0x040fe400078c08ff */
[----:B------:R-:W-:Y:S02]  /*87560*/  ISETP.LT.AND P5, PT, R13, c[0x0][0x17c], !P0 ;  /* 0x00005f000d007a0c */ /* 0x000fe400047a1270 */
[----:B------:R-:W-:Y:S02]  /*87570*/  IADD3 R5, R0, c[0x0][0x198], RZ ;  /* 0x0000660000057a10 */ /* 0x000fe40007ffe0ff */
[----:B------:R-:W-:-:S02]  /*87580*/  ISETP.LT.AND P2, PT, R9, c[0x0][0x17c], !P0 ;  /* 0x00005f0009007a0c */ /* 0x000fc40004741270 */
[-C--:B------:R-:W-:Y:S02]  /*87590*/  LEA.HI.X.SX32 R9, R0, R3.reuse, 0x1, P6 ;  /* 0x0000000300097211 */ /* 0x080fe400030f0eff */
[C---:B------:R-:W-:Y:S02]  /*875a0*/  LEA R4, P6, R5.reuse, R2, 0x1 ;  /* 0x0000000205047211 */ /* 0x040fe400078c08ff */
        /* <DEDUP_REMOVED lines=11> */
[C---:B------:R-:W-:Y:S02]  /*87660*/  LEA R4, P6, R5.reuse, R2, 0x1 ;  /* 0x0000000205047211 */ /* 0x040fe400078c08ff */
[----:B------:R-:W-:Y:S02]  /*87670*/  PRMT R6, R6, 0x7632, R6 ;  /* 0x0000763206067816 */ /* 0x000fe40000000006 */
[C---:B------:R-:W-:Y:S02]  /*87680*/  IADD3 R0, R5.reuse, c[0x0][0x198], RZ ;  /* 0x0000660005007a10 */ /* 0x040fe40007ffe0ff */
[----:B------:R-:W-:Y:S02]  /*87690*/  LEA.HI.X.SX32 R5, R5, R3, 0x1, P6 ;  /* 0x0000000305057211 */ /* 0x000fe400030f0eff */
[C---:B------:R-:W-:Y:S01]  /*876a0*/  IADD3 R13, R26.reuse, 0x14a, RZ ;  /* 0x0000014a1a0d7810 */ /* 0x040fe20007ffe0ff */
[----:B------:R0:W-:Y:S03]  /*876b0*/  @P4 STG.E.U16 [R8.64], R6 ;  /* 0x0000000608004986 */ /* 0x0001e6000c101506 */
[----:B------:R-:W-:Y:S01]  /*876c0*/  ISETP.LT.AND P1, PT, R13, c[0x0][0x17c], !P0 ;  /* 0x00005f000d007a0c */ /* 0x000fe20004721270 */
[----:B----4-:R1:W-:Y:S01]  /*876d0*/  @P3 STG.E.U16 [R4.64], R22 ;  /* 0x0000001604003986 */ /* 0x0103e2000c101506 */
[----:B0-----:R-:W-:-:S02]  /*876e0*/  IADD3 R6, R26, 0x14d, RZ ;  /* 0x0000014d1a067810 */ /* 0x001fc40007ffe0ff */
[-C--:B------:R-:W-:Y:S02]  /*876f0*/  LEA R8, P6, R0, R2.reuse, 0x1 ;  /* 0x0000000200087211 */ /* 0x080fe400078c08ff */
[----:B------:R-:W-:Y:S02]  /*87700*/  ISETP.LT.AND P3, PT, R6, c[0x0][0x17c], !P0 ;  /* 0x00005f0006007a0c */ /* 0x000fe40004761270 */
[C---:B-1----:R-:W-:Y:S02]  /*87710*/  IADD3 R5, R0.reuse, c[0x0][0x198], RZ ;  /* 0x0000660000057a10 */ /* 0x042fe40007ffe0ff */
[----:B------:R-:W-:Y:S02]  /*87720*/  LEA.HI.X.SX32 R9, R0, R3, 0x1, P6 ;  /* 0x0000000300097211 */ /* 0x000fe400030f0eff */
[----:B------:R-:W-:Y:S02]  /*87730*/  PRMT R6, R22, 0x7632, R6 ;  /* 0x0000763216067816 */ /* 0x000fe40000000006 */
[----:B------:R-:W-:-:S02]  /*87740*/  LEA R4, P6, R5, R2, 0x1 ;  /* 0x0000000205047211 */ /* 0x000fc400078c08ff */
[C---:B------:R-:W-:Y:S01]  /*87750*/  IADD3 R0, R5.reuse, c[0x0][0x198], RZ ;  /* 0x0000660005007a10 */ /* 0x040fe20007ffe0ff */
[----:B------:R0:W-:Y:S01]  /*87760*/  @P2 STG.E.U16 [R8.64], R6 ;  /* 0x0000000608002986 */ /* 0x0001e2000c101506 */
[----:B------:R-:W-:Y:S02]  /*87770*/  LEA.HI.X.SX32 R5, R5, R3, 0x1, P6 ;  /* 0x0000000305057211 */ /* 0x000fe400030f0eff */
[----:B------:R-:W-:-:S04]  /*87780*/  IADD3 R12, R26, 0x14c, RZ ;  /* 0x0000014c1a0c7810 */ /* 0x000fc80007ffe0ff */
[----:B------:R-:W-:Y:S02]  /*87790*/  ISETP.LT.AND P4, PT, R12, c[0x0][0x17c], !P0 ;  /* 0x00005f000c007a0c */ /* 0x000fe40004781270 */
[----:B0-----:R-:W-:Y:S02]  /*877a0*/  IADD3 R6, R26, 0x14f, RZ ;  /* 0x0000014f1a067810 */ /* 0x001fe40007ffe0ff */
[----:B------:R-:W-:-:S04]  /*877b0*/  LEA R8, P6, R0, R2, 0x1 ;  /* 0x0000000200087211 */ /* 0x000fc800078c08ff */
[----:B------:R-:W-:Y:S01]  /*877c0*/  LEA.HI.X.SX32 R9, R0, R3, 0x1, P6 ;  /* 0x0000000300097211 */ /* 0x000fe200030f0eff */
[----:B---3--:R0:W-:Y:S01]  /*877d0*/  @P1 STG.E.U16 [R4.64], R23 ;  /* 0x0000001704001986 */ /* 0x0081e2000c101506 */
[----:B------:R-:W-:Y:S02]  /*877e0*/  ISETP.LT.AND P1, PT, R6, c[0x0][0x17c], !P0 ;  /* 0x00005f0006007a0c */ /* 0x000fe40004721270 */
[----:B------:R-:W-:Y:S02]  /*877f0*/  PRMT R6, R23, 0x7632, R6 ;  /* 0x0000763217067816 */ /* 0x000fe40000000006 */
[----:B0-----:R-:W-:Y:S01]  /*87800*/  IADD3 R5, R0, c[0x0][0x198], RZ ;  /* 0x0000660000057a10 */ /* 0x001fe20007ffe0ff */
[----:B------:R-:W3:Y:S03]  /*87810*/  LDL.LU R23, [R1+0x238] ;  /* 0x0002380001177983 */ /* 0x000ee60000300800 */
[----:B------:R-:W-:-:S02]  /*87820*/  LEA R4, P6, R5, R2, 0x1 ;  /* 0x0000000205047211 */ /* 0x000fc400078c08ff */
[C---:B------:R-:W-:Y:S01]  /*87830*/  IADD3 R0, R5.reuse, c[0x0][0x198], RZ ;  /* 0x0000660005007a10 */ /* 0x040fe20007ffe0ff */
[----:B------:R0:W-:Y:S01]  /*87840*/  @P5 STG.E.U16 [R8.64], R6 ;  /* 0x0000000608005986 */ /* 0x0001e2000c101506 */
[----:B------:R-:W-:Y:S02]  /*87850*/  LEA.HI.X.SX32 R5, R5, R3, 0x1, P6 ;  /* 0x0000000305057211 */ /* 0x000fe400030f0eff */
[----:B0-----:R-:W-:-:S03]  /*87860*/  IADD3 R6, R26, 0x151, RZ ;  /* 0x000001511a067810 */ /* 0x001fc60007ffe0ff */
[----:B--2---:R0:W-:Y:S01]  /*87870*/  @P4 STG.E.U16 [R4.64], R25 ;  /* 0x0000001904004986 */ /* 0x0041e2000c101506 */
[----:B------:R-:W-:Y:S02]  /*87880*/  ISETP.LT.AND P4, PT, R6, c[0x0][0x17c], !P0 ;  /* 0x00005f0006007a0c */ /* 0x000fe40004781270 */
[----:B------:R-:W-:Y:S02]  /*87890*/  PRMT R6, R25, 0x7632, R6 ;  /* 0x0000763219067816 */ /* 0x000fe40000000006 */
[----:B0-----:R-:W2:Y:S01]  /*878a0*/  LDL.LU R25, [R1+0x1d8] ;  /* 0x0001d80001197983 */ /* 0x001ea20000300800 */
[----:B------:R-:W-:Y:S02]  /*878b0*/  IADD3 R12, R26, 0x14e, RZ ;  /* 0x0000014e1a0c7810 */ /* 0x000fe40007ffe0ff */
[----:B------:R-:W-:Y:S01]  /*878c0*/  LEA R8, P6, R0, R2, 0x1 ;  /* 0x0000000200087211 */ /* 0x000fe200078c08ff */
[----:B------:R-:W4:Y:S01]  /*878d0*/  LDL.LU R22, [R1+0x218] ;  /* 0x0002180001167983 */ /* 0x000f220000300800 */
[----:B------:R-:W-:-:S02]  /*878e0*/  ISETP.LT.AND P2, PT, R12, c[0x0][0x17c], !P0 ;  /* 0x00005f000c007a0c */ /* 0x000fc40004741270 */
[C---:B------:R-:W-:Y:S02]  /*878f0*/  IADD3 R5, R0.reuse, c[0x0][0x198], RZ ;  /* 0x0000660000057a10 */ /* 0x040fe40007ffe0ff */
[-C--:B------:R-:W-:Y:S02]  /*87900*/  LEA.HI.X.SX32 R9, R0, R3.reuse, 0x1, P6 ;  /* 0x0000000300097211 */ /* 0x080fe400030f0eff */
[CC--:B------:R-:W-:Y:S02]  /*87910*/  LEA R4, P6, R5.reuse, R2.reuse, 0x1 ;  /* 0x0000000205047211 */ /* 0x0c0fe400078c08ff */
[C---:B------:R-:W-:Y:S02]  /*87920*/  IADD3 R0, R5.reuse, c[0x0][0x198], RZ ;  /* 0x0000660005007a10 */ /* 0x040fe40007ffe0ff */
[----:B------:R-:W-:Y:S02]  /*87930*/  LEA.HI.X.SX32 R5, R5, R3, 0x1, P6 ;  /* 0x0000000305057211 */ /* 0x000fe400030f0eff */
[----:B------:R-:W-:Y:S01]  /*87940*/  IADD3 R12, R26, 0x150, RZ ;  /* 0x000001501a0c7810 */ /* 0x000fe20007ffe0ff */
[----:B------:R0:W-:Y:S03]  /*87950*/  @P3 STG.E.U16 [R8.64], R6 ;  /* 0x0000000608003986 */ /* 0x0001e6000c101506 */
[----:B------:R-:W-:Y:S01]  /*87960*/  ISETP.LT.AND P5, PT, R12, c[0x0][0x17c], !P0 ;  /* 0x00005f000c007a0c */ /* 0x000fe200047a1270 */
[----:B------:R1:W-:Y:S01]  /*87970*/  @P2 STG.E.U16 [R4.64], R10 ;  /* 0x0000000a04002986 */ /* 0x0003e2000c101506 */
[----:B0-----:R-:W-:-:S02]  /*87980*/  LEA R8, P6, R0, R2, 0x1 ;  /* 0x0000000200087211 */ /* 0x001fc400078c08ff */
[----:B------:R-:W-:Y:S02]  /*87990*/  IADD3 R6, R26, 0x153, RZ ;  /* 0x000001531a067810 */ /* 0x000fe40007ffe0ff */
[C---:B-1----:R-:W-:Y:S02]  /*879a0*/  IADD3 R5, R0.reuse, c[0x0][0x198], RZ ;  /* 0x0000660000057a10 */ /* 0x042fe40007ffe0ff */
[----:B------:R-:W-:Y:S02]  /*879b0*/  LEA.HI.X.SX32 R9, R0, R3, 0x1, P6 ;  /* 0x0000000300097211 */ /* 0x000fe400030f0eff */
[----:B------:R-:W-:Y:S02]  /*879c0*/  PRMT R10, R10, 0x7632, R10 ;  /* 0x000076320a0a7816 */ /* 0x000fe4000000000a */
[----:B------:R-:W-:Y:S02]  /*879d0*/  ISETP.LT.AND P2, PT, R6, c[0x0][0x17c], !P0 ;  /* 0x00005f0006007a0c */ /* 0x000fe40004741270 */
[----:B------:R-:W-:-:S02]  /*879e0*/  LEA R4, P6, R5, R2, 0x1 ;  /* 0x0000000205047211 */ /* 0x000fc400078c08ff */
[----:B------:R-:W-:Y:S01]  /*879f0*/  IADD3 R6, R26, 0x154, RZ ;  /* 0x000001541a067810 */ /* 0x000fe20007ffe0ff */
[----:B------:R0:W-:Y:S01]  /*87a00*/  @P1 STG.E.U16 [R8.64], R10 ;  /* 0x0000000a08001986 */ /* 0x0001e2000c101506 */
[C---:B------:R-:W-:Y:S02]  /*87a10*/  IADD3 R0, R5.reuse, c[0x0][0x198], RZ ;  /* 0x0000660005007a10 */ /* 0x040fe40007ffe0ff */
[----:B------:R-:W-:Y:S02]  /*87a20*/  LEA.HI.X.SX32 R5, R5, R3, 0x1, P6 ;  /* 0x0000000305057211 */ /* 0x000fe400030f0eff */
[----:B------:R-:W-:Y:S02]  /*87a30*/  ISETP.LT.AND P1, PT, R6, c[0x0][0x17c], !P0 ;  /* 0x00005f0006007a0c */ /* 0x000fe40004721270 */
[C---:B------:R-:W-:Y:S02]  /*87a40*/  IADD3 R12, R26.reuse, 0x152, RZ ;  /* 0x000001521a0c7810 */ /* 0x040fe40007ffe0ff */
[----:B------:R-:W-:-:S02]  /*87a50*/  IADD3 R6, R26, 0x155, RZ ;  /* 0x000001551a067810 */ /* 0x000fc40007ffe0ff */
[----:B------:R-:W-:Y:S02]  /*87a60*/  ISETP.LT.AND P3, PT, R12, c[0x0][0x17c], !P0 ;  /* 0x00005f000c007a0c */ /* 0x000fe40004761270 */
[----:B0-----:R-:W-:-:S04]  /*87a70*/  LEA R8, P6, R0, R2, 0x1 ;  /* 0x0000000200087211 */ /* 0x001fc800078c08ff */
        /* <DEDUP_REMOVED lines=15> */
[C---:B------:R-:W-:Y:S02]  /*87b70*/  LEA R8, P6, R0.reuse, R2, 0x1 ;  /* 0x0000000200087211 */ /* 0x040fe400078c08ff */
[C---:B------:R-:W-:Y:S02]  /*87b80*/  IADD3 R5, R0.reuse, c[0x0][0x198], RZ ;  /* 0x0000660000057a10 */ /* 0x040fe40007ffe0ff */
[----:B------:R-:W-:-:S02]  /*87b90*/  LEA.HI.X.SX32 R9, R0, R3, 0x1, P6 ;  /* 0x0000000300097211 */ /* 0x000fc400030f0eff */
        /* <DEDUP_REMOVED lines=8> */
[C---:B-1----:R-:W-:Y:S02]  /*87c20*/  IADD3 R5, R0.reuse, c[0x0][0x198], RZ ;  /* 0x0000660000057a10 */ /* 0x042fe40007ffe0ff */
[-C--:B------:R-:W-:Y:S02]  /*87c30*/  LEA.HI.X.SX32 R9, R0, R3.reuse, 0x1, P6 ;  /* 0x0000000300097211 */ /* 0x080fe400030f0eff */
[C---:B------:R-:W-:Y:S02]  /*87c40*/  LEA R4, P6, R5.reuse, R2, 0x1 ;  /* 0x0000000205047211 */ /* 0x040fe400078c08ff */
[----:B------:R-:W-:Y:S02]  /*87c50*/  PRMT R18, R18, 0x7632, R18 ;  /* 0x0000763212127816 */ /* 0x000fe40000000012 */
[C---:B------:R-:W-:Y:S02]  /*87c60*/  IADD3 R0, R5.reuse, c[0x0][0x198], RZ ;  /* 0x0000660005007a10 */ /* 0x040fe40007ffe0ff */
[----:B------:R-:W-:-:S02]  /*87c70*/  LEA.HI.X.SX32 R5, R5, R3, 0x1, P6 ;  /* 0x0000000305057211 */ /* 0x000fc400030f0eff */
[C---:B------:R-:W-:Y:S02]  /*87c80*/  IADD3 R10, R26.reuse, 0x158, RZ ;  /* 0x000001581a0a7810 */ /* 0x040fe40007ffe0ff */
[----:B------:R-:W-:Y:S01]  /*87c90*/  IADD3 R6, R26, 0x159, RZ ;  /* 0x000001591a067810 */ /* 0x000fe20007ffe0ff */
[----:B------:R0:W-:Y:S01]  /*87ca0*/  @P5 STG.E.U16 [R8.64], R18 ;  /* 0x0000001208005986 */ /* 0x0001e2000c101506 */
[----:B------:R-:W-:Y:S02]  /*87cb0*/  ISETP.LT.AND P2, PT, R10, c[0x0][0x17c], !P0 ;  /* 0x00005f000a007a0c */ /* 0x000fe40004741270 */
[----:B------:R-:W-:Y:S01]  /*87cc0*/  ISETP.LT.AND P1, PT, R6, c[0x0][0x17c], !P0 ;  /* 0x00005f0006007a0c */ /* 0x000fe20004721270 */
[----:B------:R1:W-:Y:S01]  /*87cd0*/  @P4 STG.E.U16 [R4.64], R14 ;  /* 0x0000000e04004986 */ /* 0x0003e2000c101506 */
[----:B------:R-:W-:Y:S02]  /*87ce0*/  IADD3 R6, R26, 0x15a, RZ ;  /* 0x0000015a1a067810 */ /* 0x000fe40007ffe0ff */
[----:B0-----:R-:W-:-:S02]  /*87cf0*/  LEA R8, P6, R0, R2, 0x1 ;  /* 0x0000000200087211 */ /* 0x001fc400078c08ff */
[C---:B-1----:R-:W-:Y:S02]  /*87d00*/  IADD3 R5, R0.reuse, c[0x0][0x198], RZ ;  /* 0x0000660000057a10 */ /* 0x042fe40007ffe0ff */
[----:B------:R-:W-:Y:S02]  /*87d10*/  LEA.HI.X.SX32 R9, R0, R3, 0x1, P6 ;  /* 0x0000000300097211 */ /* 0x000fe400030f0eff */
[----:B------:R-:W-:Y:S02]  /*87d20*/  LEA R4, P6, R5, R2, 0x1 ;  /* 0x0000000205047211 */ /* 0x000fe400078c08ff */
[----:B------:R-:W-:Y:S02]  /*87d30*/  ISETP.LT.AND P5, PT, R6, c[0x0][0x17c], !P0 ;  /* 0x00005f0006007a0c */ /* 0x000fe400047a1270 */
[----:B------:R-:W-:Y:S02]  /*87d40*/  IADD3 R6, R26, 0x15b, RZ ;  /* 0x0000015b1a067810 */ /* 0x000fe40007ffe0ff */
[----:B------:R-:W-:-:S02]  /*87d50*/  PRMT R14, R14, 0x7632, R14 ;  /* 0x000076320e0e7816 */ /* 0x000fc4000000000e */
[C---:B------:R-:W-:Y:S02]  /*87d60*/  IADD3 R0, R5.reuse, c[0x0][0x198], RZ ;  /* 0x0000660005007a10 */ /* 0x040fe40007ffe0ff */
[----:B------:R-:W-:Y:S02]  /*87d70*/  LEA.HI.X.SX32 R5, R5, R3, 0x1, P6 ;  /* 0x0000000305057211 */ /* 0x000fe400030f0eff */
[----:B------:R-:W-:Y:S01]  /*87d80*/  ISETP.LT.AND P4, PT, R6, c[0x0][0x17c], !P0 ;  /* 0x00005f0006007a0c */ /* 0x000fe20004781270 */
[----:B------:R0:W-:Y:S01]  /*87d90*/  @P3 STG.E.U16 [R8.64], R14 ;  /* 0x0000000e08003986 */ /* 0x0001e2000c101506 */
[----:B------:R-:W-:-:S03]  /*87da0*/  IADD3 R6, R26, 0x15c, RZ ;  /* 0x0000015c1a067810 */ /* 0x000fc60007ffe0ff */
[----:B----4-:R1:W-:Y:S01]  /*87db0*/  @P2 STG.E.U16 [R4.64], R22 ;  /* 0x0000001604002986 */ /* 0x0103e2000c101506 */
[----:B------:R-:W-:Y:S02]  /*87dc0*/  ISETP.LT.AND P3, PT, R6, c[0x0][0x17c], !P0 ;  /* 0x00005f0006007a0c */ /* 0x000fe40004761270 */
[----:B------:R-:W-:Y:S02]  /*87dd0*/  IADD3 R6, R26, 0x15d, RZ ;  /* 0x0000015d1a067810 */ /* 0x000fe40007ffe0ff */
[CC--:B0-----:R-:W-:Y:S02]  /*87de0*/  LEA R8, P6, R0.reuse, R2.reuse, 0x1 ;  /* 0x0000000200087211 */ /* 0x0c1fe400078c08ff */
[C---:B-1----:R-:W-:Y:S02]  /*87df0*/  IADD3 R5, R0.reuse, c[0x0][0x198], RZ ;  /* 0x0000660000057a10 */ /* 0x042fe40007ffe0ff */
[----:B------:R-:W-:Y:S02]  /*87e00*/  LEA.HI.X.SX32 R9, R0, R3, 0x1, P6 ;  /* 0x0000000300097211 */ /* 0x000fe400030f0eff */
[----:B------:R-:W-:-:S02]  /*87e10*/  LEA R4, P6, R5, R2, 0x1 ;  /* 0x0000000205047211 */ /* 0x000fc400078c08ff */
[----:B------:R-:W-:Y:S02]  /*87e20*/  ISETP.LT.AND P2, PT, R6, c[0x0][0x17c], !P0 ;  /* 0x00005f0006007a0c */ /* 0x000fe40004741270 */
[----:B------:R-:W-:Y:S02]  /*87e30*/  PRMT R6, R22, 0x7632, R6 ;  /* 0x0000763216067816 */ /* 0x000fe40000000006 */
[C---:B------:R-:W-:Y:S01]  /*87e40*/  IADD3 R0, R5.reuse, c[0x0][0x198], RZ ;  /* 0x0000660005007a10 */ /* 0x040fe20007ffe0ff */
[----:B------:R-:W4:Y:S01]  /*87e50*/  LDL.LU R22, [R1+0x1ec] ;  /* 0x0001ec0001167983 */ /* 0x000f220000300800 */
[----:B------:R-:W-:-:S03]  /*87e60*/  LEA.HI.X.SX32 R5, R5, R3, 0x1, P6 ;  /* 0x0000000305057211 */ /* 0x000fc600030f0eff */
[----:B------:R0:W-:Y:S01]  /*87e70*/  @P1 STG.E.U16 [R8.64], R6 ;  /* 0x0000000608001986 */ /* 0x0001e2000c101506 */
[----:B------:R-:W-:Y:S02]  /*87e80*/  IADD3 R10, R26, 0x15e, RZ ;  /* 0x0000015e1a0a7810 */ /* 0x000fe40007ffe0ff */
[----:B0-----:R-:W-:Y:S02]  /*87e90*/  LEA R8, P6, R0, R2, 0x1 ;  /* 0x0000000200087211 */ /* 0x001fe400078c08ff */
[----:B------:R-:W-:Y:S02]  /*87ea0*/  IADD3 R6, R26, 0x15f, RZ ;  /* 0x0000015f1a067810 */ /* 0x000fe40007ffe0ff */
[----:B------:R-:W-:Y:S02]  /*87eb0*/  LEA.HI.X.SX32 R9, R0, R3, 0x1, P6 ;  /* 0x0000000300097211 */ /* 0x000fe400030f0eff */
[----:B------:R-:W-:Y:S01]  /*87ec0*/  ISETP.LT.AND P1, PT, R10, c[0x0][0x17c], !P0 ;  /* 0x00005f000a007a0c */ /* 0x000fe20004721270 */
[----:B---3--:R0:W-:Y:S01]  /*87ed0*/  @P5 STG.E.U16 [R4.64], R23 ;  /* 0x0000001704005986 */ /* 0x0081e2000c101506 */
[----:B------:R-:W-:-:S02]  /*87ee0*/  ISETP.LT.AND P5, PT, R6, c[0x0][0x17c], !P0 ;  /* 0x00005f0006007a0c */ /* 0x000fc400047a1270 */
[----:B------:R-:W-:Y:S02]  /*87ef0*/  PRMT R6, R23, 0x7632, R6 ;  /* 0x0000763217067816 */ /* 0x000fe40000000006 */
[----:B0-----:R-:W-:Y:S01]  /*87f00*/  IADD3 R5, R0, c[0x0][0x198], RZ ;  /* 0x0000660000057a10 */ /* 0x001fe20007ffe0ff */
[----:B------:R-:W3:Y:S03]  /*87f10*/  LDL.LU R23, [R1+0x1fc] ;  /* 0x0001fc0001177983 */ /* 0x000ee60000300800 */
[C---:B------:R-:W-:Y:S02]  /*87f20*/  LEA R4, P6, R5.reuse, R2, 0x1 ;  /* 0x0000000205047211 */ /* 0x040fe400078c08ff */
[C---:B------:R-:W-:Y:S02]  /*87f30*/  IADD3 R0, R5.reuse, c[0x0][0x198], RZ ;  /* 0x0000660005007a10 */ /* 0x040fe40007ffe0ff */
[----:B------:R-:W-:Y:S01]  /*87f40*/  LEA.HI.X.SX32 R5, R5, R3, 0x1, P6 ;  /* 0x0000000305057211 */ /* 0x000fe200030f0eff */
[----:B------:R0:W-:Y:S02]  /*87f50*/  @P4 STG.E.U16 [R8.64], R6 ;  /* 0x0000000608004986 */ /* 0x0001e4000c101506 */
[----:B0-----:R-:W-:-:S02]  /*87f60*/  IADD3 R6, R26, 0x161, RZ ;  /* 0x000001611a067810 */ /* 0x001fc40007ffe0ff */
[----:B------:R-:W-:-:S04]  /*87f70*/  LEA R8, P6, R0, R2, 0x1 ;  /* 0x0000000200087211 */ /* 0x000fc800078c08ff */
[----:B------:R-:W-:Y:S01]  /*87f80*/  LEA.HI.X.SX32 R9, R0, R3, 0x1, P6 ;  /* 0x0000000300097211 */ /* 0x000fe200030f0eff */
[----:B--2---:R0:W-:Y:S01]  /*87f90*/  @P3 STG.E.U16 [R4.64], R25 ;  /* 0x0000001904003986 */ /* 0x0041e2000c101506 */
[----:B------:R-:W-:Y:S02]  /*87fa0*/  ISETP.LT.AND P3, PT, R6, c[0x0][0x17c], !P0 ;  /* 0x00005f0006007a0c */ /* 0x000fe40004761270 */
[----:B------:R-:W-:Y:S02]  /*87fb0*/  PRMT R6, R25, 0x7632, R6 ;  /* 0x0000763219067816 */ /* 0x000fe40000000006 */
[----:B0-----:R-:W-:-:S04]  /*87fc0*/  IADD3 R5, R0, c[0x0][0x198], RZ ;  /* 0x0000660000057a10 */ /* 0x001fc80007ffe0ff */
[C---:B------:R-:W-:Y:S02]  /*87fd0*/  LEA R4, P6, R5.reuse, R2, 0x1 ;  /* 0x0000000205047211 */ /* 0x040fe400078c08ff */
[C---:B------:R-:W-:Y:S01]  /*87fe0*/  IADD3 R0, R5.reuse, c[0x0][0x198], RZ ;  /* 0x0000660005007a10 */ /* 0x040fe20007ffe0ff */
[----:B------:R0:W-:Y:S01]  /*87ff0*/  @P2 STG.E.U16 [R8.64], R6 ;  /* 0x0000000608002986 */ /* 0x0001e2000c101506 */
[----:B------:R-:W-:-:S05]  /*88000*/  LEA.HI.X.SX32 R5, R5, R3, 0x1, P6 ;  /* 0x0000000305057211 */ /* 0x000fca00030f0eff */
[----:B------:R1:W-:Y:S01]  /*88010*/  @P1 STG.E.U16 [R4.64], R29 ;  /* 0x0000001d04001986 */ /* 0x0003e2000c101506 */
[----:B0-----:R-:W-:-:S04]  /*88020*/  IADD3 R6, R26, 0x163, RZ ;  /* 0x000001631a067810 */ /* 0x001fc80007ffe0ff */
[----:B------:R-:W-:Y:S02]  /*88030*/  ISETP.LT.AND P1, PT, R6, c[0x0][0x17c], !P0 ;  /* 0x00005f0006007a0c */ /* 0x000fe40004721270 */
[----:B------:R-:W-:Y:S02]  /*88040*/  PRMT R6, R29, 0x7632, R6 ;  /* 0x000076321d067816 */ /* 0x000fe40000000006 */
[----:B-1----:R-:W2:Y:S04]  /*88050*/  LDL.LU R29, [R1+0x1c08] ;  /* 0x001c0800011d7983 */ /* 0x002ea80000300800 */
[----:B------:R-:W2:Y:S01]  /*88060*/  LDL.LU R25, [R1+0x1bc] ;  /* 0x0001bc0001197983 */ /* 0x000ea20000300800 */
[----:B------:R-:W-:Y:S02]  /*88070*/  IADD3 R10, R26, 0x160, RZ ;  /* 0x000001601a0a7810 */ /* 0x000fe40007ffe0ff */
[----:B------:R-:W-:-:S02]  /*88080*/  LEA R8, P6, R0, R2, 0x1 ;  /* 0x0000000200087211 */ /* 0x000fc400078c08ff */
[----:B------:R-:W-:Y:S02]  /*88090*/  ISETP.LT.AND P4, PT, R10, c[0x0][0x17c], !P0 ;  /* 0x00005f000a007a0c */ /* 0x000fe40004781270 */
[C---:B------:R-:W-:Y:S02]  /*880a0*/  IADD3 R5, R0.reuse, c[0x0][0x198], RZ ;  /* 0x0000660000057a10 */ /* 0x040fe40007ffe0ff */
[-C--:B------:R-:W-:Y:S02]  /*880b0*/  LEA.HI.X.SX32 R9, R0, R3.reuse, 0x1, P6 ;  /* 0x0000000300097211 */ /* 0x080fe400030f0eff */
[C---:B------:R-:W-:Y:S02]  /*880c0*/  LEA R4, P6, R5.reuse, R2, 0x1 ;  /* 0x0000000205047211 */ /* 0x040fe400078c08ff */
[C---:B------:R-:W-:Y:S02]  /*880d0*/  IADD3 R0, R5.reuse, c[0x0][0x198], RZ ;  /* 0x0000660005007a10 */ /* 0x040fe40007ffe0ff */
[----:B------:R-:W-:-:S02]  /*880e0*/  LEA.HI.X.SX32 R5, R5, R3, 0x1, P6 ;  /* 0x0000000305057211 */ /* 0x000fc400030f0eff */
[----:B------:R-:W-:Y:S01]  /*880f0*/  IADD3 R10, R26, 0x162, RZ ;  /* 0x000001621a0a7810 */ /* 0x000fe20007ffe0ff */
[----:B------:R0:W-:Y:S03]  /*88100*/  @P5 STG.E.U16 [R8.64], R6 ;  /* 0x0000000608005986 */ /* 0x0001e6000c101506 */
[----:B------:R-:W-:Y:S02]  /*88110*/  ISETP.LT.AND P2, PT, R10, c[0x0][0x17c], !P0 ;  /* 0x00005f000a007a0c */ /* 0x000fe40004741270 */
[----:B------:R-:W-:Y:S02]  /*88120*/  IADD3 R10, R26, 0x164, RZ ;  /* 0x000001641a0a7810 */ /* 0x000fe40007ffe0ff */
[----:B0-----:R-:W-:Y:S02]  /*88130*/  LEA R8, P6, R0, R2, 0x1 ;  /* 0x0000000200087211 */ /* 0x001fe400078c08ff */
[----:B------:R-:W-:-:S02]  /*88140*/  IADD3 R6, R26, 0x165, RZ ;  /* 0x000001651a067810 */ /* 0x000fc40007ffe0ff */
[----:B------:R-:W-:Y:S02]  /*88150*/  LEA.HI.X.SX32 R9, R0, R3, 0x1, P6 ;  /* 0x0000000300097211 */ /* 0x000fe400030f0eff */
[----:B------:R-:W-:Y:S02]  /*88160*/  ISETP.LT.AND P5, PT, R10, c[0x0][0x17c], !P0 ;  /* 0x00005f000a007a0c */ /* 0x000fe400047a1270 */
[C---:B------:R-:W-:Y:S02]  /*88170*/  IADD3 R10, R26.reuse, 0x166, RZ ;  /* 0x000001661a0a7810 */ /* 0x040fe40007ffe0ff */
[----:B------:R-:W-:Y:S01]  /*88180*/  IADD3 R12, R26, 0x167, RZ ;  /* 0x000001671a0c7810 */ /* 0x000fe20007ffe0ff */
[----:B----4-:R0:W-:Y:S01]  /*88190*/  @P4 STG.E.U16 [R4.64], R22 ;  /* 0x0000001604004986 */ /* 0x0101e2000c101506 */
[----:B------:R-:W-:Y:S02]  /*881a0*/  ISETP.LT.AND P4, PT, R6, c[0x0][0x17c], !P0 ;  /* 0x00005f0006007a0c */ /* 0x000fe40004781270 */
[----:B------:R-:W-:-:S02]  /*881b0*/  PRMT R6, R22, 0x7632, R6 ;  /* 0x0000763216067816 */ /* 0x000fc40000000006 */
[----:B0-----:R-:W-:-:S04]  /*881c0*/  IADD3 R5, R0, c[0x0][0x198], RZ ;  /* 0x0000660000057a10 */ /* 0x001fc80007ffe0ff */
[CC--:B------:R-:W-:Y:S02]  /*881d0*/  LEA R4, P6, R5.reuse, R2.reuse, 0x1 ;  /* 0x0000000205047211 */ /* 0x0c0fe400078c08ff */
[C---:B------:R-:W-:Y:S02]  /*881e0*/  IADD3 R0, R5.reuse, c[0x0][0x198], RZ ;  /* 0x0000660005007a10 */ /* 0x040fe40007ffe0ff */
[----:B------:R-:W-:Y:S01]  /*881f0*/  LEA.HI.X.SX32 R5, R5, R3, 0x1, P6 ;  /* 0x0000000305057211 */ /* 0x000fe200030f0eff */
[----:B------:R0:W-:Y:S01]  /*88200*/  @P3 STG.E.U16 [R8.64], R6 ;  /* 0x0000000608003986 */ /* 0x0001e2000c101506 */
[----:B------:R-:W-:Y:S02]  /*88210*/  ISETP.LT.AND P3, PT, R10, c[0x0][0x17c], !P0 ;  /* 0x00005f000a007a0c */ /* 0x000fe40004761270 */
[C---:B------:R-:W-:Y:S02]  /*88220*/  IADD3 R10, R0.reuse, c[0x0][0x198], RZ ;  /* 0x00006600000a7a10 */ /* 0x040fe40007ffe0ff */
[----:B0-----:R-:W-:-:S04]  /*88230*/  LEA R8, P6, R0, R2, 0x1 ;  /* 0x0000000200087211 */ /* 0x001fc800078c08ff */
[----:B------:R-:W-:Y:S01]  /*88240*/  LEA.HI.X.SX32 R9, R0, R3, 0x1, P6 ;  /* 0x0000000300097211 */ /* 0x000fe200030f0eff */
[----:B---3--:R0:W-:Y:S01]  /*88250*/  @P2 STG.E.U16 [R4.64], R23 ;  /* 0x0000001704002986 */ /* 0x0081e2000c101506 */
[----:B------:R-:W-:Y:S02]  /*88260*/  PRMT R13, R23, 0x7632, R13 ;  /* 0x00007632170d7816 */ /* 0x000fe4000000000d */
[----:B------:R-:W-:Y:S02]  /*88270*/  ISETP.LT.AND P2, PT, R12, c[0x0][0x17c], !P0 ;  /* 0x00005f000c007a0c */ /* 0x000fe40004741270 */
[----:B------:R-:W-:Y:S01]  /*88280*/  IADD3 R12, R26, 0x168, RZ ;  /* 0x000001681a0c7810 */ /* 0x000fe20007ffe0ff */
[----:B0-----:R-:W3:Y:S01]  /*88290*/  LDL.LU R23, [R1+0x22c] ;  /* 0x00022c0001177983 */ /* 0x001ee20000300800 */
[----:B------:R-:W-:-:S04]  /*882a0*/  LEA R4, P6, R10, R2, 0x1 ;  /* 0x000000020a047211 */ /* 0x000fc800078c08ff */
[----:B------:R-:W-:Y:S01]  /*882b0*/  LEA.HI.X.SX32 R5, R10, R3, 0x1, P6 ;  /* 0x000000030a057211 */ /* 0x000fe200030f0eff */
[----:B------:R-:W-:Y:S01]  /*882c0*/  @P1 STG.E.U16 [R8.64], R13 ;  /* 0x0000000d08001986 */ /* 0x000fe2000c101506 */
[----:B------:R-:W-:-:S03]  /*882d0*/  ISETP.LT.AND P1, PT, R12, c[0x0][0x17c], !P0 ;  /* 0x00005f000c007a0c */ /* 0x000fc60004721270 */
[----:B--2---:R0:W-:Y:S01]  /*882e0*/  @P5 STG.E.U16 [R4.64], R25 ;  /* 0x0000001904005986 */ /* 0x0041e2000c101506 */
[----:B------:R-:W-:-:S03]  /*882f0*/  PRMT R12, R25, 0x7632, R12 ;  /* 0x00007632190c7816 */ /* 0x000fc6000000000c */
[----:B0-----:R-:W2:Y:S01]  /*88300*/  LDL.LU R25, [R1+0x20c] ;  /* 0x00020c0001197983 */ /* 0x001ea20000300800 */
[----:B------:R-:W-:-:S04]  /*88310*/  IADD3 R0, R10, c[0x0][0x198], RZ ;  /* 0x000066000a007a10 */ /* 0x000fc80007ffe0ff */
[CC--:B------:R-:W-:Y:S02]  /*88320*/  LEA R8, P6, R0.reuse, R2.reuse, 0x1 ;  /* 0x0000000200087211 */ /* 0x0c0fe400078c08ff */
[C---:B------:R-:W-:Y:S02]  /*88330*/  IADD3 R6, R0.reuse, c[0x0][0x198], RZ ;  /* 0x0000660000067a10 */ /* 0x040fe40007ffe0ff */
[-C--:B------:R-:W-:Y:S02]  /*88340*/  LEA.HI.X.SX32 R9, R0, R3.reuse, 0x1, P6 ;  /* 0x0000000300097211 */ /* 0x080fe400030f0eff */
[C---:B------:R-:W-:Y:S02]  /*88350*/  LEA R4, P6, R6.reuse, R2, 0x1 ;  /* 0x0000000206047211 */ /* 0x040fe400078c08ff */
[C---:B------:R-:W-:Y:S01]  /*88360*/  IADD3 R0, R6.reuse, c[0x0][0x198], RZ ;  /* 0x0000660006007a10 */ /* 0x040fe20007ffe0ff */
[----:B------:R0:W-:Y:S01]  /*88370*/  @P4 STG.E.U16 [R8.64], R12 ;  /* 0x0000000c08004986 */ /* 0x0001e2000c101506 */
[----:B------:R-:W-:-:S02]  /*88380*/  LEA.HI.X.SX32 R5, R6, R3, 0x1, P6 ;  /* 0x0000000306057211 */ /* 0x000fc400030f0eff */
[----:B------:R-:W-:Y:S02]  /*88390*/  IADD3 R10, R26, 0x169, RZ ;  /* 0x000001691a0a7810 */ /* 0x000fe40007ffe0ff */
[----:B------:R-:W-:Y:S01]  /*883a0*/  IADD3 R6, R0, c[0x0][0x198], RZ ;  /* 0x0000660000067a10 */ /* 0x000fe20007ffe0ff */
[----:B------:R1:W-:Y:S01]  /*883b0*/  @P3 STG.E.U16 [R4.64], R7 ;  /* 0x0000000704003986 */ /* 0x0003e2000c101506 */
[----:B------:R-:W-:Y:S02]  /*883c0*/  ISETP.LT.AND P5, PT, R10, c[0x0][0x17c], !P0 ;  /* 0x00005f000a007a0c */ /* 0x000fe400047a1270 */
[----:B0-----:R-:W-:Y:S02]  /*883d0*/  LEA R8, P6, R0, R2, 0x1 ;  /* 0x0000000200087211 */ /* 0x001fe400078c08ff */
[----:B------:R-:W-:Y:S02]  /*883e0*/  IADD3 R10, R26, 0x16a, RZ ;  /* 0x0000016a1a0a7810 */ /* 0x000fe40007ffe0ff */
[----:B------:R-:W-:-:S02]  /*883f0*/  LEA.HI.X.SX32 R9, R0, R3, 0x1, P6 ;  /* 0x0000000300097211 */ /* 0x000fc400030f0eff */
[C---:B-1----:R-:W-:Y:S02]  /*88400*/  LEA R4, P6, R6.reuse, R2, 0x1 ;  /* 0x0000000206047211 */ /* 0x042fe400078c08ff */
[----:B------:R-:W-:Y:S02]  /*88410*/  PRMT R13, R7, 0x7632, R13 ;  /* 0x00007632070d7816 */ /* 0x000fe4000000000d */
[C---:B------:R-:W-:Y:S02]  /*88420*/  IADD3 R0, R6.reuse, c[0x0][0x198], RZ ;  /* 0x0000660006007a10 */ /* 0x040fe40007ffe0ff */
[----:B------:R-:W-:Y:S02]  /*88430*/  LEA.HI.X.SX32 R5, R6, R3, 0x1, P6 ;  /* 0x0000000306057211 */ /* 0x000fe400030f0eff */
[----:B------:R-:W-:Y:S02]  /*88440*/  ISETP.LT.AND P4, PT, R10, c[0x0][0x17c], !P0 ;  /* 0x00005f000a007a0c */ /* 0x000fe40004781270 */
[----:B------:R-:W-:-:S02]  /*88450*/  IADD3 R10, R26, 0x16b, RZ ;  /* 0x0000016b1a0a7810 */ /* 0x000fc40007ffe0ff */
[----:B------:R-:W-:Y:S01]  /*88460*/  IADD3 R7, R26, 0x16d, RZ ;  /* 0x0000016d1a077810 */ /* 0x000fe20007ffe0ff */
[----:B------:R-:W-:Y:S01]  /*88470*/  @P2 STG.E.U16 [R8.64], R13 ;  /* 0x0000000d08002986 */ /* 0x000fe2000c101506 */
[C---:B------:R-:W-:Y:S02]  /*88480*/  LEA R6, P6, R0.reuse, R2, 0x1 ;  /* 0x0000000200067211 */ /* 0x040fe400078c08ff */
[----:B------:R-:W-:Y:S02]  /*88490*/  IADD3 R12, R0, c[0x0][0x198], RZ ;  /* 0x00006600000c7a10 */ /* 0x000fe40007ffe0ff */
[----:B------:R-:W-:Y:S02]  /*884a0*/  ISETP.LT.AND P3, PT, R10, c[0x0][0x17c], !P0 ;  /* 0x00005f000a007a0c */ /* 0x000fe40004761270 */
[----:B------:R-:W-:-:S04]  /*884b0*/  IADD3 R10, R26, 0x16c, RZ ;  /* 0x0000016c1a0a7810 */ /* 0x000fc80007ffe0ff */
[----:B------:R-:W-:Y:S02]  /*884c0*/  ISETP.LT.AND P2, PT, R10, c[0x0][0x17c], !P0 ;  /* 0x00005f000a007a0c */ /* 0x000fe40004741270 */
[----:B------:R-:W-:Y:S01]  /*884d0*/  IADD3 R10, R26, 0x16e, RZ ;  /* 0x0000016e1a0a7810 */ /* 0x000fe20007ffe0ff */
[----:B---3--:R0:W-:Y:S01]  /*884e0*/  @P1 STG.E.U16 [R4.64], R23 ;  /* 0x0000001704001986 */ /* 0x0081e2000c101506 */
[----:B------:R-:W-:Y:S02]  /*884f0*/  ISETP.LT.AND P1, PT, R7, c[0x0][0x17c], !P0 ;  /* 0x00005f0007007a0c */ /* 0x000fe40004721270 */
[----:B------:R-:W-:Y:S02]  /*88500*/  LEA.HI.X.SX32 R7, R0, R3, 0x1, P6 ;  /* 0x0000000300077211 */ /* 0x000fe400030f0eff */
[----:B------:R-:W-:Y:S02]  /*88510*/  PRMT R14, R23, 0x7632, R14 ;  /* 0x00007632170e7816 */ /* 0x000fe4000000000e */
[----:B------:R-:W-:-:S02]  /*88520*/  IADD3 R0, R12, c[0x0][0x198], RZ ;  /* 0x000066000c007a10 */ /* 0x000fc40007ffe0ff */
[-C--:B0-----:R-:W-:Y:S01]  /*88530*/  LEA R4, P6, R12, R2.reuse, 0x1 ;  /* 0x000000020c047211 */ /* 0x081fe200078c08ff */
[----:B------:R0:W-:Y:S01]  /*88540*/  @P5 STG.E.U16 [R6.64], R14 ;  /* 0x0000000e06005986 */ /* 0x0001e2000c101506 */
[----:B------:R-:W-:Y:S02]  /*88550*/  IADD3 R9, R0, c[0x0][0x198], RZ ;  /* 0x0000660000097a10 */ /* 0x000fe40007ffe0ff */
[----:B------:R-:W-:Y:S02]  /*88560*/  LEA.HI.X.SX32 R5, R12, R3, 0x1, P6 ;  /* 0x000000030c057211 */ /* 0x000fe400030f0eff */
[----:B------:R-:W-:Y:S02]  /*88570*/  ISETP.LT.AND P5, PT, R10, c[0x0][0x17c], !P0 ;  /* 0x00005f000a007a0c */ /* 0x000fe400047a1270 */
[----:B0-----:R-:W-:-:S04]  /*88580*/  LEA R6, P6, R0, R2, 0x1 ;  /* 0x0000000200067211 */ /* 0x001fc800078c08ff */
[----:B------:R-:W-:Y:S02]  /*88590*/  LEA.HI.X.SX32 R7, R0, R3, 0x1, P6 ;  /* 0x0000000300077211 */ /* 0x000fe400030f0eff */
[----:B------:R-:W-:Y:S01]  /*885a0*/  PRMT R12, R28, 0x7632, R12 ;  /* 0x000076321c0c7816 */ /* 0x000fe2000000000c */
[----:B--2---:R0:W-:Y:S01]  /*885b0*/  @P4 STG.E.U16 [R4.64], R25 ;  /* 0x0000001904004986 */ /* 0x0041e2000c101506 */
[----:B------:R-:W-:-:S03]  /*885c0*/  PRMT R10, R25, 0x7632, R10 ;  /* 0x00007632190a7816 */ /* 0x000fc6000000000a */
[----:B0-----:R-:W2:Y:S01]  /*885d0*/  LDL.LU R25, [R1+0x23c] ;  /* 0x00023c0001197983 */ /* 0x001ea20000300800 */
[----:B------:R-:W-:-:S04]  /*885e0*/  LEA R4, P6, R9, R2, 0x1 ;  /* 0x0000000209047211 */ /* 0x000fc800078c08ff */
[----:B------:R-:W-:Y:S01]  /*885f0*/  LEA.HI.X.SX32 R5, R9, R3, 0x1, P6 ;  /* 0x0000000309057211 */ /* 0x000fe200030f0eff */
[----:B------:R-:W-:Y:S04]  /*88600*/  @P3 STG.E.U16 [R6.64], R10 ;  /* 0x0000000a06003986 */ /* 0x000fe8000c101506 */
[----:B------:R0:W-:Y:S04]  /*88610*/  @P2 STG.E.U16 [R4.64], R28 ;  /* 0x0000001c04002986 */ /* 0x0001e8000c101506 */
[----:B0-----:R-:W3:Y:S01]  /*88620*/  LDL.LU R28, [R1+0x1c04] ;  /* 0x001c0400011c7983 */ /* 0x001ee20000300800 */
[----:B------:R-:W-:-:S04]  /*88630*/  IADD3 R8, R26, 0x16f, RZ ;  /* 0x0000016f1a087810 */ /* 0x000fc80007ffe0ff */
[----:B------:R-:W-:Y:S02]  /*88640*/  ISETP.LT.AND P4, PT, R8, c[0x0][0x17c], !P0 ;  /* 0x00005f0008007a0c */ /* 0x000fe40004781270 */
[----:B------:R-:W-:-:S04]  /*88650*/  IADD3 R8, R9, c[0x0][0x198], RZ ;  /* 0x0000660009087a10 */ /* 0x000fc80007ffe0ff */
[CC--:B------:R-:W-:Y:S02]  /*88660*/  LEA R6, P6, R8.reuse, R2.reuse, 0x1 ;  /* 0x0000000208067211 */ /* 0x0c0fe400078c08ff */
[C---:B------:R-:W-:Y:S02]  /*88670*/  IADD3 R9, R8.reuse, c[0x0][0x198], RZ ;  /* 0x0000660008097a10 */ /* 0x040fe40007ffe0ff */
[-C--:B------:R-:W-:Y:S02]  /*88680*/  LEA.HI.X.SX32 R7, R8, R3.reuse, 0x1, P6 ;  /* 0x0000000308077211 */ /* 0x080fe400030f0eff */
[C---:B------:R-:W-:Y:S02]  /*88690*/  LEA R4, P6, R9.reuse, R2, 0x1 ;  /* 0x0000000209047211 */ /* 0x040fe400078c08ff */
[C---:B------:R-:W-:Y:S02]  /*886a0*/  IADD3 R8, R9.reuse, c[0x0][0x198], RZ ;  /* 0x0000660009087a10 */ /* 0x040fe40007ffe0ff */
[----:B------:R-:W-:Y:S01]  /*886b0*/  IADD3 R0, R26, 0x170, RZ ;  /* 0x000001701a007810 */ /* 0x000fe20007ffe0ff */
[----:B------:R0:W-:Y:S01]  /*886c0*/  @P1 STG.E.U16 [R6.64], R12 ;  /* 0x0000000c06001986 */ /* 0x0001e2000c101506 */
[----:B------:R-:W-:-:S02]  /*886d0*/  LEA.HI.X.SX32 R5, R9, R3, 0x1, P6 ;  /* 0x0000000309057211 */ /* 0x000fc400030f0eff */
[----:B------:R-:W-:Y:S02]  /*886e0*/  ISETP.LT.AND P3, PT, R0, c[0x0][0x17c], !P0 ;  /* 0x00005f0000007a0c */ /* 0x000fe40004761270 */
[----:B------:R-:W-:Y:S02]  /*886f0*/  IADD3 R9, R8, c[0x0][0x198], RZ ;  /* 0x0000660008097a10 */ /* 0x000fe40007ffe0ff */
[----:B------:R-:W-:Y:S01]  /*88700*/  IADD3 R0, R26, 0x171, RZ ;  /* 0x000001711a007810 */ /* 0x000fe20007ffe0ff */
[----:B------:R1:W-:Y:S01]  /*88710*/  @P5 STG.E.U16 [R4.64], R11 ;  /* 0x0000000b04005986 */ /* 0x0003e2000c101506 */
[C---:B0-----:R-:W-:Y:S02]  /*88720*/  LEA R6, P6, R8.reuse, R2, 0x1 ;  /* 0x0000000208067211 */ /* 0x041fe400078c08ff */
[----:B------:R-:W-:Y:S02]  /*88730*/  PRMT R10, R11, 0x7632, R10 ;  /* 0x000076320b0a7816 */ /* 0x000fe4000000000a */
[----:B------:R-:W-:-:S02]  /*88740*/  LEA.HI.X.SX32 R7, R8, R3, 0x1, P6 ;  /* 0x0000000308077211 */ /* 0x000fc400030f0eff */
[----:B------:R-:W-:Y:S02]  /*88750*/  ISETP.LT.AND P2, PT, R0, c[0x0][0x17c], !P0 ;  /* 0x00005f0000007a0c */ /* 0x000fe40004741270 */
[C---:B-1----:R-:W-:Y:S02]  /*88760*/  LEA R4, P6, R9.reuse, R2, 0x1 ;  /* 0x0000000209047211 */ /* 0x042fe400078c08ff */
[C---:B------:R-:W-:Y:S02]  /*88770*/  IADD3 R8, R9.reuse, c[0x0][0x198], RZ ;  /* 0x0000660009087a10 */ /* 0x040fe40007ffe0ff */
[----:B------:R-:W-:Y:S01]  /*88780*/  IADD3 R0, R26, 0x172, RZ ;  /* 0x000001721a007810 */ /* 0x000fe20007ffe0ff */
[----:B------:R0:W-:Y:S01]  /*88790*/  @P4 STG.E.U16 [R6.64], R10 ;  /* 0x0000000a06004986 */ /* 0x0001e2000c101506 */
[----:B------:R-:W-:Y:S02]  /*887a0*/  LEA.HI.X.SX32 R5, R9, R3, 0x1, P6 ;  /* 0x0000000309057211 */ /* 0x000fe400030f0eff */
[----:B------:R-:W-:-:S02]  /*887b0*/  ISETP.LT.AND P1, PT, R0, c[0x0][0x17c], !P0 ;  /* 0x00005f0000007a0c */ /* 0x000fc40004721270 */
[C---:B------:R-:W-:Y:S02]  /*887c0*/  IADD3 R9, R8.reuse, c[0x0][0x198], RZ ;  /* 0x0000660008097a10 */ /* 0x040fe40007ffe0ff */
[----:B0-----:R-:W-:-:S04]  /*887d0*/  LEA R6, P6, R8, R2, 0x1 ;  /* 0x0000000208067211 */ /* 0x001fc800078c08ff */
[----:B------:R-:W-:Y:S01]  /*887e0*/  LEA.HI.X.SX32 R7, R8, R3, 0x1, P6 ;  /* 0x0000000308077211 */ /* 0x000fe200030f0eff */
[----:B--2---:R0:W-:Y:S01]  /*887f0*/  @P3 STG.E.U16 [R4.64], R25 ;  /* 0x0000001904003986 */ /* 0x0041e2000c101506 */
[----:B------:R-:W-:Y:S02]  /*88800*/  PRMT R11, R25, 0x7632, R11 ;  /* 0x00007632190b7816 */ /* 0x000fe4000000000b */
[----:B0-----:R-:W-:-:S04]  /*88810*/  LEA R4, P6, R9, R2, 0x1 ;  /* 0x0000000209047211 */ /* 0x001fc800078c08ff */
[----:B------:R-:W-:Y:S01]  /*88820*/  LEA.HI.X.SX32 R5, R9, R3, 0x1, P6 ;  /* 0x0000000309057211 */ /* 0x000fe200030f0eff */
[----:B------:R-:W-:Y:S04]  /*88830*/  @P2 STG.E.U16 [R6.64], R11 ;  /* 0x0000000b06002986 */ /* 0x000fe8000c101506 */
[----:B---3--:R0:W-:Y:S01]  /*88840*/  @P1 STG.E.U16 [R4.64], R28 ;  /* 0x0000001c04001986 */ /* 0x0081e2000c101506 */
[----:B------:R-:W-:-:S03]  /*88850*/  PRMT R10, R28, 0x7632, R10 ;  /* 0x000076321c0a7816 */ /* 0x000fc6000000000a */
[----:B0-----:R-:W2:Y:S04]  /*88860*/  LDL.LU R28, [R1+0x1c00] ;  /* 0x001c0000011c7983 */ /* 0x001ea80000300800 */
[----:B------:R-:W3:Y:S04]  /*88870*/  LDL.LU R25, [R1+0x21c] ;  /* 0x00021c0001197983 */ /* 0x000ee80000300800 */
[----:B------:R-:W4:Y:S04]  /*88880*/  LDL.LU R22, [R1+0x1cc] ;  /* 0x0001cc0001167983 */ /* 0x000f280000300800 */
[----:B------:R-:W2:Y:S01]  /*88890*/  LDL.LU R23, [R1+0x24c] ;  /* 0x00024c0001177983 */ /* 0x000ea20000300800 */
[----:B------:R-:W-:-:S02]  /*888a0*/  IADD3 R0, R26, 0x173, RZ ;  /* 0x000001731a007810 */ /* 0x000fc40007ffe0ff */
[----:B------:R-:W-:Y:S02]  /*888b0*/  IADD3 R8, R9, c[0x0][0x198], RZ ;  /* 0x0000660009087a10 */ /* 0x000fe40007ffe0ff */
[----:B------:R-:W-:Y:S02]  /*888c0*/  ISETP.LT.AND P5, PT, R0, c[0x0][0x17c], !P0 ;  /* 0x00005f0000007a0c */ /* 0x000fe400047a1270 */
[----:B------:R-:W-:Y:S02]  /*888d0*/  IADD3 R0, R26, 0x174, RZ ;  /* 0x000001741a007810 */ /* 0x000fe40007ffe0ff */
[----:B------:R-:W-:Y:S02]  /*888e0*/  LEA R6, P6, R8, R2, 0x1 ;  /* 0x0000000208067211 */ /* 0x000fe400078c08ff */
[----:B------:R-:W-:Y:S02]  /*888f0*/  ISETP.LT.AND P4, PT, R0, c[0x0][0x17c], !P0 ;  /* 0x00005f0000007a0c */ /* 0x000fe40004781270 */
[----:B------:R-:W-:-:S02]  /*88900*/  IADD3 R9, R8, c[0x0][0x198], RZ ;  /* 0x0000660008097a10 */ /* 0x000fc40007ffe0ff */
[----:B------:R-:W-:Y:S02]  /*88910*/  IADD3 R0, R26, 0x175, RZ ;  /* 0x000001751a007810 */ /* 0x000fe40007ffe0ff */
[-C--:B------:R-:W-:Y:S02]  /*88920*/  LEA.HI.X.SX32 R7, R8, R3.reuse, 0x1, P6 ;  /* 0x0000000308077211 */ /* 0x080fe400030f0eff */
[C---:B------:R-:W-:Y:S02]  /*88930*/  LEA R4, P6, R9.reuse, R2, 0x1 ;  /* 0x0000000209047211 */ /* 0x040fe400078c08ff */
[----:B------:R-:W-:Y:S02]  /*88940*/  ISETP.LT.AND P3, PT, R0, c[0x0][0x17c], !P0 ;  /* 0x00005f0000007a0c */ /* 0x000fe40004761270 */
[C---:B------:R-:W-:Y:S02]  /*88950*/  IADD3 R8, R9.reuse, c[0x0][0x198], RZ ;  /* 0x0000660009087a10 */ /* 0x040fe40007ffe0ff */
[----:B------:R-:W-:Y:S01]  /*88960*/  IADD3 R0, R26, 0x176, RZ ;  /* 0x000001761a007810 */ /* 0x000fe20007ffe0ff */
[----:B------:R0:W-:Y:S01]  /*88970*/  @P5 STG.E.U16 [R6.64], R10 ;  /* 0x0000000a06005986 */ /* 0x0001e2000c101506 */
[----:B------:R-:W-:-:S02]  /*88980*/  LEA.HI.X.SX32 R5, R9, R3, 0x1, P6 ;  /* 0x0000000309057211 */ /* 0x000fc400030f0eff */
[----:B------:R-:W-:Y:S02]  /*88990*/  ISETP.LT.AND P2, PT, R0, c[0x0][0x17c], !P0 ;  /* 0x00005f0000007a0c */ /* 0x000fe40004741270 */
[----:B------:R-:W-:Y:S02]  /*889a0*/  IADD3 R9, R8, c[0x0][0x198], RZ ;  /* 0x0000660008097a10 */ /* 0x000fe40007ffe0ff */
[----:B------:R-:W-:Y:S02]  /*889b0*/  IADD3 R0, R26, 0x177, RZ ;  /* 0x000001771a007810 */ /* 0x000fe40007ffe0ff */
[----:B0-----:R-:W-:Y:S01]  /*889c0*/  LEA R6, P6, R8, R2, 0x1 ;  /* 0x0000000208067211 */ /* 0x001fe200078c08ff */
[----:B------:R0:W-:Y:S01]  /*889d0*/  @P4 STG.E.U16 [R4.64], R19 ;  /* 0x0000001304004986 */ /* 0x0001e2000c101506 */
[----:B------:R-:W-:Y:S02]  /*889e0*/  ISETP.LT.AND P1, PT, R0, c[0x0][0x17c], !P0 ;  /* 0x00005f0000007a0c */ /* 0x000fe40004721270 */
[----:B------:R-:W-:-:S02]  /*889f0*/  LEA.HI.X.SX32 R7, R8, R3, 0x1, P6 ;  /* 0x0000000308077211 */ /* 0x000fc400030f0eff */
[CC--:B------:R-:W-:Y:S02]  /*88a00*/  LEA R8, P6, R9.reuse, R2.reuse, 0x1 ;  /* 0x0000000209087211 */ /* 0x0c0fe400078c08ff */
[C---:B------:R-:W-:Y:S02]  /*88a10*/  IADD3 R10, R9.reuse, c[0x0][0x198], RZ ;  /* 0x00006600090a7a10 */ /* 0x040fe40007ffe0ff */
[----:B------:R-:W-:Y:S02]  /*88a20*/  IADD3 R0, R26, 0x178, RZ ;  /* 0x000001781a007810 */ /* 0x000fe40007ffe0ff */
[----:B------:R-:W-:Y:S02]  /*88a30*/  LEA.HI.X.SX32 R9, R9, R3, 0x1, P6 ;  /* 0x0000000309097211 */ /* 0x000fe400030f0eff */
[----:B0-----:R-:W-:Y:S02]  /*88a40*/  PRMT R5, R19, 0x7632, R5 ;  /* 0x0000763213057816 */ /* 0x001fe40000000005 */
[----:B------:R-:W-:-:S02]  /*88a50*/  LEA R4, P6, R10, R2, 0x1 ;  /* 0x000000020a047211 */ /* 0x000fc400078c08ff */
[----:B------:R-:W-:Y:S02]  /*88a60*/  ISETP.LT.AND P5, PT, R0, c[0x0][0x17c], !P0 ;  /* 0x00005f0000007a0c */ /* 0x000fe400047a1270 */
[----:B------:R-:W-:Y:S01]  /*88a70*/  IADD3 R11, R10, c[0x0][0x198], RZ ;  /* 0x000066000a0b7a10 */ /* 0x000fe20007ffe0ff */
[----:B------:R0:W-:Y:S01]  /*88a80*/  @P3 STG.E.U16 [R6.64], R5 ;  /* 0x0000000506003986 */ /* 0x0001e2000c101506 */
[----:B------:R-:W-:-:S04]  /*88a90*/  IADD3 R0, R26, 0x179, RZ ;  /* 0x000001791a007810 */ /* 0x000fc80007ffe0ff */
[----:B------:R-:W-:Y:S02]  /*88aa0*/  ISETP.LT.AND P4, PT, R0, c[0x0][0x17c], !P0 ;  /* 0x00005f0000007a0c */ /* 0x000fe40004781270 */
[----:B------:R-:W-:Y:S02]  /*88ab0*/  IADD3 R0, R26, 0x17a, RZ ;  /* 0x0000017a1a007810 */ /* 0x000fe40007ffe0ff */
[-C--:B0-----:R-:W-:Y:S02]  /*88ac0*/  LEA.HI.X.SX32 R5, R10, R3.reuse, 0x1, P6 ;  /* 0x000000030a057211 */ /* 0x081fe400030f0eff */
[C---:B------:R-:W-:Y:S02]  /*88ad0*/  LEA R16, P6, R11.reuse, R2, 0x1 ;  /* 0x000000020b107211 */ /* 0x040fe400078c08ff */
[C---:B------:R-:W-:Y:S02]  /*88ae0*/  IADD3 R6, R11.reuse, c[0x0][0x198], RZ ;  /* 0x000066000b067a10 */ /* 0x040fe40007ffe0ff */
[----:B------:R-:W-:-:S02]  /*88af0*/  LEA.HI.X.SX32 R17, R11, R3, 0x1, P6 ;  /* 0x000000030b117211 */ /* 0x000fc400030f0eff */
[-C--:B------:R-:W-:Y:S02]  /*88b00*/  LEA R12, P6, R6, R2.reuse, 0x1 ;  /* 0x00000002060c7211 */ /* 0x080fe400078c08ff */
[----:B------:R-:W-:Y:S02]  /*88b10*/  ISETP.LT.AND P3, PT, R0, c[0x0][0x17c], !P0 ;  /* 0x00005f0000007a0c */ /* 0x000fe40004761270 */
[C---:B------:R-:W-:Y:S01]  /*88b20*/  IADD3 R7, R6.reuse, c[0x0][0x198], RZ ;  /* 0x0000660006077a10 */ /* 0x040fe20007ffe0ff */
[----:B------:R0:W-:Y:S01]  /*88b30*/  @P2 STG.E.U16 [R8.64], R15 ;  /* 0x0000000f08002986 */ /* 0x0001e2000c101506 */
[----:B------:R-:W-:Y:S02]  /*88b40*/  LEA.HI.X.SX32 R13, R6, R3, 0x1, P6 ;  /* 0x00000003060d7211 */ /* 0x000fe400030f0eff */
[----:B------:R-:W-:-:S04]  /*88b50*/  LEA R10, P6, R7, R2, 0x1 ;  /* 0x00000002070a7211 */ /* 0x000fc800078c08ff */
[----:B------:R-:W-:Y:S02]  /*88b60*/  LEA.HI.X.SX32 R11, R7, R3, 0x1, P6 ;  /* 0x00000003070b7211 */ /* 0x000fe400030f0eff */
[----:B0-----:R-:W-:-:S05]  /*88b70*/  PRMT R9, R15, 0x7632, R9 ;  /* 0x000076320f097816 */ /* 0x001fca0000000009 */
[----:B------:R-:W-:Y:S01]  /*88b80*/  @P1 STG.E.U16 [R4.64], R9 ;  /* 0x0000000904001986 */ /* 0x000fe2000c101506 */
[----:B---3--:R-:W-:-:S03]  /*88b90*/  PRMT R14, R25, 0x7632, R14 ;  /* 0x00007632190e7816 */ /* 0x008fc6000000000e */
[----:B------:R0:W-:Y:S04]  /*88ba0*/  @P5 STG.E.U16 [R16.64], R25 ;  /* 0x0000001910005986 */ /* 0x0001e8000c101506 */
[----:B------:R-:W-:Y:S04]  /*88bb0*/  @P4 STG.E.U16 [R12.64], R14 ;  /* 0x0000000e0c004986 */ /* 0x000fe8000c101506 */
[----:B----4-:R1:W-:Y:S04]  /*88bc0*/  @P3 STG.E.U16 [R10.64], R22 ;  /* 0x000000160a003986 */ /* 0x0103e8000c101506 */
[----:B--2---:R-:W-:Y:S04]  /*88bd0*/  STL [R1+0x1bfc], R23 ;  /* 0x001bfc1701007387 */ /* 0x004fe80000100800 */
[----:B0-----:R-:W2:Y:S01]  /*88be0*/  LDL.LU R25, [R1+0x29c] ;  /* 0x00029c0001197983 */ /* 0x001ea20000300800 */
[----:B-1----:R-:W-:-:S03]  /*88bf0*/  PRMT R11, R22, 0x7632, R11 ;  /* 0x00007632160b7816 */ /* 0x002fc6000000000b */
[----:B------:R-:W0:Y:S04]  /*88c00*/  LDS.128 R20, [R28] ;  /* 0x000000001c147984 */ /* 0x000e280000000c00 */
[----:B0-----:R-:W-:Y:S04]  /*88c10*/  STL [R1+0x44], R21 ;  /* 0x0000441501007387 */ /* 0x001fe80000100800 */
[----:B------:R0:W-:Y:S04]  /*88c20*/  STL.64 [R1+0x48], R22 ;  /* 0x0000481601007387 */ /* 0x0001e80000100a00 */
[----:B0-----:R-:W3:Y:S01]  /*88c30*/  LDL.LU R23, [R1+0x1bfc] ;  /* 0x001bfc0001177983 */ /* 0x001ee20000300800 */
[----:B------:R-:W-:-:S02]  /*88c40*/  IADD3 R0, R26, 0x17b, RZ ;  /* 0x0000017b1a007810 */ /* 0x000fc40007ffe0ff */
[----:B------:R-:W-:Y:S02]  /*88c50*/  IADD3 R4, R7, c[0x0][0x198], RZ ;  /* 0x0000660007047a10 */ /* 0x000fe40007ffe0ff */
[----:B------:R-:W-:Y:S02]  /*88c60*/  ISETP.LT.AND P2, PT, R0, c[0x0][0x17c], !P0 ;  /* 0x00005f0000007a0c */ /* 0x000fe40004741270 */
[----:B------:R-:W-:Y:S02]  /*88c70*/  IADD3 R0, R26, 0x17c, RZ ;  /* 0x0000017c1a007810 */ /* 0x000fe40007ffe0ff */
[----:B------:R-:W-:Y:S02]  /*88c80*/  LEA R6, P6, R4, R2, 0x1 ;  /* 0x0000000204067211 */ /* 0x000fe400078c08ff */
[----:B------:R-:W-:Y:S02]  /*88c90*/  ISETP.LT.AND P1, PT, R0, c[0x0][0x17c], !P0 ;  /* 0x00005f0000007a0c */ /* 0x000fe40004721270 */
[----:B------:R-:W-:-:S02]  /*88ca0*/  IADD3 R5, R4, c[0x0][0x198], RZ ;  /* 0x0000660004057a10 */ /* 0x000fc40007ffe0ff */
[----:B------:R-:W-:Y:S02]  /*88cb0*/  LEA.HI.X.SX32 R7, R4, R3, 0x1, P6 ;  /* 0x0000000304077211 */ /* 0x000fe400030f0eff */
[----:B------:R-:W-:-:S04]  /*88cc0*/  LEA R8, P6, R5, R2, 0x1 ;  /* 0x0000000205087211 */ /* 0x000fc800078c08ff */
[C---:B------:R-:W-:Y:S01]  /*88cd0*/  LEA.HI.X.SX32 R9, R5.reuse, R3, 0x1, P6 ;  /* 0x0000000305097211 */ /* 0x040fe200030f0eff */
[----:B------:R0:W-:Y:S01]  /*88ce0*/  @P2 STG.E.U16 [R6.64], R11 ;  /* 0x0000000b06002986 */ /* 0x0001e2000c101506 */
[----:B------:R-:W-:Y:S01]  /*88cf0*/  IMAD.MOV.U32 R14, RZ, RZ, R20 ;  /* 0x000000ffff0e7224 */ /* 0x000fe200078e0014 */
[----:B------:R-:W-:Y:S02]  /*88d00*/  IADD3 R0, R26, 0x17d, RZ ;  /* 0x0000017d1a007810 */ /* 0x000fe40007ffe0ff */
[----:B------:R-:W-:Y:S02]  /*88d10*/  IADD3 R5, R5, c[0x0][0x198], RZ ;  /* 0x0000660005057a10 */ /* 0x000fe40007ffe0ff */
[----:B------:R-:W-:Y:S02]  /*88d20*/  ISETP.LT.AND P5, PT, R0, c[0x0][0x17c], !P0 ;  /* 0x00005f0000007a0c */ /* 0x000fe400047a1270 */
[----:B------:R-:W-:Y:S02]  /*88d30*/  IADD3 R0, R26, 0x17e, RZ ;  /* 0x0000017e1a007810 */ /* 0x000fe40007ffe0ff */
[----:B------:R-:W-:-:S02]  /*88d40*/  LEA R4, P6, R5, R2, 0x1 ;  /* 0x0000000205047211 */ /* 0x000fc400078c08ff */
[C---:B------:R-:W-:Y:S02]  /*88d50*/  IADD3 R10, R5.reuse, c[0x0][0x198], RZ ;  /* 0x00006600050a7a10 */ /* 0x040fe40007ffe0ff */
[----:B------:R-:W-:Y:S02]  /*88d60*/  ISETP.LT.AND P4, PT, R0, c[0x0][0x17c], !P0 ;  /* 0x00005f0000007a0c */ /* 0x000fe40004781270 */
[-C--:B------:R-:W-:Y:S02]  /*88d70*/  LEA.HI.X.SX32 R5, R5, R3.reuse, 0x1, P6 ;  /* 0x0000000305057211 */ /* 0x080fe400030f0eff */
[C---:B0-----:R-:W-:Y:S02]  /*88d80*/  LEA R6, P6, R10.reuse, R2, 0x1 ;  /* 0x000000020a067211 */ /* 0x041fe400078c08ff */
[C---:B------:R-:W-:Y:S02]  /*88d90*/  IADD3 R11, R10.reuse, c[0x0][0x198], RZ ;  /* 0x000066000a0b7a10 */ /* 0x040fe40007ffe0ff */
[----:B------:R-:W-:-:S02]  /*88da0*/  LEA.HI.X.SX32 R7, R10, R3, 0x1, P6 ;  /* 0x000000030a077211 */ /* 0x000fc400030f0eff */
[----:B------:R-:W-:-:S04]  /*88db0*/  IADD3 R0, R26, 0x17f, RZ ;  /* 0x0000017f1a007810 */ /* 0x000fc80007ffe0ff */
[----:B------:R-:W-:Y:S02]  /*88dc0*/  ISETP.LT.AND P3, PT, R0, c[0x0][0x17c], !P0 ;  /* 0x00005f0000007a0c */ /* 0x000fe40004761270 */
[----:B------:R-:W-:-:S04]  /*88dd0*/  IADD3 R0, R26, 0x180, RZ ;  /* 0x000001801a007810 */ /* 0x000fc80007ffe0ff */
[----:B------:R-:W-:Y:S02]  /*88de0*/  ISETP.LT.AND P2, PT, R0, c[0x0][0x17c], !P0 ;  /* 0x00005f0000007a0c */ /* 0x000fe40004741270 */
[C---:B------:R-:W-:Y:S02]  /*88df0*/  IADD3 R0, R26.reuse, 0x181, RZ ;  /* 0x000001811a007810 */ /* 0x040fe40007ffe0ff */
[----:B------:R-:W-:Y:S01]  /*88e00*/  IADD3 R10, R26, 0x186, RZ ;  /* 0x000001861a0a7810 */ /* 0x000fe20007ffe0ff */
[----:B---3--:R0:W-:Y:S02]  /*88e10*/  @P1 STG.E.U16 [R8.64], R23 ;  /* 0x0000001708001986 */ /* 0x0081e4000c101506 */
[----:B0-----:R-:W-:Y:S02]  /*88e20*/  PRMT R9, R23, 0x7632, R9 ;  /* 0x0000763217097816 */ /* 0x001fe40000000009 */
[----:B------:R-:W0:Y:S04]  /*88e30*/  LDS.128 R20, [R29] ;  /* 0x000000001d147984 */ /* 0x000e280000000c00 */
[----:B------:R1:W-:Y:S04]  /*88e40*/  @P5 STG.E.U16 [R4.64], R9 ;  /* 0x0000000904005986 */ /* 0x0003e8000c101506 */
[----:B0-----:R-:W-:Y:S01]  /*88e50*/  STL [R1+0x54], R21 ;  /* 0x0000541501007387 */ /* 0x001fe20000100800 */
[----:B------:R-:W-:-:S03]  /*88e60*/  IMAD.MOV.U32 R15, RZ, RZ, R20 ;  /* 0x000000ffff0f7224 */ /* 0x000fc600078e0014 */
[----:B------:R-:W-:Y:S04]  /*88e70*/  STL.64 [R1+0x58], R22 ;  /* 0x0000581601007387 */ /* 0x000fe80000100a00 */
[----:B------:R-:W0:Y:S01]  /*88e80*/  LDS.128 R20, [R27] ;  /* 0x000000001b147984 */ /* 0x000e220000000c00 */
[C---:B-1----:R-:W-:Y:S02]  /*88e90*/  LEA R4, P6, R11.reuse, R2, 0x1 ;  /* 0x000000020b047211 */ /* 0x042fe400078c08ff */
[C---:B------:R-:W-:Y:S01]  /*88ea0*/  IADD3 R8, R11.reuse, c[0x0][0x198], RZ ;  /* 0x000066000b087a10 */ /* 0x040fe20007ffe0ff */
[----:B--2---:R1:W-:Y:S01]  /*88eb0*/  @P4 STG.E.U16 [R6.64], R25 ;  /* 0x0000001906004986 */ /* 0x0043e2000c101506 */
[----:B------:R-:W-:Y:S02]  /*88ec0*/  LEA.HI.X.SX32 R5, R11, R3, 0x1, P6 ;  /* 0x000000030b057211 */ /* 0x000fe400030f0eff */
[----:B------:R-:W-:-:S02]  /*88ed0*/  PRMT R11, R25, 0x7632, R11 ;  /* 0x00007632190b7816 */ /* 0x000fc4000000000b */
[----:B-1----:R-:W-:Y:S01]  /*88ee0*/  LOP3.LUT R25, R28, 0x60, RZ, 0x3c, !PT ;  /* 0x000000601c197812 */ /* 0x002fe200078e3cff */
[----:B0-----:R-:W-:Y:S01]  /*88ef0*/  STL [R1+0x24], R21 ;  /* 0x0000241501007387 */ /* 0x001fe20000100800 */
[----:B------:R-:W-:-:S03]  /*88f00*/  IMAD.MOV.U32 R13, RZ, RZ, R20 ;  /* 0x000000ffff0d7224 */ /* 0x000fc600078e0014 */
[----:B------:R-:W-:Y:S04]  /*88f10*/  STL.64 [R1+0x28], R22 ;  /* 0x0000281601007387 */ /* 0x000fe80000100a00 */
[----:B------:R-:W0:Y:S01]  /*88f20*/  LDS.128 R20, [R25] ;  /* 0x0000000019147984 */ /* 0x000e220000000c00 */
[----:B------:R-:W-:-:S04]  /*88f30*/  LEA R6, P6, R8, R2, 0x1 ;  /* 0x0000000208067211 */ /* 0x000fc800078c08ff */
[----:B------:R-:W-:Y:S01]  /*88f40*/  LEA.HI.X.SX32 R7, R8, R3, 0x1, P6 ;  /* 0x0000000308077211 */ /* 0x000fe200030f0eff */
[----:B------:R-:W-:Y:S01]  /*88f50*/  @P3 STG.E.U16 [R4.64], R11 ;  /* 0x0000000b04003986 */ /* 0x000fe2000c101506 */
[----:B------:R-:W-:-:S03]  /*88f60*/  PRMT R9, R14, 0x7632, R9 ;  /* 0x000076320e097816 */ /* 0x000fc60000000009 */
[----:B------:R1:W-:Y:S04]  /*88f70*/  @P2 STG.E.U16 [R6.64], R14 ;  /* 0x0000000e06002986 */ /* 0x0003e8000c101506 */
[----:B0-----:R-:W-:Y:S01]  /*88f80*/  STL [R1+0x74], R21 ;  /* 0x0000741501007387 */ /* 0x001fe20000100800 */
[----:B-1----:R-:W-:-:S03]  /*88f90*/  IMAD.MOV.U32 R14, RZ, RZ, R20 ;  /* 0x000000ffff0e7224 */ /* 0x002fc600078e0014 */
[----:B------:R-:W-:Y:S04]  /*88fa0*/  STL.64 [R1+0x78], R22 ;  /* 0x0000781601007387 */ /* 0x000fe80000100a00 */
[----:B------:R-:W0:Y:S01]  /*88fb0*/  LDS.128 R20, [R28+0x1000] ;  /* 0x001000001c147984 */ /* 0x000e220000000c00 */
[----:B------:R-:W-:Y:S02]  /*88fc0*/  ISETP.LT.AND P1, PT, R0, c[0x0][0x17c], !P0 ;  /* 0x00005f0000007a0c */ /* 0x000fe40004721270 */
[----:B------:R-:W-:-:S04]  /*88fd0*/  IADD3 R0, R26, 0x182, RZ ;  /* 0x000001821a007810 */ /* 0x000fc80007ffe0ff */
[----:B------:R-:W-:Y:S02]  /*88fe0*/  ISETP.LT.AND P5, PT, R0, c[0x0][0x17c], !P0 ;  /* 0x00005f0000007a0c */ /* 0x000fe400047a1270 */
[----:B------:R-:W-:-:S04]  /*88ff0*/  IADD3 R0, R26, 0x183, RZ ;  /* 0x000001831a007810 */ /* 0x000fc80007ffe0ff */
[----:B------:R-:W-:Y:S02]  /*89000*/  ISETP.LT.AND P4, PT, R0, c[0x0][0x17c], !P0 ;  /* 0x00005f0000007a0c */ /* 0x000fe40004781270 */
[----:B------:R-:W-:Y:S02]  /*89010*/  IADD3 R0, R26, 0x184, RZ ;  /* 0x000001841a007810 */ /* 0x000fe40007ffe0ff */
[----:B------:R-:W-:Y:S02]  /*89020*/  IADD3 R8, R8, c[0x0][0x198], RZ ;  /* 0x0000660008087a10 */ /* 0x000fe40007ffe0ff */
[----:B------:R-:W-:Y:S02]  /*89030*/  ISETP.LT.AND P3, PT, R0, c[0x0][0x17c], !P0 ;  /* 0x00005f0000007a0c */ /* 0x000fe40004761270 */
[----:B------:R-:W-:Y:S01]  /*89040*/  IADD3 R0, R26, 0x185, RZ ;  /* 0x000001851a007810 */ /* 0x000fe20007ffe0ff */
[----:B0-----:R-:W-:Y:S01]  /*89050*/  STL [R1+0xa4], R21 ;  /* 0x0000a41501007387 */ /* 0x001fe20000100800 */
[----:B------:R-:W-:-:S03]  /*89060*/  IMAD.MOV.U32 R11, RZ, RZ, R20 ;  /* 0x000000ffff0b7224 */ /* 0x000fc600078e0014 */
[----:B------:R-:W-:Y:S04]  /*89070*/  STL.64 [R1+0xa8], R22 ;  /* 0x0000a81601007387 */ /* 0x000fe80000100a00 */
[----:B------:R-:W0:Y:S01]  /*89080*/  LDS.128 R20, [R29+0x1000] ;  /* 0x001000001d147984 */ /* 0x000e220000000c00 */
[----:B------:R-:W-:Y:S02]  /*89090*/  LEA R6, P6, R8, R2, 0x1 ;  /* 0x0000000208067211 */ /* 0x000fe400078c08ff */
[----:B------:R-:W-:Y:S02]  /*890a0*/  ISETP.LT.AND P2, PT, R0, c[0x0][0x17c], !P0 ;  /* 0x00005f0000007a0c */ /* 0x000fe40004741270 */
[C---:B------:R-:W-:Y:S02]  /*890b0*/  IADD3 R0, R8.reuse, c[0x0][0x198], RZ ;  /* 0x0000660008007a10 */ /* 0x040fe40007ffe0ff */
[----:B------:R-:W-:-:S02]  /*890c0*/  LEA.HI.X.SX32 R7, R8, R3, 0x1, P6 ;  /* 0x0000000308077211 */ /* 0x000fc400030f0eff */
[C---:B------:R-:W-:Y:S02]  /*890d0*/  LEA R4, P6, R0.reuse, R2, 0x1 ;  /* 0x0000000200047211 */ /* 0x040fe400078c08ff */
[C---:B------:R-:W-:Y:S01]  /*890e0*/  IADD3 R8, R0.reuse, c[0x0][0x198], RZ ;  /* 0x0000660000087a10 */ /* 0x040fe20007ffe0ff */
[----:B------:R1:W-:Y:S01]  /*890f0*/  @P1 STG.E.U16 [R6.64], R9 ;  /* 0x0000000906001986 */ /* 0x0003e2000c101506 */
[----:B------:R-:W-:Y:S02]  /*89100*/  LEA.HI.X.SX32 R5, R0, R3, 0x1, P6 ;  /* 0x0000000300057211 */ /* 0x000fe400030f0eff */
[----:B------:R-:W-:-:S03]  /*89110*/  IADD3 R0, R8, c[0x0][0x198], RZ ;  /* 0x0000660008007a10 */ /* 0x000fc60007ffe0ff */
[----:B------:R2:W-:Y:S01]  /*89120*/  @P5 STG.E.U16 [R4.64], R15 ;  /* 0x0000000f04005986 */ /* 0x0005e2000c101506 */
[----:B-1----:R-:W-:-:S04]  /*89130*/  LEA R6, P6, R8, R2, 0x1 ;  /* 0x0000000208067211 */ /* 0x002fc800078c08ff */
[-C--:B------:R-:W-:Y:S02]  /*89140*/  LEA.HI.X.SX32 R7, R8, R3.reuse, 0x1, P6 ;  /* 0x0000000308077211 */ /* 0x080fe400030f0eff */
[----:B--2---:R-:W-:Y:S02]  /*89150*/  LEA R4, P6, R0, R2, 0x1 ;  /* 0x0000000200047211 */ /* 0x004fe400078c08ff */
[----:B------:R-:W-:Y:S02]  /*89160*/  PRMT R8, R15, 0x7632, R8 ;  /* 0x000076320f087816 */ /* 0x000fe40000000008 */
[----:B------:R-:W-:Y:S02]  /*89170*/  IADD3 R9, R26, 0x188, RZ ;  /* 0x000001881a097810 */ /* 0x000fe40007ffe0ff */
[----:B------:R-:W-:Y:S01]  /*89180*/  LEA.HI.X.SX32 R5, R0, R3, 0x1, P6 ;  /* 0x0000000300057211 */ /* 0x000fe200030f0eff */
[----:B------:R-:W-:Y:S01]  /*89190*/  @P4 STG.E.U16 [R6.64], R8 ;  /* 0x0000000806004986 */ /* 0x000fe2000c101506 */
[----:B------:R-:W-:-:S02]  /*891a0*/  ISETP.LT.AND P4, PT, R9, c[0x0][0x17c], !P0 ;  /* 0x00005f0009007a0c */ /* 0x000fc40004781270 */
[----:B------:R-:W-:Y:S01]  /*891b0*/  PRMT R9, R13, 0x7632, R9 ;  /* 0x000076320d097816 */ /* 0x000fe20000000009 */
[----:B------:R1:W-:Y:S04]  /*891c0*/  @P3 STG.E.U16 [R4.64], R13 ;  /* 0x0000000d04003986 */ /* 0x0003e8000c101506 */
[----:B0-----:R-:W-:Y:S04]  /*891d0*/  STL [R1+0x94], R21 ;  /* 0x0000941501007387 */ /* 0x001fe80000100800 */
[----:B------:R-:W-:Y:S01]  /*891e0*/  STL.64 [R1+0x98], R22 ;  /* 0x0000981601007387 */ /* 0x000fe20000100a00 */
[----:B-1----:R-:W-:-:S03]  /*891f0*/  IMAD.MOV.U32 R13, RZ, RZ, R20 ;  /* 0x000000ffff0d7224 */ /* 0x002fc600078e0014 */
[----:B------:R-:W0:Y:S01]  /*89200*/  LDS.128 R20, [R27+0x1000] ;  /* 0x001000001b147984 */ /* 0x000e220000000c00 */
[----:B------:R-:W-:Y:S02]  /*89210*/  IADD3 R7, R0, c[0x0][0x198], RZ ;  /* 0x0000660000077a10 */ /* 0x000fe40007ffe0ff */
[----:B------:R-:W-:Y:S02]  /*89220*/  IADD3 R0, R26, 0x189, RZ ;  /* 0x000001891a007810 */ /* 0x000fe40007ffe0ff */
[C---:B------:R-:W-:Y:S02]  /*89230*/  LEA R6, P6, R7.reuse, R2, 0x1 ;  /* 0x0000000207067211 */ /* 0x040fe400078c08ff */
[----:B------:R-:W-:Y:S02]  /*89240*/  ISETP.LT.AND P3, PT, R0, c[0x0][0x17c], !P0 ;  /* 0x00005f0000007a0c */ /* 0x000fe40004761270 */
[----:B------:R-:W-:Y:S02]  /*89250*/  ISETP.LT.AND P1, PT, R10, c[0x0][0x17c], !P0 ;  /* 0x00005f000a007a0c */ /* 0x000fe40004721270 */
[----:B------:R-:W-:-:S02]  /*89260*/  IADD3 R0, R7, c[0x0][0x198], RZ ;  /* 0x0000660007007a10 */ /* 0x000fc40007ffe0ff */
[-C--:B------:R-:W-:Y:S02]  /*89270*/  LEA.HI.X.SX32 R7, R7, R3.reuse, 0x1, P6 ;  /* 0x0000000307077211 */ /* 0x080fe400030f0eff */
[C---:B------:R-:W-:Y:S02]  /*89280*/  LEA R4, P6, R0.reuse, R2, 0x1 ;  /* 0x0000000200047211 */ /* 0x040fe400078c08ff */
[C---:B------:R-:W-:Y:S01]  /*89290*/  IADD3 R8, R0.reuse, c[0x0][0x198], RZ ;  /* 0x0000660000087a10 */ /* 0x040fe20007ffe0ff */
[----:B------:R1:W-:Y:S01]  /*892a0*/  @P2 STG.E.U16 [R6.64], R9 ;  /* 0x0000000906002986 */ /* 0x0003e2000c101506 */
[----:B------:R-:W-:Y:S02]  /*892b0*/  LEA.HI.X.SX32 R5, R0, R3, 0x1, P6 ;  /* 0x0000000300057211 */ /* 0x000fe400030f0eff */
[----:B------:R-:W-:-:S03]  /*892c0*/  IADD3 R0, R8, c[0x0][0x198], RZ ;  /* 0x0000660008007a10 */ /* 0x000fc60007ffe0ff */
[----:B------:R2:W-:Y:S01]  /*892d0*/  @P1 STG.E.U16 [R4.64], R14 ;  /* 0x0000000e04001986 */ /* 0x0005e2000c101506 */
[----:B-1----:R-:W-:Y:S02]  /*892e0*/  IADD3 R7, R26, 0x18b, RZ ;  /* 0x0000018b1a077810 */ /* 0x002fe40007ffe0ff */
[C---:B------:R-:W-:Y:S02]  /*892f0*/  LEA R6, P6, R8.reuse, R2, 0x1 ;  /* 0x0000000208067211 */ /* 0x040fe400078c08ff */
[----:B------:R-:W-:Y:S02]  /*89300*/  ISETP.LT.AND P1, PT, R7, c[0x0][0x17c], !P0 ;  /* 0x00005f0007007a0c */ /* 0x000fe40004721270 */
[----:B------:R-:W-:Y:S02]  /*89310*/  LEA.HI.X.SX32 R7, R8, R3, 0x1, P6 ;  /* 0x0000000308077211 */ /* 0x000fe400030f0eff */
[----:B------:R-:W-:Y:S01]  /*89320*/  PRMT R8, R14, 0x7632, R8 ;  /* 0x000076320e087816 */ /* 0x000fe20000000008 */
[----:B0-----:R-:W-:Y:S01]  /*89330*/  STL [R1+0x84], R21 ;  /* 0x0000841501007387 */ /* 0x001fe20000100800 */
[----:B--2---:R-:W-:-:S03]  /*89340*/  IMAD.MOV.U32 R14, RZ, RZ, R20 ;  /* 0x000000ffff0e7224 */ /* 0x004fc600078e0014 */
[----:B------:R-:W-:Y:S04]  /*89350*/  STL.64 [R1+0x88], R22 ;  /* 0x0000881601007387 */ /* 0x000fe80000100a00 */
[----:B------:R-:W0:Y:S01]  /*89360*/  LDS.128 R20, [R25+0x1000] ;  /* 0x0010000019147984 */ /* 0x000e220000000c00 */
[----:B------:R-:W-:-:S04]  /*89370*/  IADD3 R10, R26, 0x187, RZ ;  /* 0x000001871a0a7810 */ /* 0x000fc80007ffe0ff */
[----:B------:R-:W-:Y:S02]  /*89380*/  ISETP.LT.AND P5, PT, R10, c[0x0][0x17c], !P0 ;  /* 0x00005f000a007a0c */ /* 0x000fe400047a1270 */
[----:B------:R-:W-:Y:S02]  /*89390*/  LEA R4, P6, R0, R2, 0x1 ;  /* 0x0000000200047211 */ /* 0x000fe400078c08ff */
[----:B------:R-:W-:Y:S02]  /*893a0*/  IADD3 R9, R26, 0x18c, RZ ;  /* 0x0000018c1a097810 */ /* 0x000fe40007ffe0ff */
[----:B------:R-:W-:-:S07]  /*893b0*/  LEA.HI.X.SX32 R5, R0, R3, 0x1, P6 ;  /* 0x0000000300057211 */ /* 0x000fce00030f0eff */
[----:B------:R-:W-:Y:S01]  /*893c0*/  @P5 STG.E.U16 [R6.64], R8 ;  /* 0x0000000806005986 */ /* 0x000fe2000c101506 */
[----:B------:R-:W-:Y:S02]  /*893d0*/  ISETP.LT.AND P5, PT, R9, c[0x0][0x17c], !P0 ;  /* 0x00005f0009007a0c */ /* 0x000fe400047a1270 */
[----:B------:R-:W-:Y:S01]  /*893e0*/  PRMT R9, R11, 0x7632, R9 ;  /* 0x000076320b097816 */ /* 0x000fe20000000009 */
[----:B------:R1:W-:Y:S04]  /*893f0*/  @P4 STG.E.U16 [R4.64], R11 ;  /* 0x0000000b04004986 */ /* 0x0003e8000c101506 */
[----:B0-----:R-:W-:Y:S01]  /*89400*/  STL [R1+0x4], R21 ;  /* 0x0000041501007387 */ /* 0x001fe20000100800 */
[----:B-1----:R-:W-:-:S03]  /*89410*/  IMAD.MOV.U32 R11, RZ, RZ, R20 ;  /* 0x000000ffff0b7224 */ /* 0x002fc600078e0014 */
[----:B------:R-:W-:Y:S04]  /*89420*/  STL.64 [R1+0x8], R22 ;  /* 0x0000081601007387 */ /* 0x000fe80000100a00 */
[----:B------:R-:W0:Y:S01]  /*89430*/  LDS.128 R20, [R28+0x2000] ;  /* 0x002000001c147984 */ /* 0x000e220000000c00 */
[----:B------:R-:W-:Y:S02]  /*89440*/  IADD3 R7, R0, c[0x0][0x198], RZ ;  /* 0x0000660000077a10 */ /* 0x000fe40007ffe0ff */
[C---:B------:R-:W-:Y:S02]  /*89450*/  IADD3 R0, R26.reuse, 0x18d, RZ ;  /* 0x0000018d1a007810 */ /* 0x040fe40007ffe0ff */
[----:B------:R-:W-:Y:S02]  /*89460*/  IADD3 R10, R26, 0x18a, RZ ;  /* 0x0000018a1a0a7810 */ /* 0x000fe40007ffe0ff */
[----:B------:R-:W-:-:S02]  /*89470*/  LEA R6, P6, R7, R2, 0x1 ;  /* 0x0000000207067211 */ /* 0x000fc400078c08ff */
[----:B------:R-:W-:Y:S02]  /*89480*/  ISETP.LT.AND P4, PT, R0, c[0x0][0x17c], !P0 ;  /* 0x00005f0000007a0c */ /* 0x000fe40004781270 */
[----:B------:R-:W-:Y:S02]  /*89490*/  ISETP.LT.AND P2, PT, R10, c[0x0][0x17c], !P0 ;  /* 0x00005f000a007a0c */ /* 0x000fe40004741270 */
[C---:B------:R-:W-:Y:S02]  /*894a0*/  IADD3 R0, R7.reuse, c[0x0][0x198], RZ ;  /* 0x0000660007007a10 */ /* 0x040fe40007ffe0ff */
[-C--:B------:R-:W-:Y:S02]  /*894b0*/  LEA.HI.X.SX32 R7, R7, R3.reuse, 0x1, P6 ;  /* 0x0000000307077211 */ /* 0x080fe400030f0eff */
[C---:B------:R-:W-:Y:S02]  /*894c0*/  LEA R4, P6, R0.reuse, R2, 0x1 ;  /* 0x0000000200047211 */ /* 0x040fe400078c08ff */
[C---:B------:R-:W-:Y:S01]  /*894d0*/  IADD3 R8, R0.reuse, c[0x0][0x198], RZ ;  /* 0x0000660000087a10 */ /* 0x040fe20007ffe0ff */
[----:B------:R1:W-:Y:S01]  /*894e0*/  @P3 STG.E.U16 [R6.64], R9 ;  /* 0x0000000906003986 */ /* 0x0003e2000c101506 */
[----:B------:R-:W-:-:S02]  /*894f0*/  LEA.HI.X.SX32 R5, R0, R3, 0x1, P6 ;  /* 0x0000000300057211 */ /* 0x000fc400030f0eff */
        /* <DEDUP_REMOVED lines=11> */
[----:B------:R-:W-:-:S03]  /*895b0*/  LEA R4, P6, R0, R2, 0x1 ;  /* 0x0000000200047211 */ /* 0x000fc600078c08ff */
[----:B------:R1:W-:Y:S01]  /*895c0*/  @P1 STG.E.U16 [R6.64], R8 ;  /* 0x0000000806001986 */ /* 0x0003e2000c101506 */
[----:B------:R-:W-:Y:S02]  /*895d0*/  LEA.HI.X.SX32 R5, R0, R3, 0x1, P6 ;  /* 0x0000000300057211 */ /* 0x000fe400030f0eff */
[C---:B------:R-:W-:Y:S02]  /*895e0*/  IADD3 R10, R26.reuse, 0x18e, RZ ;  /* 0x0000018e1a0a7810 */ /* 0x040fe40007ffe0ff */
[----:B------:R-:W-:Y:S01]  /*895f0*/  IADD3 R9, R26, 0x190, RZ ;  /* 0x000001901a097810 */ /* 0x000fe20007ffe0ff */
[----:B------:R2:W-:Y:S01]  /*89600*/  @P5 STG.E.U16 [R4.64], R14 ;  /* 0x0000000e04005986 */ /* 0x0005e2000c101506 */
[----:B-1----:R-:W-:Y:S02]  /*89610*/  IADD3 R6, R0, c[0x0][0x198], RZ ;  /* 0x0000660000067a10 */ /* 0x002fe40007ffe0ff */
[----:B------:R-:W-:Y:S02]  /*89620*/  IADD3 R0, R26, 0x191, RZ ;  /* 0x000001911a007810 */ /* 0x000fe40007ffe0ff */
[----:B------:R-:W-:-:S02]  /*89630*/  ISETP.LT.AND P3, PT, R10, c[0x0][0x17c], !P0 ;  /* 0x00005f000a007a0c */ /* 0x000fc40004761270 */
[----:B--2---:R-:W-:Y:S02]  /*89640*/  LEA R4, P6, R6, R2, 0x1 ;  /* 0x0000000206047211 */ /* 0x004fe400078c08ff */
[----:B------:R-:W-:Y:S02]  /*89650*/  ISETP.LT.AND P5, PT, R0, c[0x0][0x17c], !P0 ;  /* 0x00005f0000007a0c */ /* 0x000fe400047a1270 */
[C---:B------:R-:W-:Y:S02]  /*89660*/  IADD3 R0, R6.reuse, c[0x0][0x198], RZ ;  /* 0x0000660006007a10 */ /* 0x040fe40007ffe0ff */
[----:B------:R-:W-:Y:S02]  /*89670*/  ISETP.LT.AND P1, PT, R9, c[0x0][0x17c], !P0 ;  /* 0x00005f0009007a0c */ /* 0x000fe40004721270 */
[----:B------:R-:W-:Y:S02]  /*89680*/  LEA.HI.X.SX32 R5, R6, R3, 0x1, P6 ;  /* 0x0000000306057211 */ /* 0x000fe400030f0eff */
[----:B------:R-:W-:-:S02]  /*89690*/  PRMT R9, R14, 0x7632, R9 ;  /* 0x000076320e097816 */ /* 0x000fc40000000009 */
[C---:B------:R-:W-:Y:S02]  /*896a0*/  LEA R6, P6, R0.reuse, R2, 0x1 ;  /* 0x0000000200067211 */ /* 0x040fe400078c08ff */
[C---:B------:R-:W-:Y:S01]  /*896b0*/  IADD3 R8, R0.reuse, c[0x0][0x198], RZ ;  /* 0x0000660000087a10 */ /* 0x040fe20007ffe0ff */
[----:B------:R1:W-:Y:S01]  /*896c0*/  @P4 STG.E.U16 [R4.64], R9 ;  /* 0x0000000904004986 */ /* 0x0003e2000c101506 */
[----:B------:R-:W-:Y:S01]  /*896d0*/  LEA.HI.X.SX32 R7, R0, R3, 0x1, P6 ;  /* 0x0000000300077211 */ /* 0x000fe200030f0eff */
[----:B0-----:R-:W-:Y:S02]  /*896e0*/  IMAD.MOV.U32 R15, RZ, RZ, R20 ;  /* 0x000000ffff0f7224 */ /* 0x001fe400078e0014 */
[----:B------:R-:W-:Y:S04]  /*896f0*/  STL [R1+0x34], R21 ;  /* 0x0000341501007387 */ /* 0x000fe80000100800 */
[----:B------:R-:W-:Y:S04]  /*89700*/  STL.64 [R1+0x38], R22 ;  /* 0x0000381601007387 */ /* 0x000fe80000100a00 */
[----:B------:R-:W0:Y:S01]  /*89710*/  LDS.128 R20, [R27+0x2000] ;  /* 0x002000001b147984 */ /* 0x000e220000000c00 */
[----:B-1----:R-:W-:-:S02]  /*89720*/  IADD3 R5, R26, 0x193, RZ ;  /* 0x000001931a057810 */ /* 0x002fc40007ffe0ff */
[CC--:B------:R-:W-:Y:S01]  /*89730*/  LEA R4, P6, R8.reuse, R2.reuse, 0x1 ;  /* 0x0000000208047211 */ /* 0x0c0fe200078c08ff */
[----:B------:R1:W-:Y:S01]  /*89740*/  @P3 STG.E.U16 [R6.64], R11 ;  /* 0x0000000b06003986 */ /* 0x0003e2000c101506 */
[C---:B------:R-:W-:Y:S02]  /*89750*/  IADD3 R0, R8.reuse, c[0x0][0x198], RZ ;  /* 0x0000660008007a10 */ /* 0x040fe40007ffe0ff */
[----:B------:R-:W-:Y:S02]  /*89760*/  ISETP.LT.AND P3, PT, R5, c[0x0][0x17c], !P0 ;  /* 0x00005f0005007a0c */ /* 0x000fe40004761270 */
[----:B------:R-:W-:Y:S02]  /*89770*/  LEA.HI.X.SX32 R5, R8, R3, 0x1, P6 ;  /* 0x0000000308057211 */ /* 0x000fe400030f0eff */
[----:B------:R-:W-:Y:S02]  /*89780*/  PRMT R8, R11, 0x7632, R8 ;  /* 0x000076320b087816 */ /* 0x000fe40000000008 */
[----:B-1----:R-:W-:-:S03]  /*89790*/  LEA R6, P6, R0, R2, 0x1 ;  /* 0x0000000200067211 */ /* 0x002fc600078c08ff */
[----:B------:R1:W-:Y:S01]  /*897a0*/  @P2 STG.E.U16 [R4.64], R8 ;  /* 0x0000000804002986 */ /* 0x0003e2000c101506 */
[----:B------:R-:W-:Y:S02]  /*897b0*/  IADD3 R10, R26, 0x192, RZ ;  /* 0x000001921a0a7810 */ /* 0x000fe40007ffe0ff */
[----:B------:R-:W-:Y:S02]  /*897c0*/  LEA.HI.X.SX32 R7, R0, R3, 0x1, P6 ;  /* 0x0000000300077211 */ /* 0x000fe400030f0eff */
[----:B------:R-:W-:-:S03]  /*897d0*/  ISETP.LT.AND P4, PT, R10, c[0x0][0x17c], !P0 ;  /* 0x00005f000a007a0c */ /* 0x000fc60004781270 */
[----:B------:R2:W-:Y:S01]  /*897e0*/  @P1 STG.E.U16 [R6.64], R13 ;  /* 0x0000000d06001986 */ /* 0x0005e2000c101506 */
[----:B-1----:R-:W-:Y:S02]  /*897f0*/  IADD3 R4, R0, c[0x0][0x198], RZ ;  /* 0x0000660000047a10 */ /* 0x002fe40007ffe0ff */
[----:B------:R-:W-:Y:S02]  /*89800*/  IADD3 R0, R26, 0x195, RZ ;  /* 0x000001951a007810 */ /* 0x000fe40007ffe0ff */
[----:B------:R-:W-:Y:S02]  /*89810*/  LEA R10, P6, R4, R2, 0x1 ;  /* 0x00000002040a7211 */ /* 0x000fe400078c08ff */
[----:B------:R-:W-:Y:S02]  /*89820*/  ISETP.LT.AND P1, PT, R0, c[0x0][0x17c], !P0 ;  /* 0x00005f0000007a0c */ /* 0x000fe40004721270 */
[----:B------:R-:W-:Y:S02]  /*89830*/  IADD3 R0, R4, c[0x0][0x198], RZ ;  /* 0x0000660004007a10 */ /* 0x000fe40007ffe0ff */
[----:B------:R-:W-:-:S02]  /*89840*/  IADD3 R9, R26, 0x194, RZ ;  /* 0x000001941a097810 */ /* 0x000fc40007ffe0ff */
[----:B------:R-:W-:Y:S02]  /*89850*/  PRMT R12, R13, 0x7632, R12 ;  /* 0x000076320d0c7816 */ /* 0x000fe4000000000c */
[----:B------:R-:W-:Y:S02]  /*89860*/  LEA.HI.X.SX32 R11, R4, R3, 0x1, P6 ;  /* 0x00000003040b7211 */ /* 0x000fe400030f0eff */
[----:B------:R-:W-:Y:S02]  /*89870*/  LEA R8, P6, R0, R2, 0x1 ;  /* 0x0000000200087211 */ /* 0x000fe400078c08ff */
[----:B------:R-:W-:Y:S02]  /*89880*/  IADD3 R14, R26, 0x196, RZ ;  /* 0x000001961a0e7810 */ /* 0x000fe40007ffe0ff */
[----:B--2---:R-:W-:Y:S01]  /*89890*/  IADD3 R13, R0, c[0x0][0x198], RZ ;  /* 0x00006600000d7a10 */ /* 0x004fe20007ffe0ff */
[----:B------:R1:W-:Y:S01]  /*898a0*/  @P5 STG.E.U16 [R10.64], R12 ;  /* 0x0000000c0a005986 */ /* 0x0003e2000c101506 */
[----:B------:R-:W-:-:S02]  /*898b0*/  ISETP.LT.AND P2, PT, R9, c[0x0][0x17c], !P0 ;  /* 0x00005f0009007a0c */ /* 0x000fc40004741270 */
[----:B------:R-:W-:Y:S02]  /*898c0*/  LEA.HI.X.SX32 R9, R0, R3, 0x1, P6 ;  /* 0x0000000300097211 */ /* 0x000fe400030f0eff */
[----:B------:R-:W-:Y:S01]  /*898d0*/  PRMT R16, R15, 0x7632, R16 ;  /* 0x000076320f107816 */ /* 0x000fe20000000010 */
[----:B0-----:R-:W-:Y:S01]  /*898e0*/  STL [R1+0x14], R21 ;  /* 0x0000141501007387 */ /* 0x001fe20000100800 */
[----:B------:R-:W-:-:S03]  /*898f0*/  IADD3 R0, R13, c[0x0][0x198], RZ ;  /* 0x000066000d007a10 */ /* 0x000fc60007ffe0ff */
[----:B------:R-:W0:Y:S01]  /*89900*/  LDS.128 R4, [R25+0x2000] ;  /* 0x0020000019047984 */ /* 0x000e220000000c00 */
[CC--:B-1----:R-:W-:Y:S02]  /*89910*/  LEA R12, P6, R13.reuse, R2.reuse, 0x1 ;  /* 0x000000020d0c7211 */ /* 0x0c2fe400078c08ff */
[----:B------:R-:W-:Y:S02]  /*89920*/  ISETP.LT.AND P5, PT, R14, c[0x0][0x17c], !P0 ;  /* 0x00005f000e007a0c */ /* 0x000fe400047a1270 */
[----:B------:R-:W-:Y:S01]  /*89930*/  LEA.HI.X.SX32 R13, R13, R3, 0x1, P6 ;  /* 0x000000030d0d7211 */ /* 0x000fe200030f0eff */
[----:B------:R1:W-:Y:S01]  /*89940*/  @P4 STG.E.U16 [R8.64], R15 ;  /* 0x0000000f08004986 */ /* 0x0003e2000c101506 */
[----:B------:R-:W-:-:S03]  /*89950*/  LEA R14, P6, R0, R2, 0x1 ;  /* 0x00000002000e7211 */ /* 0x000fc600078c08ff */
[----:B------:R2:W-:Y:S04]  /*89960*/  @P3 STG.E.U16 [R12.64], R16 ;  /* 0x000000100c003986 */ /* 0x0005e8000c101506 */
[----:B------:R-:W-:Y:S01]  /*89970*/  STL.64 [R1+0x18], R22 ;  /* 0x0000181601007387 */ /* 0x000fe20000100a00 */
[----:B-1----:R-:W-:-:S03]  /*89980*/  LEA.HI.X.SX32 R15, R0, R3, 0x1, P6 ;  /* 0x00000003000f7211 */ /* 0x002fc600030f0eff */
[----:B------:R-:W3:Y:S01]  /*89990*/  LDL.LU R21, [R1+0x1bf8] ;  /* 0x001bf80001157983 */ /* 0x000ee20000300800 */
[----:B--2---:R-:W-:Y:S02]  /*899a0*/  IADD3 R12, R0, c[0x0][0x198], RZ ;  /* 0x00006600000c7a10 */ /* 0x004fe40007ffe0ff */
[----:B------:R-:W-:Y:S02]  /*899b0*/  IADD3 R0, R26, 0x199, RZ ;  /* 0x000001991a007810 */ /* 0x000fe40007ffe0ff */
[----:B------:R-:W-:Y:S01]  /*899c0*/  LEA R18, P6, R12, R2, 0x1 ;  /* 0x000000020c127211 */ /* 0x000fe200078c08ff */
[----:B------:R-:W-:Y:S01]  /*899d0*/  @P2 STG.E.U16 [R14.64], R20 ;  /* 0x000000140e002986 */ /* 0x000fe2000c101506 */
[----:B------:R-:W-:Y:S02]  /*899e0*/  ISETP.LT.AND P2, PT, R0, c[0x0][0x17c], !P0 ;  /* 0x00005f0000007a0c */ /* 0x000fe40004741270 */
[C---:B------:R-:W-:Y:S02]  /*899f0*/  IADD3 R0, R12.reuse, c[0x0][0x198], RZ ;  /* 0x000066000c007a10 */ /* 0x040fe40007ffe0ff */
[----:B------:R-:W-:-:S02]  /*89a00*/  LEA.HI.X.SX32 R19, R12, R3, 0x1, P6 ;  /* 0x000000030c137211 */ /* 0x000fc400030f0eff */
[----:B------:R1:W-:Y:S04]  /*89a10*/  LDS.128 R12, [R29+0x3000] ;  /* 0x003000001d0c7984 */ /* 0x0003e80000000c00 */
[----:B-1----:R-:W2:Y:S01]  /*89a20*/  LDL.LU R29, [R1+0xfb0] ;  /* 0x000fb000011d7983 */ /* 0x002ea20000300800 */
[----:B------:R-:W-:-:S04]  /*89a30*/  IADD3 R10, R26, 0x197, RZ ;  /* 0x000001971a0a7810 */ /* 0x000fc80007ffe0ff */
[----:B------:R-:W-:Y:S02]  /*89a40*/  ISETP.LT.AND P4, PT, R10, c[0x0][0x17c], !P0 ;  /* 0x00005f000a007a0c */ /* 0x000fe40004781270 */
[----:B------:R-:W1:Y:S01]  /*89a50*/  LDS.128 R8, [R28+0x3000] ;  /* 0x003000001c087984 */ /* 0x000e620000000c00 */
[----:B------:R-:W-:Y:S02]  /*89a60*/  IADD3 R17, R26, 0x198, RZ ;  /* 0x000001981a117810 */ /* 0x000fe40007ffe0ff */
[C---:B------:R-:W-:Y:S02]  /*89a70*/  LEA R16, P6, R0.reuse, R2, 0x1 ;  /* 0x0000000200107211 */ /* 0x040fe400078c08ff */
[----:B------:R-:W-:Y:S02]  /*89a80*/  ISETP.LT.AND P3, PT, R17, c[0x0][0x17c], !P0 ;  /* 0x00005f0011007a0c */ /* 0x000fe40004761270 */
[----:B------:R-:W-:Y:S02]  /*89a90*/  LEA.HI.X.SX32 R17, R0, R3, 0x1, P6 ;  /* 0x0000000300117211 */ /* 0x000fe400030f0eff */
[----:B------:R-:W-:-:S02]  /*89aa0*/  IADD3 R22, R26, 0x19a, RZ ;  /* 0x0000019a1a167810 */ /* 0x000fc40007ffe0ff */
[----:B0-----:R-:W-:Y:S02]  /*89ab0*/  PRMT R24, R4, 0x7632, R24 ;  /* 0x0000763204187816 */ /* 0x001fe40000000018 */
[----:B-1----:R-:W-:Y:S02]  /*89ac0*/  PRMT R28, R8, 0x7632, R28 ;  /* 0x00007632081c7816 */ /* 0x002fe4000000001c */
[----:B---3--:R-:W-:-:S05]  /*89ad0*/  PRMT R21, R20, 0x7632, R21 ;  /* 0x0000763214157816 */ /* 0x008fca0000000015 */
[----:B------:R2:W-:Y:S01]  /*89ae0*/  @P1 STG.E.U16 [R18.64], R21 ;  /* 0x0000001512001986 */ /* 0x0005e2000c101506 */
[----:B------:R-:W-:-:S03]  /*89af0*/  IADD3 R20, R0, c[0x0][0x198], RZ ;  /* 0x0000660000147a10 */ /* 0x000fc60007ffe0ff */
[----:B------:R0:W-:Y:S01]  /*89b00*/  @P5 STG.E.U16 [R16.64], R4 ;  /* 0x0000000410005986 */ /* 0x0001e2000c101506 */
[----:B------:R-:W-:Y:S02]  /*89b10*/  ISETP.LT.AND P1, PT, R22, c[0x0][0x17c], !P0 ;  /* 0x00005f0016007a0c */ /* 0x000fe40004721270 */
[----:B------:R-:W-:Y:S02]  /*89b20*/  LEA R22, P6, R20, R2, 0x1 ;  /* 0x0000000214167211 */ /* 0x000fe400078c08ff */
[----:B--2---:R-:W-:-:S04]  /*89b30*/  IADD3 R18, R29, 0x19b, RZ ;  /* 0x0000019b1d127810 */ /* 0x004fc80007ffe0ff */
[----:B------:R-:W-:Y:S02]  /*89b40*/  ISETP.LT.AND P5, PT, R18, c[0x0][0x17c], !P0 ;  /* 0x00005f0012007a0c */ /* 0x000fe400047a1270 */
[----:B------:R-:W1:Y:S01]  /*89b50*/  LDS.128 R16, [R27+0x3000] ;  /* 0x003000001b107984 */ /* 0x000e620000000c00 */
[C---:B------:R-:W-:Y:S02]  /*89b60*/  LEA.HI.X.SX32 R23, R20.reuse, R3, 0x1, P6 ;  /* 0x0000000314177211 */ /* 0x040fe400030f0eff */
[----:B------:R-:W-:Y:S02]  /*89b70*/  IADD3 R0, R20, c[0x0][0x198], RZ ;  /* 0x0000660014007a10 */ /* 0x000fe40007ffe0ff */
[----:B0-----:R-:W-:Y:S01]  /*89b80*/  IADD3 R4, R29, 0x19c, RZ ;  /* 0x0000019c1d047810 */ /* 0x001fe20007ffe0ff */
[----:B------:R0:W-:Y:S01]  /*89b90*/  @P4 STG.E.U16 [R22.64], R24 ;  /* 0x0000001816004986 */ /* 0x0001e2000c101506 */
[----:B------:R-:W-:Y:S02]  /*89ba0*/  LEA R20, P6, R0, R2, 0x1 ;  /* 0x0000000200147211 */ /* 0x000fe400078c08ff */
[----:B------:R-:W-:-:S02]  /*89bb0*/  ISETP.LT.AND P4, PT, R4, c[0x0][0x17c], !P0 ;  /* 0x00005f0004007a0c */ /* 0x000fc40004781270 */
[C---:B------:R-:W-:Y:S02]  /*89bc0*/  IADD3 R4, R0.reuse, c[0x0][0x198], RZ ;  /* 0x0000660000047a10 */ /* 0x040fe40007ffe0ff */
[-C--:B------:R-:W-:Y:S02]  /*89bd0*/  LEA.HI.X.SX32 R21, R0, R3.reuse, 0x1, P6 ;  /* 0x0000000300157211 */ /* 0x080fe400030f0eff */
[CC--:B------:R-:W-:Y:S02]  /*89be0*/  LEA R26, P6, R4.reuse, R2.reuse, 0x1 ;  /* 0x00000002041a7211 */ /* 0x0c0fe400078c08ff */
[C---:B------:R-:W-:Y:S02]  /*89bf0*/  IADD3 R0, R4.reuse, c[0x0][0x198], RZ ;  /* 0x0000660004007a10 */ /* 0x040fe40007ffe0ff */
[----:B0-----:R-:W-:Y:S02]  /*89c00*/  IADD3 R22, R29, 0x19d, RZ ;  /* 0x0000019d1d167810 */ /* 0x001fe40007ffe0ff */
[----:B------:R-:W-:Y:S01]  /*89c10*/  LEA.HI.X.SX32 R27, R4, R3, 0x1, P6 ;  /* 0x00000003041b7211 */ /* 0x000fe200030f0eff */
[----:B------:R-:W-:Y:S01]  /*89c20*/  @P3 STG.E.U16 [R20.64], R8 ;  /* 0x0000000814003986 */ /* 0x000fe2000c101506 */
[----:B------:R-:W-:-:S02]  /*89c30*/  LEA R24, P6, R0, R2, 0x1 ;  /* 0x0000000200187211 */ /* 0x000fc400078c08ff */
[----:B------:R-:W-:Y:S02]  /*89c40*/  IADD3 R4, R0, c[0x0][0x198], RZ ;  /* 0x0000660000047a10 */ /* 0x000fe40007ffe0ff */
[----:B------:R-:W-:Y:S01]  /*89c50*/  ISETP.LT.AND P3, PT, R22, c[0x0][0x17c], !P0 ;  /* 0x00005f0016007a0c */ /* 0x000fe20004761270 */
[----:B------:R-:W-:Y:S04]  /*89c60*/  @P2 STG.E.U16 [R26.64], R28 ;  /* 0x0000001c1a002986 */ /* 0x000fe8000c101506 */
[----:B------:R0:W2:Y:S02]  /*89c70*/  LDS.128 R20, [R25+0x3000] ;  /* 0x0030000019147984 */ /* 0x0000a40000000c00 */
[----:B0-----:R-:W-:Y:S02]  /*89c80*/  LEA.HI.X.SX32 R25, R0, R3, 0x1, P6 ;  /* 0x0000000300197211 */ /* 0x001fe400030f0eff */
[----:B------:R-:W3:Y:S01]  /*89c90*/  LDL.LU R28, [R1+0x54] ;  /* 0x00005400011c7983 */ /* 0x000ee20000300800 */
[----:B------:R-:W-:-:S02]  /*89ca0*/  LEA R26, P6, R4, R2, 0x1 ;  /* 0x00000002041a7211 */ /* 0x000fc400078c08ff */
[C---:B------:R-:W-:Y:S01]  /*89cb0*/  IADD3 R0, R4.reuse, c[0x0][0x198], RZ ;  /* 0x0000660004007a10 */ /* 0x040fe20007ffe0ff */
[----:B------:R0:W-:Y:S01]  /*89cc0*/  @P1 STG.E.U16 [R24.64], R12 ;  /* 0x0000000c18001986 */ /* 0x0001e2000c101506 */
[----:B------:R-:W-:Y:S02]  /*89cd0*/  LEA.HI.X.SX32 R27, R4, R3, 0x1, P6 ;  /* 0x00000003041b7211 */ /* 0x000fe400030f0eff */
[----:B------:R-:W-:Y:S02]  /*89ce0*/  IADD3 R4, R0, c[0x0][0x198], RZ ;  /* 0x0000660000047a10 */ /* 0x000fe40007ffe0ff */
[----:B0-----:R-:W-:Y:S02]  /*89cf0*/  PRMT R12, R12, 0x7632, R12 ;  /* 0x000076320c0c7816 */ /* 0x001fe4000000000c */
[----:B------:R-:W-:-:S03]  /*89d00*/  LEA R24, P6, R0, R2, 0x1 ;  /* 0x0000000200187211 */ /* 0x000fc600078c08ff */
[----:B------:R0:W-:Y:S01]  /*89d10*/  @P5 STG.E.U16 [R26.64], R12 ;  /* 0x0000000c1a005986 */ /* 0x0001e2000c101506 */
[----:B------:R-:W-:-:S05]  /*89d20*/  LEA.HI.X.SX32 R25, R0, R3, 0x1, P6 ;  /* 0x0000000300197211 */ /* 0x000fca00030f0eff */
[----:B-1----:R1:W-:Y:S01]  /*89d30*/  @P4 STG.E.U16 [R24.64], R16 ;  /* 0x0000001018004986 */ /* 0x0023e2000c101506 */
[----:B0-----:R-:W-:-:S04]  /*89d40*/  LEA R26, P6, R4, R2, 0x1 ;  /* 0x00000002041a7211 */ /* 0x001fc800078c08ff */
[----:B------:R-:W-:Y:S02]  /*89d50*/  LEA.HI.X.SX32 R27, R4, R3, 0x1, P6 ;  /* 0x00000003041b7211 */ /* 0x000fe400030f0eff */
[----:B-1----:R-:W-:-:S05]  /*89d60*/  PRMT R16, R16, 0x7632, R16 ;  /* 0x0000763210107816 */ /* 0x002fca0000000010 */
[----:B------:R0:W-:Y:S04]  /*89d70*/  @P3 STG.E.U16 [R26.64], R16 ;  /* 0x000000101a003986 */ /* 0x0001e8000c101506 */
[----:B0-----:R-:W4:Y:S01]  /*89d80*/  LDL.LU R16, [R1+0x44] ;  /* 0x0000440001107983 */ /* 0x001f220000300800 */
[C---:B------:R-:W-:Y:S02]  /*89d90*/  IADD3 R8, R29.reuse, 0x19e, RZ ;  /* 0x0000019e1d087810 */ /* 0x040fe40007ffe0ff */
[----:B------:R-:W-:Y:S02]  /*89da0*/  IADD3 R0, R4, c[0x0][0x198], RZ ;  /* 0x0000660004007a10 */ /* 0x000fe40007ffe0ff */
[----:B------:R-:W-:Y:S02]  /*89db0*/  ISETP.LT.AND P2, PT, R8, c[0x0][0x17c], !P0 ;  /* 0x00005f0008007a0c */ /* 0x000fe40004741270 */
[----:B------:R-:W-:-:S02]  /*89dc0*/  IADD3 R8, R29, 0x19f, RZ ;  /* 0x0000019f1d087810 */ /* 0x000fc40007ffe0ff */
[-C--:B------:R-:W-:Y:S02]  /*89dd0*/  LEA R24, P6, R0, R2.reuse, 0x1 ;  /* 0x0000000200187211 */ /* 0x080fe400078c08ff */
[----:B------:R-:W-:Y:S02]  /*89de0*/  ISETP.LT.AND P1, PT, R8, c[0x0][0x17c], !P0 ;  /* 0x00005f0008007a0c */ /* 0x000fe40004721270 */
[C---:B------:R-:W-:Y:S02]  /*89df0*/  IADD3 R4, R0.reuse, c[0x0][0x198], RZ ;  /* 0x0000660000047a10 */ /* 0x040fe40007ffe0ff */
[----:B------:R-:W-:Y:S02]  /*89e00*/  LEA.HI.X.SX32 R25, R0, R3, 0x1, P6 ;  /* 0x0000000300197211 */ /* 0x000fe400030f0eff */
[----:B------:R-:W-:-:S03]  /*89e10*/  LEA R26, P6, R4, R2, 0x1 ;  /* 0x00000002041a7211 */ /* 0x000fc600078c08ff */
[----:B--2---:R0:W-:Y:S01]  /*89e20*/  @P2 STG.E.U16 [R24.64], R20 ;  /* 0x0000001418002986 */ /* 0x0041e2000c101506 */
[C---:B------:R-:W-:Y:S02]  /*89e30*/  LEA.HI.X.SX32 R27, R4.reuse, R3, 0x1, P6 ;  /* 0x00000003041b7211 */ /* 0x040fe400030f0eff */
[----:B------:R-:W-:Y:S02]  /*89e40*/  IADD3 R8, R29, 0x1a0, RZ ;  /* 0x000001a01d087810 */ /* 0x000fe40007ffe0ff */
[----:B------:R-:W-:Y:S02]  /*89e50*/  IADD3 R0, R4, c[0x0][0x198], RZ ;  /* 0x0000660004007a10 */ /* 0x000fe40007ffe0ff */
[----:B0-----:R-:W-:Y:S02]  /*89e60*/  PRMT R20, R20, 0x7632, R20 ;  /* 0x0000763214147816 */ /* 0x001fe40000000014 */
[----:B------:R-:W-:-:S03]  /*89e70*/  ISETP.LT.AND P5, PT, R8, c[0x0][0x17c], !P0 ;  /* 0x00005f0008007a0c */ /* 0x000fc600047a1270 */
[----:B------:R0:W-:Y:S01]  /*89e80*/  @P1 STG.E.U16 [R26.64], R20 ;  /* 0x000000141a001986 */ /* 0x0001e2000c101506 */
[C---:B------:R-:W-:Y:S02]  /*89e90*/  IADD3 R8, R29.reuse, 0x1a1, RZ ;  /* 0x000001a11d087810 */ /* 0x040fe40007ffe0ff */
[----:B------:R-:W-:Y:S02]  /*89ea0*/  LEA R24, P6, R0, R2, 0x1 ;  /* 0x0000000200187211 */ /* 0x000fe400078c08ff */
[----:B------:R-:W-:Y:S02]  /*89eb0*/  ISETP.LT.AND P4, PT, R8, c[0x0][0x17c], !P0 ;  /* 0x00005f0008007a0c */ /* 0x000fe40004781270 */
[C---:B------:R-:W-:Y:S01]  /*89ec0*/  IADD3 R4, R0.reuse, c[0x0][0x198], RZ ;  /* 0x0000660000047a10 */ /* 0x040fe20007ffe0ff */
[----:B0-----:R-:W2:Y:S01]  /*89ed0*/  LDL.LU R20, [R1+0x24] ;  /* 0x0000240001147983 */ /* 0x001ea20000300800 */
[----:B------:R-:W-:Y:S02]  /*89ee0*/  IADD3 R8, R29, 0x1a2, RZ ;  /* 0x000001a21d087810 */ /* 0x000fe40007ffe0ff */
[----:B------:R-:W-:-:S02]  /*89ef0*/  LEA.HI.X.SX32 R25, R0, R3, 0x1, P6 ;  /* 0x0000000300197211 */ /* 0x000fc400030f0eff */
[C---:B------:R-:W-:Y:S02]  /*89f00*/  LEA R26, P6, R4.reuse, R2, 0x1 ;  /* 0x00000002041a7211 */ /* 0x040fe400078c08ff */
[----:B------:R-:W-:Y:S02]  /*89f10*/  IADD3 R0, R4, c[0x0][0x198], RZ ;  /* 0x0000660004007a10 */ /* 0x000fe40007ffe0ff */
[----:B------:R-:W-:Y:S02]  /*89f20*/  ISETP.LT.AND P3, PT, R8, c[0x0][0x17c], !P0 ;  /* 0x00005f0008007a0c */ /* 0x000fe40004761270 */
[----:B------:R-:W-:Y:S02]  /*89f30*/  LEA.HI.X.SX32 R27, R4, R3, 0x1, P6 ;  /* 0x00000003041b7211 */ /* 0x000fe400030f0eff */
[----:B------:R-:W-:Y:S01]  /*89f40*/  IADD3 R4, R0, c[0x0][0x198], RZ ;  /* 0x0000660000047a10 */ /* 0x000fe20007ffe0ff */
[----:B----4-:R0:W-:Y:S01]  /*89f50*/  @P5 STG.E.U16 [R24.64], R16 ;  /* 0x0000001018005986 */ /* 0x0101e2000c101506 */
[----:B------:R-:W-:-:S05]  /*89f60*/  PRMT R12, R16, 0x7632, R12 ;  /* 0x00007632100c7816 */ /* 0x000fca000000000c */
[----:B------:R1:W-:Y:S01]  /*89f70*/  @P4 STG.E.U16 [R26.64], R12 ;  /* 0x0000000c1a004986 */ /* 0x0003e2000c101506 */
[----:B0-----:R-:W-:-:S03]  /*89f80*/  LEA R24, P6, R0, R2, 0x1 ;  /* 0x0000000200187211 */ /* 0x001fc600078c08ff */
[----:B------:R-:W4:Y:S01]  /*89f90*/  LDL.LU R16, [R1+0x74] ;  /* 0x0000740001107983 */ /* 0x000f220000300800 */
[-C--:B------:R-:W-:Y:S02]  /*89fa0*/  LEA.HI.X.SX32 R25, R0, R3.reuse, 0x1, P6 ;  /* 0x0000000300197211 */ /* 0x080fe400030f0eff */
[C---:B-1----:R-:W-:Y:S02]  /*89fb0*/  LEA R26, P6, R4.reuse, R2, 0x1 ;  /* 0x00000002041a7211 */ /* 0x042fe400078c08ff */
[C---:B------:R-:W-:Y:S01]  /*89fc0*/  IADD3 R0, R4.reuse, c[0x0][0x198], RZ ;  /* 0x0000660004007a10 */ /* 0x040fe20007ffe0ff */
[----:B---3--:R0:W-:Y:S01]  /*89fd0*/  @P3 STG.E.U16 [R24.64], R28 ;  /* 0x0000001c18003986 */ /* 0x0081e2000c101506 */
[----:B------:R-:W-:Y:S02]  /*89fe0*/  LEA.HI.X.SX32 R27, R4, R3, 0x1, P6 ;  /* 0x00000003041b7211 */ /* 0x000fe400030f0eff */
[----:B------:R-:W-:Y:S02]  /*89ff0*/  PRMT R4, R28, 0x7632, R4 ;  /* 0x000076321c047816 */ /* 0x000fe40000000004 */
[----:B0-----:R-:W3:Y:S01]  /*8a000*/  LDL.LU R28, [R1+0xa4] ;  /* 0x0000a400011c7983 */ /* 0x001ee20000300800 */
[----:B------:R-:W-:-:S04]  /*8a010*/  IADD3 R8, R29, 0x1a3, RZ ;  /* 0x000001a31d087810 */ /* 0x000fc80007ffe0ff */
[----:B------:R-:W-:Y:S02]  /*8a020*/  ISETP.LT.AND P2, PT, R8, c[0x0][0x17c], !P0 ;  /* 0x00005f0008007a0c */ /* 0x000fe40004741270 */
[----:B------:R-:W-:-:S04]  /*8a030*/  IADD3 R8, R29, 0x1a4, RZ ;  /* 0x000001a41d087810 */ /* 0x000fc80007ffe0ff */
[----:B------:R-:W-:Y:S02]  /*8a040*/  ISETP.LT.AND P1, PT, R8, c[0x0][0x17c], !P0 ;  /* 0x00005f0008007a0c */ /* 0x000fe40004721270 */
[C---:B------:R-:W-:Y:S02]  /*8a050*/  IADD3 R8, R29.reuse, 0x1a5, RZ ;  /* 0x000001a51d087810 */ /* 0x040fe40007ffe0ff */
[----:B------:R-:W-:Y:S02]  /*8a060*/  LEA R24, P6, R0, R2, 0x1 ;  /* 0x0000000200187211 */ /* 0x000fe400078c08ff */
[----:B------:R-:W-:Y:S01]  /*8a070*/  ISETP.LT.AND P5, PT, R8, c[0x0][0x17c], !P0 ;  /* 0x00005f0008007a0c */ /* 0x000fe200047a1270 */
[----:B------:R0:W-:Y:S01]  /*8a080*/  @P2 STG.E.U16 [R26.64], R4 ;  /* 0x000000041a002986 */ /* 0x0001e2000c101506 */
[----:B------:R-:W-:Y:S02]  /*8a090*/  LEA.HI.X.SX32 R25, R0, R3, 0x1, P6 ;  /* 0x0000000300197211 */ /* 0x000fe400030f0eff */
[----:B------:R-:W-:-:S02]  /*8a0a0*/  IADD3 R8, R29, 0x1a6, RZ ;  /* 0x000001a61d087810 */ /* 0x000fc40007ffe0ff */
[----:B--2---:R-:W-:Y:S01]  /*8a0b0*/  PRMT R12, R20, 0x7632, R12 ;  /* 0x00007632140c7816 */ /* 0x004fe2000000000c */
[----:B------:R1:W-:Y:S01]  /*8a0c0*/  @P1 STG.E.U16 [R24.64], R20 ;  /* 0x0000001418001986 */ /* 0x0003e2000c101506 */
[----:B0-----:R-:W-:Y:S02]  /*8a0d0*/  IADD3 R4, R0, c[0x0][0x198], RZ ;  /* 0x0000660000047a10 */ /* 0x001fe40007ffe0ff */
[----:B------:R-:W-:Y:S02]  /*8a0e0*/  ISETP.LT.AND P4, PT, R8, c[0x0][0x17c], !P0 ;  /* 0x00005f0008007a0c */ /* 0x000fe40004781270 */
[C---:B------:R-:W-:Y:S02]  /*8a0f0*/  LEA R26, P6, R4.reuse, R2, 0x1 ;  /* 0x00000002041a7211 */ /* 0x040fe400078c08ff */
[----:B------:R-:W-:Y:S01]  /*8a100*/  IADD3 R0, R4, c[0x0][0x198], RZ ;  /* 0x0000660004007a10 */ /* 0x000fe20007ffe0ff */
[----:B-1----:R-:W2:Y:S01]  /*8a110*/  LDL.LU R20, [R1+0x94] ;  /* 0x0000940001147983 */ /* 0x002ea20000300800 */
[----:B------:R-:W-:-:S02]  /*8a120*/  IADD3 R8, R29, 0x1a7, RZ ;  /* 0x000001a71d087810 */ /* 0x000fc40007ffe0ff */
[-C--:B------:R-:W-:Y:S02]  /*8a130*/  LEA.HI.X.SX32 R27, R4, R3.reuse, 0x1, P6 ;  /* 0x00000003041b7211 */ /* 0x080fe400030f0eff */
[C---:B------:R-:W-:Y:S02]  /*8a140*/  LEA R24, P6, R0.reuse, R2, 0x1 ;  /* 0x0000000200187211 */ /* 0x040fe400078c08ff */
[----:B------:R-:W-:Y:S01]  /*8a150*/  IADD3 R4, R0, c[0x0][0x198], RZ ;  /* 0x0000660000047a10 */ /* 0x000fe20007ffe0ff */
[----:B------:R0:W-:Y:S01]  /*8a160*/  @P5 STG.E.U16 [R26.64], R12 ;  /* 0x0000000c1a005986 */ /* 0x0001e2000c101506 */
[----:B------:R-:W-:Y:S02]  /*8a170*/  ISETP.LT.AND P3, PT, R8, c[0x0][0x17c], !P0 ;  /* 0x00005f0008007a0c */ /* 0x000fe40004761270 */
[----:B------:R-:W-:Y:S02]  /*8a180*/  IADD3 R8, R29, 0x1a8, RZ ;  /* 0x000001a81d087810 */ /* 0x000fe40007ffe0ff */
[----:B------:R-:W-:-:S02]  /*8a190*/  LEA.HI.X.SX32 R25, R0, R3, 0x1, P6 ;  /* 0x0000000300197211 */ /* 0x000fc400030f0eff */
[----:B------:R-:W-:Y:S02]  /*8a1a0*/  ISETP.LT.AND P2, PT, R8, c[0x0][0x17c], !P0 ;  /* 0x00005f0008007a0c */ /* 0x000fe40004741270 */
[C---:B------:R-:W-:Y:S02]  /*8a1b0*/  IADD3 R0, R4.reuse, c[0x0][0x198], RZ ;  /* 0x0000660004007a10 */ /* 0x040fe40007ffe0ff */
[----:B0-----:R-:W-:-:S04]  /*8a1c0*/  LEA R26, P6, R4, R2, 0x1 ;  /* 0x00000002041a7211 */ /* 0x001fc800078c08ff */
[----:B------:R-:W-:Y:S01]  /*8a1d0*/  LEA.HI.X.SX32 R27, R4, R3, 0x1, P6 ;  /* 0x00000003041b7211 */ /* 0x000fe200030f0eff */
[----:B----4-:R0:W-:Y:S01]  /*8a1e0*/  @P4 STG.E.U16 [R24.64], R16 ;  /* 0x0000001018004986 */ /* 0x0101e2000c101506 */
[----:B------:R-:W-:-:S03]  /*8a1f0*/  PRMT R4, R16, 0x7632, R4 ;  /* 0x0000763210047816 */ /* 0x000fc60000000004 */
[----:B0-----:R-:W4:Y:S01]  /*8a200*/  LDL.LU R16, [R1+0x84] ;  /* 0x0000840001107983 */ /* 0x001f220000300800 */
[----:B------:R-:W-:-:S04]  /*8a210*/  LEA R24, P6, R0, R2, 0x1 ;  /* 0x0000000200187211 */ /* 0x000fc800078c08ff */
[----:B------:R-:W-:Y:S01]  /*8a220*/  LEA.HI.X.SX32 R25, R0, R3, 0x1, P6 ;  /* 0x0000000300197211 */ /* 0x000fe200030f0eff */
[----:B------:R-:W-:Y:S01]  /*8a230*/  @P3 STG.E.U16 [R26.64], R4 ;  /* 0x000000041a003986 */ /* 0x000fe2000c101506 */
[----:B---3--:R-:W-:-:S03]  /*8a240*/  PRMT R12, R28, 0x7632, R12 ;  /* 0x000076321c0c7816 */ /* 0x008fc6000000000c */
[----:B------:R0:W-:Y:S04]  /*8a250*/  @P2 STG.E.U16 [R24.64], R28 ;  /* 0x0000001c18002986 */ /* 0x0001e8000c101506 */
[----:B0-----:R-:W3:Y:S01]  /*8a260*/  LDL.LU R28, [R1+0x4] ;  /* 0x00000400011c7983 */ /* 0x001ee20000300800 */
[C---:B------:R-:W-:Y:S02]  /*8a270*/  IADD3 R8, R29.reuse, 0x1a9, RZ ;  /* 0x000001a91d087810 */ /* 0x040fe40007ffe0ff */
[----:B------:R-:W-:Y:S02]  /*8a280*/  IADD3 R4, R0, c[0x0][0x198], RZ ;  /* 0x0000660000047a10 */ /* 0x000fe40007ffe0ff */
[----:B------:R-:W-:Y:S02]  /*8a290*/  ISETP.LT.AND P1, PT, R8, c[0x0][0x17c], !P0 ;  /* 0x00005f0008007a0c */ /* 0x000fe40004721270 */
[----:B------:R-:W-:-:S02]  /*8a2a0*/  IADD3 R8, R29, 0x1aa, RZ ;  /* 0x000001aa1d087810 */ /* 0x000fc40007ffe0ff */
[CC--:B------:R-:W-:Y:S02]  /*8a2b0*/  LEA R26, P6, R4.reuse, R2.reuse, 0x1 ;  /* 0x00000002041a7211 */ /* 0x0c0fe400078c08ff */
[----:B------:R-:W-:Y:S02]  /*8a2c0*/  IADD3 R0, R4, c[0x0][0x198], RZ ;  /* 0x0000660004007a10 */ /* 0x000fe40007ffe0ff */
[----:B------:R-:W-:Y:S02]  /*8a2d0*/  ISETP.LT.AND P5, PT, R8, c[0x0][0x17c], !P0 ;  /* 0x00005f0008007a0c */ /* 0x000fe400047a1270 */
[----:B------:R-:W-:Y:S02]  /*8a2e0*/  IADD3 R8, R29, 0x1ab, RZ ;  /* 0x000001ab1d087810 */ /* 0x000fe40007ffe0ff */
[----:B------:R-:W-:Y:S02]  /*8a2f0*/  LEA.HI.X.SX32 R27, R4, R3, 0x1, P6 ;  /* 0x00000003041b7211 */ /* 0x000fe400030f0eff */
[----:B------:R-:W-:-:S02]  /*8a300*/  LEA R24, P6, R0, R2, 0x1 ;  /* 0x0000000200187211 */ /* 0x000fc400078c08ff */
[----:B------:R-:W-:Y:S02]  /*8a310*/  IADD3 R4, R0, c[0x0][0x198], RZ ;  /* 0x0000660000047a10 */ /* 0x000fe40007ffe0ff */
[----:B------:R-:W-:Y:S01]  /*8a320*/  ISETP.LT.AND P4, PT, R8, c[0x0][0x17c], !P0 ;  /* 0x00005f0008007a0c */ /* 0x000fe20004781270 */
[----:B------:R0:W-:Y:S01]  /*8a330*/  @P1 STG.E.U16 [R26.64], R12 ;  /* 0x0000000c1a001986 */ /* 0x0001e2000c101506 */
[----:B------:R-:W-:Y:S02]  /*8a340*/  LEA.HI.X.SX32 R25, R0, R3, 0x1, P6 ;  /* 0x0000000300197211 */ /* 0x000fe400030f0eff */
[----:B------:R-:W-:Y:S02]  /*8a350*/  IADD3 R8, R29, 0x1ac, RZ ;  /* 0x000001ac1d087810 */ /* 0x000fe40007ffe0ff */
[C---:B------:R-:W-:Y:S02]  /*8a360*/  IADD3 R0, R4.reuse, c[0x0][0x198], RZ ;  /* 0x0000660004007a10 */ /* 0x040fe40007ffe0ff */
[----:B0-----:R-:W-:-:S02]  /*8a370*/  LEA R26, P6, R4, R2, 0x1 ;  /* 0x00000002041a7211 */ /* 0x001fc400078c08ff */
[----:B------:R-:W-:Y:S02]  /*8a380*/  ISETP.LT.AND P3, PT, R8, c[0x0][0x17c], !P0 ;  /* 0x00005f0008007a0c */ /* 0x000fe40004761270 */
[----:B------:R-:W-:Y:S02]  /*8a390*/  LEA.HI.X.SX32 R27, R4, R3, 0x1, P6 ;  /* 0x00000003041b7211 */ /* 0x000fe400030f0eff */
[----:B--2---:R-:W-:Y:S02]  /*8a3a0*/  PRMT R4, R20, 0x7632, R4 ;  /* 0x0000763214047816 */ /* 0x004fe40000000004 */
[C---:B------:R-:W-:Y:S01]  /*8a3b0*/  IADD3 R8, R29.reuse, 0x1ad, RZ ;  /* 0x000001ad1d087810 */ /* 0x040fe20007ffe0ff */
[----:B------:R0:W-:Y:S03]  /*8a3c0*/  @P5 STG.E.U16 [R24.64], R20 ;  /* 0x0000001418005986 */ /* 0x0001e6000c101506 */
[----:B------:R-:W-:Y:S01]  /*8a3d0*/  ISETP.LT.AND P2, PT, R8, c[0x0][0x17c], !P0 ;  /* 0x00005f0008007a0c */ /* 0x000fe20004741270 */
[----:B------:R1:W-:Y:S01]  /*8a3e0*/  @P4 STG.E.U16 [R26.64], R4 ;  /* 0x000000041a004986 */ /* 0x0003e2000c101506 */
[----:B------:R-:W-:-:S03]  /*8a3f0*/  IADD3 R8, R29, 0x1ae, RZ ;  /* 0x000001ae1d087810 */ /* 0x000fc60007ffe0ff */
[----:B0-----:R-:W2:Y:S01]  /*8a400*/  LDL.LU R20, [R1+0x64] ;  /* 0x0000640001147983 */ /* 0x001ea20000300800 */
[CC--:B------:R-:W-:Y:S02]  /*8a410*/  LEA R24, P6, R0.reuse, R2.reuse, 0x1 ;  /* 0x0000000200187211 */ /* 0x0c0fe400078c08ff */
[C---:B-1----:R-:W-:Y:S02]  /*8a420*/  IADD3 R4, R0.reuse, c[0x0][0x198], RZ ;  /* 0x0000660000047a10 */ /* 0x042fe40007ffe0ff */
[----:B------:R-:W-:Y:S02]  /*8a430*/  LEA.HI.X.SX32 R25, R0, R3, 0x1, P6 ;  /* 0x0000000300197211 */ /* 0x000fe400030f0eff */
[C---:B------:R-:W-:Y:S02]  /*8a440*/  LEA R26, P6, R4.reuse, R2, 0x1 ;  /* 0x00000002041a7211 */ /* 0x040fe400078c08ff */
[----:B------:R-:W-:Y:S02]  /*8a450*/  IADD3 R0, R4, c[0x0][0x198], RZ ;  /* 0x0000660004007a10 */ /* 0x000fe40007ffe0ff */
[----:B------:R-:W-:-:S02]  /*8a460*/  ISETP.LT.AND P1, PT, R8, c[0x0][0x17c], !P0 ;  /* 0x00005f0008007a0c */ /* 0x000fc40004721270 */
        /* <DEDUP_REMOVED lines=9> */
[C---:B------:R-:W-:Y:S02]  /*8a500*/  IADD3 R0, R4.reuse, c[0x0][0x198], RZ ;  /* 0x0000660004007a10 */ /* 0x040fe40007ffe0ff */
[----:B------:R-:W-:Y:S01]  /*8a510*/  LEA.HI.X.SX32 R27, R4, R3, 0x1, P6 ;  /* 0x00000003041b7211 */ /* 0x000fe200030f0eff */
[----:B---3--:R0:W-:Y:S01]  /*8a520*/  @P1 STG.E.U16 [R24.64], R28 ;  /* 0x0000001c18001986 */ /* 0x0081e2000c101506 */
[----:B------:R-:W-:-:S03]  /*8a530*/  PRMT R4, R28, 0x7632, R4 ;  /* 0x000076321c047816 */ /* 0x000fc60000000004 */
        /* <DEDUP_REMOVED lines=9> */
[----:B------:R-:W-:Y:S02]  /*8a5d0*/  IADD3 R8, R29, 0x1b2, RZ ;  /* 0x000001b21d087810 */ /* 0x000fe40007ffe0ff */
[----:B------:R-:W-:-:S02]  /*8a5e0*/  LEA.HI.X.SX32 R25, R0, R3, 0x1, P6 ;  /* 0x0000000300197211 */ /* 0x000fc400030f0eff */
[----:B------:R-:W-:Y:S02]  /*8a5f0*/  ISETP.LT.AND P2, PT, R8, c[0x0][0x17c], !P0 ;  /* 0x00005f0008007a0c */ /* 0x000fe40004741270 */
[----:B0-----:R-:W-:-:S04]  /*8a600*/  IADD3 R4, R0, c[0x0][0x198], RZ ;  /* 0x0000660000047a10 */ /* 0x001fc80007ffe0ff */
[C---:B------:R-:W-:Y:S02]  /*8a610*/  LEA R26, P6, R4.reuse, R2, 0x1 ;  /* 0x00000002041a7211 */ /* 0x040fe400078c08ff */
[C---:B------:R-:W-:Y:S02]  /*8a620*/  IADD3 R0, R4.reuse, c[0x0][0x198], RZ ;  /* 0x0000660004007a10 */ /* 0x040fe40007ffe0ff */
[----:B------:R-:W-:Y:S02]  /*8a630*/  IADD3 R8, R29, 0x1b3, RZ ;  /* 0x000001b31d087810 */ /* 0x000fe40007ffe0ff */
[----:B------:R-:W-:Y:S02]  /*8a640*/  LEA.HI.X.SX32 R27, R4, R3, 0x1, P6 ;  /* 0x00000003041b7211 */ /* 0x000fe400030f0eff */
[----:B------:R-:W-:Y:S01]  /*8a650*/  IADD3 R4, R0, c[0x0][0x198], RZ ;  /* 0x0000660000047a10 */ /* 0x000fe20007ffe0ff */
[----:B--2---:R0:W-:Y:S01]  /*8a660*/  @P4 STG.E.U16 [R24.64], R20 ;  /* 0x0000001418004986 */ /* 0x0041e2000c101506 */
[----:B------:R-:W-:-:S02]  /*8a670*/  PRMT R12, R20, 0x7632, R12 ;  /* 0x00007632140c7816 */ /* 0x000fc4000000000c */
[----:B------:R-:W-:Y:S02]  /*8a680*/  ISETP.LT.AND P1, PT, R8, c[0x0][0x17c], !P0 ;  /* 0x00005f0008007a0c */ /* 0x000fe40004721270 */
[----:B------:R-:W-:Y:S01]  /*8a690*/  IADD3 R8, R29, 0x1b4, RZ ;  /* 0x000001b41d087810 */ /* 0x000fe20007ffe0ff */
[----:B------:R1:W-:Y:S01]  /*8a6a0*/  @P3 STG.E.U16 [R26.64], R12 ;  /* 0x0000000c1a003986 */ /* 0x0003e2000c101506 */
[----:B0-----:R-:W-:-:S04]  /*8a6b0*/  LEA R24, P6, R0, R2, 0x1 ;  /* 0x0000000200187211 */ /* 0x001fc800078c08ff */
[-C--:B------:R-:W-:Y:S02]  /*8a6c0*/  LEA.HI.X.SX32 R25, R0, R3.reuse, 0x1, P6 ;  /* 0x0000000300197211 */ /* 0x080fe400030f0eff */
[----:B-1----:R-:W-:Y:S02]  /*8a6d0*/  LEA R26, P6, R4, R2, 0x1 ;  /* 0x00000002041a7211 */ /* 0x002fe400078c08ff */
[----:B------:R-:W-:Y:S02]  /*8a6e0*/  ISETP.LT.AND P5, PT, R8, c[0x0][0x17c], !P0 ;  /* 0x00005f0008007a0c */ /* 0x000fe400047a1270 */
[C---:B------:R-:W-:Y:S02]  /*8a6f0*/  IADD3 R0, R4.reuse, c[0x0][0x198], RZ ;  /* 0x0000660004007a10 */ /* 0x040fe40007ffe0ff */
[----:B------:R-:W-:Y:S02]  /*8a700*/  LEA.HI.X.SX32 R27, R4, R3, 0x1, P6 ;  /* 0x00000003041b7211 */ /* 0x000fe400030f0eff */
[----:B------:R-:W-:Y:S01]  /*8a710*/  IADD3 R8, R29, 0x1b5, RZ ;  /* 0x000001b51d087810 */ /* 0x000fe20007ffe0ff */
[----:B----4-:R0:W-:Y:S01]  /*8a720*/  @P2 STG.E.U16 [R24.64], R16 ;  /* 0x0000001018002986 */ /* 0x0101e2000c101506 */
[----:B------:R-:W-:-:S02]  /*8a730*/  PRMT R4, R16, 0x7632, R4 ;  /* 0x0000763210047816 */ /* 0x000fc40000000004 */
[C---:B0-----:R-:W-:Y:S01]  /*8a740*/  LEA R24, P6, R0.reuse, R2, 0x1 ;  /* 0x0000000200187211 */ /* 0x041fe200078c08ff */
[----:B------:R-:W2:Y:S03]  /*8a750*/  LDL.LU R16, [R1+0x48] ;  /* 0x0000480001107983 */ /* 0x000ea60000300800 */
[----:B------:R-:W-:Y:S01]  /*8a760*/  LEA.HI.X.SX32 R25, R0, R3, 0x1, P6 ;  /* 0x0000000300197211 */ /* 0x000fe200030f0eff */
[----:B------:R-:W-:Y:S04]  /*8a770*/  @P1 STG.E.U16 [R26.64], R4 ;  /* 0x000000041a001986 */ /* 0x000fe8000c101506 */
[----:B---3--:R0:W-:Y:S01]  /*8a780*/  @P5 STG.E.U16 [R24.64], R28 ;  /* 0x0000001c18005986 */ /* 0x0081e2000c101506 */
[----:B------:R-:W-:-:S03]  /*8a790*/  PRMT R12, R28, 0x7632, R12 ;  /* 0x000076321c0c7816 */ /* 0x000fc6000000000c */
[----:B0-----:R-:W3:Y:S01]  /*8a7a0*/  LDL.LU R28, [R1+0x58] ;  /* 0x00005800011c7983 */ /* 0x001ee20000300800 */
[----:B------:R-:W-:Y:S02]  /*8a7b0*/  ISETP.LT.AND P4, PT, R8, c[0x0][0x17c], !P0 ;  /* 0x00005f0008007a0c */ /* 0x000fe40004781270 */
[----:B------:R-:W-:-:S04]  /*8a7c0*/  IADD3 R8, R29, 0x1b6, RZ ;  /* 0x000001b61d087810 */ /* 0x000fc80007ffe0ff */
[----:B------:R-:W-:Y:S02]  /*8a7d0*/  ISETP.LT.AND P3, PT, R8, c[0x0][0x17c], !P0 ;  /* 0x00005f0008007a0c */ /* 0x000fe40004761270 */
[C---:B------:R-:W-:Y:S02]  /*8a7e0*/  IADD3 R8, R29.reuse, 0x1b7, RZ ;  /* 0x000001b71d087810 */ /* 0x040fe40007ffe0ff */
[----:B------:R-:W-:Y:S02]  /*8a7f0*/  IADD3 R4, R0, c[0x0][0x198], RZ ;  /* 0x0000660000047a10 */ /* 0x000fe40007ffe0ff */
[----:B------:R-:W-:Y:S02]  /*8a800*/  ISETP.LT.AND P2, PT, R8, c[0x0][0x17c], !P0 ;  /* 0x00005f0008007a0c */ /* 0x000fe40004741270 */
[----:B------:R-:W-:Y:S02]  /*8a810*/  IADD3 R8, R29, 0x1b8, RZ ;  /* 0x000001b81d087810 */ /* 0x000fe40007ffe0ff */
[----:B------:R-:W-:-:S02]  /*8a820*/  LEA R26, P6, R4, R2, 0x1 ;  /* 0x00000002041a7211 */ /* 0x000fc400078c08ff */
[----:B------:R-:W-:Y:S02]  /*8a830*/  IADD3 R0, R4, c[0x0][0x198], RZ ;  /* 0x0000660004007a10 */ /* 0x000fe40007ffe0ff */
[----:B------:R-:W-:Y:S02]  /*8a840*/  ISETP.LT.AND P1, PT, R8, c[0x0][0x17c], !P0 ;  /* 0x00005f0008007a0c */ /* 0x000fe40004721270 */
[----:B------:R-:W-:Y:S02]  /*8a850*/  IADD3 R8, R29, 0x1b9, RZ ;  /* 0x000001b91d087810 */ /* 0x000fe40007ffe0ff */
[----:B------:R-:W-:Y:S02]  /*8a860*/  LEA.HI.X.SX32 R27, R4, R3, 0x1, P6 ;  /* 0x00000003041b7211 */ /* 0x000fe400030f0eff */
[----:B------:R-:W-:Y:S02]  /*8a870*/  LEA R24, P6, R0, R2, 0x1 ;  /* 0x0000000200187211 */ /* 0x000fe400078c08ff */
[----:B------:R-:W-:-:S02]  /*8a880*/  ISETP.LT.AND P5, PT, R8, c[0x0][0x17c], !P0 ;  /* 0x00005f0008007a0c */ /* 0x000fc400047a1270 */
[C---:B------:R-:W-:Y:S02]  /*8a890*/  IADD3 R4, R0.reuse, c[0x0][0x198], RZ ;  /* 0x0000660000047a10 */ /* 0x040fe40007ffe0ff */
[C---:B------:R-:W-:Y:S01]  /*8a8a0*/  IADD3 R8, R29.reuse, 0x1ba, RZ ;  /* 0x000001ba1d087810 */ /* 0x040fe20007ffe0ff */
[----:B------:R0:W-:Y:S01]  /*8a8b0*/  @P4 STG.E.U16 [R26.64], R12 ;  /* 0x0000000c1a004986 */ /* 0x0001e2000c101506 */
[----:B------:R-:W-:Y:S02]  /*8a8c0*/  LEA.HI.X.SX32 R25, R0, R3, 0x1, P6 ;  /* 0x0000000300197211 */ /* 0x000fe400030f0eff */
[----:B------:R-:W-:Y:S02]  /*8a8d0*/  ISETP.LT.AND P4, PT, R8, c[0x0][0x17c], !P0 ;  /* 0x00005f0008007a0c */ /* 0x000fe40004781270 */
[----:B------:R-:W-:Y:S01]  /*8a8e0*/  IADD3 R8, R29, 0x1bb, RZ ;  /* 0x000001bb1d087810 */ /* 0x000fe20007ffe0ff */
[----:B------:R1:W-:Y:S01]  /*8a8f0*/  @P3 STG.E.U16 [R24.64], R5 ;  /* 0x0000000518003986 */ /* 0x0003e2000c101506 */
[----:B------:R-:W-:-:S02]  /*8a900*/  IADD3 R0, R4, c[0x0][0x198], RZ ;  /* 0x0000660004007a10 */ /* 0x000fc40007ffe0ff */
[-C--:B0-----:R-:W-:Y:S02]  /*8a910*/  LEA R26, P6, R4, R2.reuse, 0x1 ;  /* 0x00000002041a7211 */ /* 0x081fe400078c08ff */
[----:B------:R-:W-:Y:S02]  /*8a920*/  ISETP.LT.AND P3, PT, R8, c[0x0][0x17c], !P0 ;  /* 0x00005f0008007a0c */ /* 0x000fe40004761270 */
[----:B------:R-:W-:Y:S02]  /*8a930*/  LEA.HI.X.SX32 R27, R4, R3, 0x1, P6 ;  /* 0x00000003041b7211 */ /* 0x000fe400030f0eff */
[----:B-1----:R-:W-:Y:S02]  /*8a940*/  PRMT R5, R5, 0x7632, R5 ;  /* 0x0000763205057816 */ /* 0x002fe40000000005 */
[C---:B------:R-:W-:Y:S02]  /*8a950*/  LEA R4, P6, R0.reuse, R2, 0x1 ;  /* 0x0000000200047211 */ /* 0x040fe400078c08ff */
[----:B------:R-:W-:Y:S01]  /*8a960*/  IADD3 R8, R0, c[0x0][0x198], RZ ;  /* 0x0000660000087a10 */ /* 0x000fe20007ffe0ff */
[----:B------:R0:W-:Y:S01]  /*8a970*/  @P2 STG.E.U16 [R26.64], R5 ;  /* 0x000000051a002986 */ /* 0x0001e2000c101506 */
[----:B------:R-:W-:-:S02]  /*8a980*/  IADD3 R12, R29, 0x1bc, RZ ;  /* 0x000001bc1d0c7810 */ /* 0x000fc40007ffe0ff */
[-C--:B0-----:R-:W-:Y:S01]  /*8a990*/  LEA.HI.X.SX32 R5, R0, R3.reuse, 0x1, P6 ;  /* 0x0000000300057211 */ /* 0x081fe200030f0eff */
[----:B------:R-:W4:Y:S01]  /*8a9a0*/  LDL.LU R27, [R1+0x28] ;  /* 0x00002800011b7983 */ /* 0x000f220000300800 */
[C---:B------:R-:W-:Y:S02]  /*8a9b0*/  LEA R24, P6, R8.reuse, R2, 0x1 ;  /* 0x0000000208187211 */ /* 0x040fe400078c08ff */
[C---:B------:R-:W-:Y:S01]  /*8a9c0*/  IADD3 R0, R8.reuse, c[0x0][0x198], RZ ;  /* 0x0000660008007a10 */ /* 0x040fe20007ffe0ff */
[----:B------:R0:W-:Y:S01]  /*8a9d0*/  @P1 STG.E.U16 [R4.64], R9 ;  /* 0x0000000904001986 */ /* 0x0001e2000c101506 */
[----:B------:R-:W-:Y:S02]  /*8a9e0*/  LEA.HI.X.SX32 R25, R8, R3, 0x1, P6 ;  /* 0x0000000308197211 */ /* 0x000fe400030f0eff */
[----:B------:R-:W-:Y:S01]  /*8a9f0*/  PRMT R8, R9, 0x7632, R8 ;  /* 0x0000763209087816 */ /* 0x000fe20000000008 */
[----:B------:R-:W4:Y:S01]  /*8aa00*/  LDL.LU R20, [R1+0x78] ;  /* 0x0000780001147983 */ /* 0x000f220000300800 */
[----:B------:R-:W-:-:S02]  /*8aa10*/  ISETP.LT.AND P2, PT, R12, c[0x0][0x17c], !P0 ;  /* 0x00005f000c007a0c */ /* 0x000fc40004741270 */
[C---:B0-----:R-:W-:Y:S02]  /*8aa20*/  LEA R4, P6, R0.reuse, R2, 0x1 ;  /* 0x0000000200047211 */ /* 0x041fe400078c08ff */
[C---:B------:R-:W-:Y:S01]  /*8aa30*/  IADD3 R9, R0.reuse, c[0x0][0x198], RZ ;  /* 0x0000660000097a10 */ /* 0x040fe20007ffe0ff */
[----:B------:R0:W-:Y:S01]  /*8aa40*/  @P5 STG.E.U16 [R24.64], R8 ;  /* 0x0000000818005986 */ /* 0x0001e2000c101506 */
[----:B------:R-:W-:Y:S02]  /*8aa50*/  LEA.HI.X.SX32 R5, R0, R3, 0x1, P6 ;  /* 0x0000000300057211 */ /* 0x000fe400030f0eff */
[----:B------:R-:W-:Y:S02]  /*8aa60*/  IADD3 R12, R29, 0x1bd, RZ ;  /* 0x000001bd1d0c7810 */ /* 0x000fe40007ffe0ff */
[----:B------:R-:W-:Y:S01]  /*8aa70*/  IADD3 R0, R9, c[0x0][0x198], RZ ;  /* 0x0000660009007a10 */ /* 0x000fe20007ffe0ff */
[----:B------:R1:W-:Y:S01]  /*8aa80*/  @P4 STG.E.U16 [R4.64], R13 ;  /* 0x0000000d04004986 */ /* 0x0003e2000c101506 */
[----:B------:R-:W-:-:S02]  /*8aa90*/  ISETP.LT.AND P1, PT, R12, c[0x0][0x17c], !P0 ;  /* 0x00005f000c007a0c */ /* 0x000fc40004721270 */
[----:B0-----:R-:W-:Y:S02]  /*8aaa0*/  LEA R8, P6, R9, R2, 0x1 ;  /* 0x0000000209087211 */ /* 0x001fe400078c08ff */
[----:B------:R-:W-:Y:S02]  /*8aab0*/  IADD3 R12, R29, 0x1be, RZ ;  /* 0x000001be1d0c7810 */ /* 0x000fe40007ffe0ff */
[----:B------:R-:W-:Y:S02]  /*8aac0*/  LEA.HI.X.SX32 R9, R9, R3, 0x1, P6 ;  /* 0x0000000309097211 */ /* 0x000fe400030f0eff */
[----:B-1----:R-:W-:Y:S02]  /*8aad0*/  IADD3 R4, R29, 0x1bf, RZ ;  /* 0x000001bf1d047810 */ /* 0x002fe40007ffe0ff */
[----:B------:R-:W-:Y:S02]  /*8aae0*/  PRMT R13, R13, 0x7632, R13 ;  /* 0x000076320d0d7816 */ /* 0x000fe4000000000d */
[----:B------:R-:W-:-:S02]  /*8aaf0*/  ISETP.LT.AND P4, PT, R4, c[0x0][0x17c], !P0 ;  /* 0x00005f0004007a0c */ /* 0x000fc40004781270 */
[----:B------:R-:W-:Y:S01]  /*8ab00*/  LEA R4, P6, R0, R2, 0x1 ;  /* 0x0000000200047211 */ /* 0x000fe200078c08ff */
[----:B------:R0:W-:Y:S01]  /*8ab10*/  @P3 STG.E.U16 [R8.64], R13 ;  /* 0x0000000d08003986 */ /* 0x0001e2000c101506 */
[----:B------:R-:W-:Y:S02]  /*8ab20*/  ISETP.LT.AND P5, PT, R12, c[0x0][0x17c], !P0 ;  /* 0x00005f000c007a0c */ /* 0x000fe400047a1270 */
[----:B------:R-:W-:Y:S02]  /*8ab30*/  IADD3 R12, R29, 0x1c0, RZ ;  /* 0x000001c01d0c7810 */ /* 0x000fe40007ffe0ff */
[----:B------:R-:W-:Y:S02]  /*8ab40*/  LEA.HI.X.SX32 R5, R0, R3, 0x1, P6 ;  /* 0x0000000300057211 */ /* 0x000fe400030f0eff */
[----:B------:R-:W-:Y:S02]  /*8ab50*/  ISETP.LT.AND P3, PT, R12, c[0x0][0x17c], !P0 ;  /* 0x00005f000c007a0c */ /* 0x000fe40004761270 */
[----:B0-----:R-:W-:-:S02]  /*8ab60*/  IADD3 R9, R0, c[0x0][0x198], RZ ;  /* 0x0000660000097a10 */ /* 0x001fc40007ffe0ff */
[----:B------:R-:W-:Y:S02]  /*8ab70*/  IADD3 R12, R29, 0x1c1, RZ ;  /* 0x000001c11d0c7810 */ /* 0x000fe40007ffe0ff */
[C---:B------:R-:W-:Y:S02]  /*8ab80*/  LEA R8, P6, R9.reuse, R2, 0x1 ;  /* 0x0000000209087211 */ /* 0x040fe400078c08ff */
[C---:B------:R-:W-:Y:S01]  /*8ab90*/  IADD3 R0, R9.reuse, c[0x0][0x198], RZ ;  /* 0x0000660009007a10 */ /* 0x040fe20007ffe0ff */
[----:B------:R0:W-:Y:S01]  /*8aba0*/  @P2 STG.E.U16 [R4.64], R17 ;  /* 0x0000001104002986 */ /* 0x0001e2000c101506 */
[----:B------:R-:W-:Y:S02]  /*8abb0*/  LEA.HI.X.SX32 R9, R9, R3, 0x1, P6 ;  /* 0x0000000309097211 */ /* 0x000fe400030f0eff */
[----:B------:R-:W-:Y:S02]  /*8abc0*/  ISETP.LT.AND P2, PT, R12, c[0x0][0x17c], !P0 ;  /* 0x00005f000c007a0c */ /* 0x000fe40004741270 */
[----:B------:R-:W-:-:S02]  /*8abd0*/  IADD3 R12, R0, c[0x0][0x198], RZ ;  /* 0x00006600000c7a10 */ /* 0x000fc40007ffe0ff */
[C---:B0-----:R-:W-:Y:S02]  /*8abe0*/  LEA R4, P6, R0.reuse, R2, 0x1 ;  /* 0x0000000200047211 */ /* 0x041fe400078c08ff */
[----:B------:R-:W-:Y:S02]  /*8abf0*/  PRMT R17, R17, 0x7632, R17 ;  /* 0x0000763211117816 */ /* 0x000fe40000000011 */
[----:B------:R-:W-:-:S03]  /*8ac00*/  LEA.HI.X.SX32 R5, R0, R3, 0x1, P6 ;  /* 0x0000000300057211 */ /* 0x000fc600030f0eff */
[----:B------:R0:W-:Y:S01]  /*8ac10*/  @P1 STG.E.U16 [R8.64], R17 ;  /* 0x0000001108001986 */ /* 0x0001e2000c101506 */
[----:B------:R-:W-:-:S03]  /*8ac20*/  IADD3 R0, R12, c[0x0][0x198], RZ ;  /* 0x000066000c007a10 */ /* 0x000fc60007ffe0ff */
[----:B------:R1:W-:Y:S01]  /*8ac30*/  @P5 STG.E.U16 [R4.64], R21 ;  /* 0x0000001504005986 */ /* 0x0003e2000c101506 */
[CC--:B0-----:R-:W-:Y:S02]  /*8ac40*/  LEA R8, P6, R12.reuse, R2.reuse, 0x1 ;  /* 0x000000020c087211 */ /* 0x0c1fe400078c08ff */
[----:B-1----:R-:W-:Y:S02]  /*8ac50*/  IADD3 R4, R29, 0x1c3, RZ ;  /* 0x000001c31d047810 */ /* 0x002fe40007ffe0ff */
[----:B------:R-:W-:Y:S02]  /*8ac60*/  LEA.HI.X.SX32 R9, R12, R3, 0x1, P6 ;  /* 0x000000030c097211 */ /* 0x000fe400030f0eff */
[----:B------:R-:W-:Y:S02]  /*8ac70*/  PRMT R21, R21, 0x7632, R21 ;  /* 0x0000763215157816 */ /* 0x000fe40000000015 */
[----:B------:R-:W-:Y:S02]  /*8ac80*/  ISETP.LT.AND P5, PT, R4, c[0x0][0x17c], !P0 ;  /* 0x00005f0004007a0c */ /* 0x000fe400047a1270 */
[----:B------:R-:W-:Y:S01]  /*8ac90*/  LEA R4, P6, R0, R2, 0x1 ;  /* 0x0000000200047211 */ /* 0x000fe200078c08ff */
[----:B------:R0:W-:Y:S01]  /*8aca0*/  @P4 STG.E.U16 [R8.64], R21 ;  /* 0x0000001508004986 */ /* 0x0001e2000c101506 */
[----:B------:R-:W-:-:S02]  /*8acb0*/  IADD3 R13, R29, 0x1c2, RZ ;  /* 0x000001c21d0d7810 */ /* 0x000fc40007ffe0ff */
[C---:B------:R-:W-:Y:S02]  /*8acc0*/  LEA.HI.X.SX32 R5, R0.reuse, R3, 0x1, P6 ;  /* 0x0000000300057211 */ /* 0x040fe400030f0eff */
[----:B------:R-:W-:Y:S02]  /*8acd0*/  ISETP.LT.AND P1, PT, R13, c[0x0][0x17c], !P0 ;  /* 0x00005f000d007a0c */ /* 0x000fe40004721270 */
[----:B0-----:R-:W-:-:S04]  /*8ace0*/  IADD3 R9, R0, c[0x0][0x198], RZ ;  /* 0x0000660000097a10 */ /* 0x001fc80007ffe0ff */
[CC--:B------:R-:W-:Y:S02]  /*8acf0*/  LEA R8, P6, R9.reuse, R2.reuse, 0x1 ;  /* 0x0000000209087211 */ /* 0x0c0fe400078c08ff */
[C---:B------:R-:W-:Y:S02]  /*8ad00*/  IADD3 R0, R9.reuse, c[0x0][0x198], RZ ;  /* 0x0000660009007a10 */ /* 0x040fe40007ffe0ff */
[----:B------:R-:W-:Y:S01]  /*8ad10*/  LEA.HI.X.SX32 R9, R9, R3, 0x1, P6 ;  /* 0x0000000309097211 */ /* 0x000fe200030f0eff */
[----:B--2---:R0:W-:Y:S01]  /*8ad20*/  @P3 STG.E.U16 [R4.64], R16 ;  /* 0x0000001004003986 */ /* 0x0041e2000c101506 */
[----:B------:R-:W-:Y:S02]  /*8ad30*/  PRMT R13, R16, 0x7632, R13 ;  /* 0x00007632100d7816 */ /* 0x000fe4000000000d */
[----:B0-----:R-:W-:-:S04]  /*8ad40*/  LEA R4, P6, R0, R2, 0x1 ;  /* 0x0000000200047211 */ /* 0x001fc800078c08ff */
[----:B------:R-:W-:Y:S01]  /*8ad50*/  LEA.HI.X.SX32 R5, R0, R3, 0x1, P6 ;  /* 0x0000000300057211 */ /* 0x000fe200030f0eff */
[----:B------:R-:W-:Y:S04]  /*8ad60*/  @P2 STG.E.U16 [R8.64], R13 ;  /* 0x0000000d08002986 */ /* 0x000fe8000c101506 */
[----:B---3--:R0:W-:Y:S02]  /*8ad70*/  @P1 STG.E.U16 [R4.64], R28 ;  /* 0x0000001c04001986 */ /* 0x0081e4000c101506 */
[----:B0-----:R-:W-:Y:S02]  /*8ad80*/  PRMT R5, R28, 0x7632, R5 ;  /* 0x000076321c057816 */ /* 0x001fe40000000005 */
[----:B------:R-:W2:Y:S01]  /*8ad90*/  LDL.LU R28, [R1+0xa8] ;  /* 0x0000a800011c7983 */ /* 0x000ea20000300800 */
[----:B------:R-:W-:-:S04]  /*8ada0*/  IADD3 R12, R29, 0x1c4, RZ ;  /* 0x000001c41d0c7810 */ /* 0x000fc80007ffe0ff */
[----:B------:R-:W-:Y:S02]  /*8adb0*/  ISETP.LT.AND P4, PT, R12, c[0x0][0x17c], !P0 ;  /* 0x00005f000c007a0c */ /* 0x000fe40004781270 */
[----:B------:R-:W-:-:S04]  /*8adc0*/  IADD3 R12, R29, 0x1c5, RZ ;  /* 0x000001c51d0c7810 */ /* 0x000fc80007ffe0ff */
[----:B------:R-:W-:Y:S02]  /*8add0*/  ISETP.LT.AND P3, PT, R12, c[0x0][0x17c], !P0 ;  /* 0x00005f000c007a0c */ /* 0x000fe40004761270 */
[----:B------:R-:W-:Y:S02]  /*8ade0*/  IADD3 R12, R0, c[0x0][0x198], RZ ;  /* 0x00006600000c7a10 */ /* 0x000fe40007ffe0ff */
[----:B------:R-:W-:Y:S02]  /*8adf0*/  IADD3 R4, R29, 0x1c7, RZ ;  /* 0x000001c71d047810 */ /* 0x000fe40007ffe0ff */
[C---:B------:R-:W-:Y:S02]  /*8ae00*/  LEA R8, P6, R12.reuse, R2, 0x1 ;  /* 0x000000020c087211 */ /* 0x040fe400078c08ff */
[C---:B------:R-:W-:Y:S02]  /*8ae10*/  IADD3 R0, R12.reuse, c[0x0][0x198], RZ ;  /* 0x000066000c007a10 */ /* 0x040fe40007ffe0ff */
[----:B------:R-:W-:-:S02]  /*8ae20*/  LEA.HI.X.SX32 R9, R12, R3, 0x1, P6 ;  /* 0x000000030c097211 */ /* 0x000fc400030f0eff */
[----:B------:R-:W-:Y:S02]  /*8ae30*/  ISETP.LT.AND P1, PT, R4, c[0x0][0x17c], !P0 ;  /* 0x00005f0004007a0c */ /* 0x000fe40004721270 */
[----:B------:R-:W-:Y:S01]  /*8ae40*/  LEA R4, P6, R0, R2, 0x1 ;  /* 0x0000000200047211 */ /* 0x000fe200078c08ff */
[----:B------:R0:W-:Y:S01]  /*8ae50*/  @P5 STG.E.U16 [R8.64], R5 ;  /* 0x0000000508005986 */ /* 0x0001e2000c101506 */
[C---:B------:R-:W-:Y:S02]  /*8ae60*/  IADD3 R16, R29.reuse, 0x1c6, RZ ;  /* 0x000001c61d107810 */ /* 0x040fe40007ffe0ff */
[----:B------:R-:W-:Y:S02]  /*8ae70*/  IADD3 R12, R29, 0x1c8, RZ ;  /* 0x000001c81d0c7810 */ /* 0x000fe40007ffe0ff */
[----:B------:R-:W-:Y:S02]  /*8ae80*/  ISETP.LT.AND P2, PT, R16, c[0x0][0x17c], !P0 ;  /* 0x00005f0010007a0c */ /* 0x000fe40004741270 */
[----:B0-----:R-:W-:-:S02]  /*8ae90*/  LEA.HI.X.SX32 R5, R0, R3, 0x1, P6 ;  /* 0x0000000300057211 */ /* 0x001fc400030f0eff */
[----:B------:R-:W-:-:S04]  /*8aea0*/  IADD3 R9, R0, c[0x0][0x198], RZ ;  /* 0x0000660000097a10 */ /* 0x000fc80007ffe0ff */
[CC--:B------:R-:W-:Y:S02]  /*8aeb0*/  LEA R8, P6, R9.reuse, R2.reuse, 0x1 ;  /* 0x0000000209087211 */ /* 0x0c0fe400078c08ff */
[C---:B------:R-:W-:Y:S02]  /*8aec0*/  IADD3 R0, R9.reuse, c[0x0][0x198], RZ ;  /* 0x0000660009007a10 */ /* 0x040fe40007ffe0ff */
[----:B------:R-:W-:Y:S02]  /*8aed0*/  ISETP.LT.AND P5, PT, R12, c[0x0][0x17c], !P0 ;  /* 0x00005f000c007a0c */ /* 0x000fe400047a1270 */
[----:B------:R-:W-:Y:S01]  /*8aee0*/  LEA.HI.X.SX32 R9, R9, R3, 0x1, P6 ;  /* 0x0000000309097211 */ /* 0x000fe200030f0eff */
[----:B----4-:R0:W-:Y:S01]  /*8aef0*/  @P4 STG.E.U16 [R4.64], R27 ;  /* 0x0000001b04004986 */ /* 0x0101e2000c101506 */
[----:B------:R-:W-:Y:S02]  /*8af00*/  PRMT R13, R27, 0x7632, R13 ;  /* 0x000076321b0d7816 */ /* 0x000fe4000000000d */
[----:B------:R-:W-:Y:S01]  /*8af10*/  IADD3 R12, R29, 0x1c9, RZ ;  /* 0x000001c91d0c7810 */ /* 0x000fe20007ffe0ff */
[----:B0-----:R-:W3:Y:S01]  /*8af20*/  LDL.LU R27, [R1+0x98] ;  /* 0x00009800011b7983 */ /* 0x001ee20000300800 */
[----:B------:R-:W-:-:S02]  /*8af30*/  LEA R4, P6, R0, R2, 0x1 ;  /* 0x0000000200047211 */ /* 0x000fc400078c08ff */
[----:B------:R-:W-:Y:S02]  /*8af40*/  ISETP.LT.AND P4, PT, R12, c[0x0][0x17c], !P0 ;  /* 0x00005f000c007a0c */ /* 0x000fe40004781270 */
[C---:B------:R-:W-:Y:S02]  /*8af50*/  LEA.HI.X.SX32 R5, R0.reuse, R3, 0x1, P6 ;  /* 0x0000000300057211 */ /* 0x040fe400030f0eff */
[----:B------:R-:W-:Y:S01]  /*8af60*/  IADD3 R12, R0, c[0x0][0x198], RZ ;  /* 0x00006600000c7a10 */ /* 0x000fe20007ffe0ff */
[----:B------:R0:W-:Y:S04]  /*8af70*/  @P3 STG.E.U16 [R8.64], R13 ;  /* 0x0000000d08003986 */ /* 0x0001e8000c101506 */
[----:B------:R1:W-:Y:S01]  /*8af80*/  @P2 STG.E.U16 [R4.64], R20 ;  /* 0x0000001404002986 */ /* 0x0003e2000c101506 */
[----:B------:R-:W-:-:S02]  /*8af90*/  IADD3 R0, R12, c[0x0][0x198], RZ ;  /* 0x000066000c007a10 */ /* 0x000fc40007ffe0ff */
[-C--:B0-----:R-:W-:Y:S02]  /*8afa0*/  LEA R8, P6, R12, R2.reuse, 0x1 ;  /* 0x000000020c087211 */ /* 0x081fe400078c08ff */
[----:B-1----:R-:W-:Y:S02]  /*8afb0*/  IADD3 R4, R29, 0x1cb, RZ ;  /* 0x000001cb1d047810 */ /* 0x002fe40007ffe0ff */
[----:B------:R-:W-:Y:S02]  /*8afc0*/  PRMT R5, R20, 0x7632, R5 ;  /* 0x0000763214057816 */ /* 0x000fe40000000005 */
[----:B------:R-:W4:Y:S01]  /*8afd0*/  LDL.LU R20, [R1+0x88] ;  /* 0x0000880001147983 */ /* 0x000f220000300800 */
[-C--:B------:R-:W-:Y:S02]  /*8afe0*/  LEA.HI.X.SX32 R9, R12, R3.reuse, 0x1, P6 ;  /* 0x000000030c097211 */ /* 0x080fe400030f0eff */
[----:B------:R-:W-:Y:S02]  /*8aff0*/  ISETP.LT.AND P2, PT, R4, c[0x0][0x17c], !P0 ;  /* 0x00005f0004007a0c */ /* 0x000fe40004741270 */
[C---:B------:R-:W-:Y:S01]  /*8b000*/  LEA R4, P6, R0.reuse, R2, 0x1 ;  /* 0x0000000200047211 */ /* 0x040fe200078c08ff */
[----:B------:R0:W-:Y:S03]  /*8b010*/  @P1 STG.E.U16 [R8.64], R5 ;  /* 0x0000000508001986 */ /* 0x0001e6000c101506 */
[----:B0-----:R-:W-:-:S05]  /*8b020*/  LEA.HI.X.SX32 R5, R0, R3, 0x1, P6 ;  /* 0x0000000300057211 */ /* 0x001fca00030f0eff */
[----:B--2---:R0:W-:Y:S01]  /*8b030*/  @P5 STG.E.U16 [R4.64], R28 ;  /* 0x0000001c04005986 */ /* 0x0041e2000c101506 */
[----:B------:R-:W-:-:S03]  /*8b040*/  PRMT R13, R28, 0x7632, R13 ;  /* 0x000076321c0d7816 */ /* 0x000fc6000000000d */
[----:B0-----:R-:W2:Y:S01]  /*8b050*/  LDL.LU R28, [R1+0x8] ;  /* 0x00000800011c7983 */ /* 0x001ea20000300800 */
[----:B------:R-:W-:Y:S02]  /*8b060*/  IADD3 R9, R0, c[0x0][0x198], RZ ;  /* 0x0000660000097a10 */ /* 0x000fe40007ffe0ff */
[C---:B------:R-:W-:Y:S02]  /*8b070*/  IADD3 R16, R29.reuse, 0x1ca, RZ ;  /* 0x000001ca1d107810 */ /* 0x040fe40007ffe0ff */
[----:B------:R-:W-:Y:S02]  /*8b080*/  IADD3 R12, R29, 0x1cc, RZ ;  /* 0x000001cc1d0c7810 */ /* 0x000fe40007ffe0ff */
[C---:B------:R-:W-:Y:S02]  /*8b090*/  LEA R8, P6, R9.reuse, R2, 0x1 ;  /* 0x0000000209087211 */ /* 0x040fe400078c08ff */
[----:B------:R-:W-:Y:S02]  /*8b0a0*/  ISETP.LT.AND P3, PT, R16, c[0x0][0x17c], !P0 ;  /* 0x00005f0010007a0c */ /* 0x000fe40004761270 */
[----:B------:R-:W-:-:S02]  /*8b0b0*/  IADD3 R0, R9, c[0x0][0x198], RZ ;  /* 0x0000660009007a10 */ /* 0x000fc40007ffe0ff */
[----:B------:R-:W-:Y:S02]  /*8b0c0*/  ISETP.LT.AND P1, PT, R12, c[0x0][0x17c], !P0 ;  /* 0x00005f000c007a0c */ /* 0x000fe40004721270 */
[-C--:B------:R-:W-:Y:S02]  /*8b0d0*/  LEA.HI.X.SX32 R9, R9, R3.reuse, 0x1, P6 ;  /* 0x0000000309097211 */ /* 0x080fe400030f0eff */
[----:B------:R-:W-:Y:S02]  /*8b0e0*/  IADD3 R12, R29, 0x1cd, RZ ;  /* 0x000001cd1d0c7810 */ /* 0x000fe40007ffe0ff */
[----:B------:R-:W-:Y:S02]  /*8b0f0*/  LEA R4, P6, R0, R2, 0x1 ;  /* 0x0000000200047211 */ /* 0x000fe400078c08ff */
[----:B------:R-:W-:Y:S02]  /*8b100*/  ISETP.LT.AND P5, PT, R12, c[0x0][0x17c], !P0 ;  /* 0x00005f000c007a0c */ /* 0x000fe400047a1270 */
[----:B------:R-:W-:-:S02]  /*8b110*/  LEA.HI.X.SX32 R5, R0, R3, 0x1, P6 ;  /* 0x0000000300057211 */ /* 0x000fc400030f0eff */
[----:B------:R-:W-:Y:S01]  /*8b120*/  IADD3 R12, R0, c[0x0][0x198], RZ ;  /* 0x00006600000c7a10 */ /* 0x000fe20007ffe0ff */
[----:B------:R0:W-:Y:S03]  /*8b130*/  @P4 STG.E.U16 [R8.64], R13 ;  /* 0x0000000d08004986 */ /* 0x0001e6000c101506 */
[C---:B------:R-:W-:Y:S02]  /*8b140*/  IADD3 R0, R12.reuse, c[0x0][0x198], RZ ;  /* 0x000066000c007a10 */ /* 0x040fe40007ffe0ff */
[----:B0-----:R-:W-:-:S04]  /*8b150*/  LEA R8, P6, R12, R2, 0x1 ;  /* 0x000000020c087211 */ /* 0x001fc800078c08ff */
[----:B------:R-:W-:Y:S02]  /*8b160*/  LEA.HI.X.SX32 R9, R12, R3, 0x1, P6 ;  /* 0x000000030c097211 */ /* 0x000fe400030f0eff */
[C---:B------:R-:W-:Y:S01]  /*8b170*/  IADD3 R16, R29.reuse, 0x1ce, RZ ;  /* 0x000001ce1d107810 */ /* 0x040fe20007ffe0ff */
[----:B---3--:R0:W-:Y:S02]  /*8b180*/  @P3 STG.E.U16 [R4.64], R27 ;  /* 0x0000001b04003986 */ /* 0x0081e4000c101506 */
[----:B0-----:R-:W-:Y:S02]  /*8b190*/  IADD3 R4, R29, 0x1cf, RZ ;  /* 0x000001cf1d047810 */ /* 0x001fe40007ffe0ff */
[----:B------:R-:W-:Y:S02]  /*8b1a0*/  PRMT R5, R27, 0x7632, R5 ;  /* 0x000076321b057816 */ /* 0x000fe40000000005 */
[----:B------:R-:W-:Y:S01]  /*8b1b0*/  ISETP.LT.AND P3, PT, R4, c[0x0][0x17c], !P0 ;  /* 0x00005f0004007a0c */ /* 0x000fe20004761270 */
[----:B------:R-:W3:Y:S01]  /*8b1c0*/  LDL.LU R27, [R1+0x68] ;  /* 0x00006800011b7983 */ /* 0x000ee20000300800 */
[----:B------:R-:W-:-:S03]  /*8b1d0*/  LEA R4, P6, R0, R2, 0x1 ;  /* 0x0000000200047211 */ /* 0x000fc600078c08ff */
[----:B------:R0:W-:Y:S01]  /*8b1e0*/  @P2 STG.E.U16 [R8.64], R5 ;  /* 0x0000000508002986 */ /* 0x0001e2000c101506 */
[----:B------:R-:W-:Y:S02]  /*8b1f0*/  ISETP.LT.AND P4, PT, R16, c[0x0][0x17c], !P0 ;  /* 0x00005f0010007a0c */ /* 0x000fe40004781270 */
[----:B----4-:R-:W-:Y:S02]  /*8b200*/  PRMT R13, R20, 0x7632, R13 ;  /* 0x00007632140d7816 */ /* 0x010fe4000000000d */
[C---:B0-----:R-:W-:Y:S02]  /*8b210*/  LEA.HI.X.SX32 R5, R0.reuse, R3, 0x1, P6 ;  /* 0x0000000300057211 */ /* 0x041fe400030f0eff */
[----:B------:R-:W-:-:S03]  /*8b220*/  IADD3 R9, R0, c[0x0][0x198], RZ ;  /* 0x0000660000097a10 */ /* 0x000fc60007ffe0ff */
[----:B------:R0:W-:Y:S01]  /*8b230*/  @P1 STG.E.U16 [R4.64], R20 ;  /* 0x0000001404001986 */ /* 0x0001e2000c101506 */
[CC--:B------:R-:W-:Y:S02]  /*8b240*/  LEA R8, P6, R9.reuse, R2.reuse, 0x1 ;  /* 0x0000000209087211 */ /* 0x0c0fe400078c08ff */
[C---:B------:R-:W-:Y:S02]  /*8b250*/  IADD3 R0, R9.reuse, c[0x0][0x198], RZ ;  /* 0x0000660009007a10 */ /* 0x040fe40007ffe0ff */
[----:B------:R-:W-:Y:S01]  /*8b260*/  LEA.HI.X.SX32 R9, R9, R3, 0x1, P6 ;  /* 0x0000000309097211 */ /* 0x000fe200030f0eff */
[----:B0-----:R-:W4:Y:S01]  /*8b270*/  LDL.LU R20, [R1+0x38] ;  /* 0x0000380001147983 */ /* 0x001f220000300800 */
[----:B------:R-:W-:-:S04]  /*8b280*/  LEA R4, P6, R0, R2, 0x1 ;  /* 0x0000000200047211 */ /* 0x000fc800078c08ff */
[----:B------:R-:W-:Y:S01]  /*8b290*/  LEA.HI.X.SX32 R5, R0, R3, 0x1, P6 ;  /* 0x0000000300057211 */ /* 0x000fe200030f0eff */
[----:B------:R-:W-:Y:S04]  /*8b2a0*/  @P5 STG.E.U16 [R8.64], R13 ;  /* 0x0000000d08005986 */ /* 0x000fe8000c101506 */
[----:B--2---:R0:W-:Y:S02]  /*8b2b0*/  @P4 STG.E.U16 [R4.64], R28 ;  /* 0x0000001c04004986 */ /* 0x0041e4000c101506 */
[----:B0-----:R-:W-:Y:S02]  /*8b2c0*/  PRMT R5, R28, 0x7632, R5 ;  /* 0x000076321c057816 */ /* 0x001fe40000000005 */
[----:B------:R-:W2:Y:S01]  /*8b2d0*/  LDL.LU R28, [R1+0x18] ;  /* 0x00001800011c7983 */ /* 0x000ea20000300800 */
[----:B------:R-:W-:-:S04]  /*8b2e0*/  IADD3 R12, R29, 0x1d0, RZ ;  /* 0x000001d01d0c7810 */ /* 0x000fc80007ffe0ff */
[----:B------:R-:W-:Y:S02]  /*8b2f0*/  ISETP.LT.AND P2, PT, R12, c[0x0][0x17c], !P0 ;  /* 0x00005f000c007a0c */ /* 0x000fe40004741270 */
[----:B------:R-:W-:-:S04]  /*8b300*/  IADD3 R12, R29, 0x1d1, RZ ;  /* 0x000001d11d0c7810 */ /* 0x000fc80007ffe0ff */
[----:B------:R-:W-:Y:S02]  /*8b310*/  ISETP.LT.AND P1, PT, R12, c[0x0][0x17c], !P0 ;  /* 0x00005f000c007a0c */ /* 0x000fe40004721270 */
[----:B------:R-:W-:-:S04]  /*8b320*/  IADD3 R12, R0, c[0x0][0x198], RZ ;  /* 0x00006600000c7a10 */ /* 0x000fc80007ffe0ff */
[CC--:B------:R-:W-:Y:S02]  /*8b330*/  LEA R8, P6, R12.reuse, R2.reuse, 0x1 ;  /* 0x000000020c087211 */ /* 0x0c0fe400078c08ff */
[----:B------:R-:W-:Y:S02]  /*8b340*/  IADD3 R4, R29, 0x1d3, RZ ;  /* 0x000001d31d047810 */ /* 0x000fe40007ffe0ff */
[C---:B------:R-:W-:Y:S02]  /*8b350*/  LEA.HI.X.SX32 R9, R12.reuse, R3, 0x1, P6 ;  /* 0x000000030c097211 */ /* 0x040fe400030f0eff */
[----:B------:R-:W-:Y:S02]  /*8b360*/  IADD3 R0, R12, c[0x0][0x198], RZ ;  /* 0x000066000c007a10 */ /* 0x000fe40007ffe0ff */
[----:B------:R-:W-:Y:S01]  /*8b370*/  ISETP.LT.AND P4, PT, R4, c[0x0][0x17c], !P0 ;  /* 0x00005f0004007a0c */ /* 0x000fe20004781270 */
[----:B------:R0:W-:Y:S01]  /*8b380*/  @P3 STG.E.U16 [R8.64], R5 ;  /* 0x0000000508003986 */ /* 0x0001e2000c101506 */
[----:B------:R-:W-:-:S02]  /*8b390*/  LEA R4, P6, R0, R2, 0x1 ;  /* 0x0000000200047211 */ /* 0x000fc400078c08ff */
[C---:B------:R-:W-:Y:S02]  /*8b3a0*/  IADD3 R16, R29.reuse, 0x1d2, RZ ;  /* 0x000001d21d107810 */ /* 0x040fe40007ffe0ff */
[----:B------:R-:W-:Y:S02]  /*8b3b0*/  IADD3 R12, R29, 0x1d4, RZ ;  /* 0x000001d41d0c7810 */ /* 0x000fe40007ffe0ff */
[----:B------:R-:W-:Y:S02]  /*8b3c0*/  ISETP.LT.AND P5, PT, R16, c[0x0][0x17c], !P0 ;  /* 0x00005f0010007a0c */ /* 0x000fe400047a1270 */
[C---:B0-----:R-:W-:Y:S02]  /*8b3d0*/  IADD3 R9, R0.reuse, c[0x0][0x198], RZ ;  /* 0x0000660000097a10 */ /* 0x041fe40007ffe0ff */
[----:B------:R-:W-:Y:S02]  /*8b3e0*/  LEA.HI.X.SX32 R5, R0, R3, 0x1, P6 ;  /* 0x0000000300057211 */ /* 0x000fe400030f0eff */
[----:B------:R-:W-:-:S02]  /*8b3f0*/  LEA R8, P6, R9, R2, 0x1 ;  /* 0x0000000209087211 */ /* 0x000fc400078c08ff */
[C---:B------:R-:W-:Y:S02]  /*8b400*/  IADD3 R0, R9.reuse, c[0x0][0x198], RZ ;  /* 0x0000660009007a10 */ /* 0x040fe40007ffe0ff */
[----:B------:R-:W-:Y:S02]  /*8b410*/  ISETP.LT.AND P3, PT, R12, c[0x0][0x17c], !P0 ;  /* 0x00005f000c007a0c */ /* 0x000fe40004761270 */
[----:B------:R-:W-:Y:S02]  /*8b420*/  LEA.HI.X.SX32 R9, R9, R3, 0x1, P6 ;  /* 0x0000000309097211 */ /* 0x000fe400030f0eff */
[----:B------:R-:W-:Y:S01]  /*8b430*/  IADD3 R12, R29, 0x1d5, RZ ;  /* 0x000001d51d0c7810 */ /* 0x000fe20007ffe0ff */
[----:B---3--:R0:W-:Y:S01]  /*8b440*/  @P2 STG.E.U16 [R4.64], R27 ;  /* 0x0000001b04002986 */ /* 0x0081e2000c101506 */
[----:B------:R-:W-:Y:S02]  /*8b450*/  PRMT R13, R27, 0x7632, R13 ;  /* 0x000076321b0d7816 */ /* 0x000fe4000000000d */
[----:B------:R-:W-:-:S02]  /*8b460*/  ISETP.LT.AND P2, PT, R12, c[0x0][0x17c], !P0 ;  /* 0x00005f000c007a0c */ /* 0x000fc40004741270 */
[C---:B------:R-:W-:Y:S02]  /*8b470*/  IADD3 R12, R0.reuse, c[0x0][0x198], RZ ;  /* 0x00006600000c7a10 */ /* 0x040fe40007ffe0ff */
[----:B0-----:R-:W-:-:S04]  /*8b480*/  LEA R4, P6, R0, R2, 0x1 ;  /* 0x0000000200047211 */ /* 0x001fc800078c08ff */
[-C--:B------:R-:W-:Y:S01]  /*8b490*/  LEA.HI.X.SX32 R5, R0, R3.reuse, 0x1, P6 ;  /* 0x0000000300057211 */ /* 0x080fe200030f0eff */
[----:B------:R0:W-:Y:S01]  /*8b4a0*/  @P1 STG.E.U16 [R8.64], R13 ;  /* 0x0000000d08001986 */ /* 0x0001e2000c101506 */
[C---:B------:R-:W-:Y:S02]  /*8b4b0*/  IADD3 R0, R12.reuse, c[0x0][0x198], RZ ;  /* 0x000066000c007a10 */ /* 0x040fe40007ffe0ff */
[C---:B0-----:R-:W-:Y:S01]  /*8b4c0*/  LEA R8, P6, R12.reuse, R2, 0x1 ;  /* 0x000000020c087211 */ /* 0x041fe200078c08ff */
[----:B----4-:R0:W-:Y:S03]  /*8b4d0*/  @P5 STG.E.U16 [R4.64], R20 ;  /* 0x0000001404005986 */ /* 0x0101e6000c101506 */
[----:B------:R-:W-:Y:S02]  /*8b4e0*/  LEA.HI.X.SX32 R9, R12, R3, 0x1, P6 ;  /* 0x000000030c097211 */ /* 0x000fe400030f0eff */
[----:B0-----:R-:W-:-:S02]  /*8b4f0*/  IADD3 R4, R29, 0x1d7, RZ ;  /* 0x000001d71d047810 */ /* 0x001fc40007ffe0ff */
[----:B------:R-:W-:Y:S02]  /*8b500*/  PRMT R5, R20, 0x7632, R5 ;  /* 0x0000763214057816 */ /* 0x000fe40000000005 */
[----:B------:R-:W-:Y:S01]  /*8b510*/  ISETP.LT.AND P5, PT, R4, c[0x0][0x17c], !P0 ;  /* 0x00005f0004007a0c */ /* 0x000fe200047a1270 */
[----:B------:R-:W3:Y:S01]  /*8b520*/  LDL.LU R20, [R1+0x4c] ;  /* 0x00004c0001147983 */ /* 0x000ee20000300800 */
[----:B------:R-:W-:-:S03]  /*8b530*/  LEA R4, P6, R0, R2, 0x1 ;  /* 0x0000000200047211 */ /* 0x000fc600078c08ff */
[----:B------:R0:W-:Y:S02]  /*8b540*/  @P4 STG.E.U16 [R8.64], R5 ;  /* 0x0000000508004986 */ /* 0x0001e4000c101506 */
[----:B0-----:R-:W-:-:S05]  /*8b550*/  LEA.HI.X.SX32 R5, R0, R3, 0x1, P6 ;  /* 0x0000000300057211 */ /* 0x001fca00030f0eff */
[----:B--2---:R0:W-:Y:S01]  /*8b560*/  @P3 STG.E.U16 [R4.64], R28 ;  /* 0x0000001c04003986 */ /* 0x0041e2000c101506 */
[----:B------:R-:W-:-:S03]  /*8b570*/  PRMT R13, R28, 0x7632, R13 ;  /* 0x000076321c0d7816 */ /* 0x000fc6000000000d */
[----:B0-----:R-:W2:Y:S01]  /*8b580*/  LDL.LU R28, [R1+0x5c] ;  /* 0x00005c00011c7983 */ /* 0x001ea20000300800 */
[----:B------:R-:W-:Y:S02]  /*8b590*/  IADD3 R9, R0, c[0x0][0x198], RZ ;  /* 0x0000660000097a10 */ /* 0x000fe40007ffe0ff */
[C---:B------:R-:W-:Y:S01]  /*8b5a0*/  IADD3 R16, R29.reuse, 0x1d6, RZ ;  /* 0x000001d61d107810 */ /* 0x040fe20007ffe0ff */
[----:B------:R-:W4:Y:S01]  /*8b5b0*/  LDL.LU R27, [R1+0x2c] ;  /* 0x00002c00011b7983 */ /* 0x000f220000300800 */
[----:B------:R-:W-:Y:S02]  /*8b5c0*/  IADD3 R12, R29, 0x1d8, RZ ;  /* 0x000001d81d0c7810 */ /* 0x000fe40007ffe0ff */
[C---:B------:R-:W-:Y:S02]  /*8b5d0*/  LEA R8, P6, R9.reuse, R2, 0x1 ;  /* 0x0000000209087211 */ /* 0x040fe400078c08ff */
[----:B------:R-:W-:Y:S02]  /*8b5e0*/  ISETP.LT.AND P1, PT, R16, c[0x0][0x17c], !P0 ;  /* 0x00005f0010007a0c */ /* 0x000fe40004721270 */
[----:B------:R-:W-:-:S02]  /*8b5f0*/  IADD3 R0, R9, c[0x0][0x198], RZ ;  /* 0x0000660009007a10 */ /* 0x000fc40007ffe0ff */
[----:B------:R-:W-:Y:S02]  /*8b600*/  ISETP.LT.AND P4, PT, R12, c[0x0][0x17c], !P0 ;  /* 0x00005f000c007a0c */ /* 0x000fe40004781270 */
[----:B------:R-:W-:Y:S02]  /*8b610*/  IADD3 R12, R29, 0x1d9, RZ ;  /* 0x000001d91d0c7810 */ /* 0x000fe40007ffe0ff */
[----:B------:R-:W-:Y:S02]  /*8b620*/  LEA.HI.X.SX32 R9, R9, R3, 0x1, P6 ;  /* 0x0000000309097211 */ /* 0x000fe400030f0eff */
[----:B------:R-:W-:Y:S02]  /*8b630*/  LEA R4, P6, R0, R2, 0x1 ;  /* 0x0000000200047211 */ /* 0x000fe400078c08ff */
[----:B------:R-:W-:Y:S02]  /*8b640*/  ISETP.LT.AND P3, PT, R12, c[0x0][0x17c], !P0 ;  /* 0x00005f000c007a0c */ /* 0x000fe40004761270 */
[----:B------:R-:W-:-:S02]  /*8b650*/  IADD3 R12, R0, c[0x0][0x198], RZ ;  /* 0x00006600000c7a10 */ /* 0x000fc40007ffe0ff */
[----:B------:R-:W-:Y:S01]  /*8b660*/  LEA.HI.X.SX32 R5, R0, R3, 0x1, P6 ;  /* 0x0000000300057211 */ /* 0x000fe200030f0eff */
[----:B------:R0:W-:Y:S01]  /*8b670*/  @P2 STG.E.U16 [R8.64], R13 ;  /* 0x0000000d08002986 */ /* 0x0001e2000c101506 */
[----:B------:R-:W-:-:S03]  /*8b680*/  IADD3 R0, R12, c[0x0][0x198], RZ ;  /* 0x000066000c007a10 */ /* 0x000fc60007ffe0ff */
[----:B------:R1:W-:Y:S01]  /*8b690*/  @P1 STG.E.U16 [R4.64], R6 ;  /* 0x0000000604001986 */ /* 0x0003e2000c101506 */
[CC--:B0-----:R-:W-:Y:S02]  /*8b6a0*/  LEA R8, P6, R12.reuse, R2.reuse, 0x1 ;  /* 0x000000020c087211 */ /* 0x0c1fe400078c08ff */
[C---:B-1----:R-:W-:Y:S02]  /*8b6b0*/  IADD3 R4, R29.reuse, 0x1db, RZ ;  /* 0x000001db1d047810 */ /* 0x042fe40007ffe0ff */
[----:B------:R-:W-:Y:S02]  /*8b6c0*/  LEA.HI.X.SX32 R9, R12, R3, 0x1, P6 ;  /* 0x000000030c097211 */ /* 0x000fe400030f0eff */
[----:B------:R-:W-:Y:S02]  /*8b6d0*/  PRMT R6, R6, 0x7632, R6 ;  /* 0x0000763206067816 */ /* 0x000fe40000000006 */
[----:B------:R-:W-:Y:S02]  /*8b6e0*/  ISETP.LT.AND P1, PT, R4, c[0x0][0x17c], !P0 ;  /* 0x00005f0004007a0c */ /* 0x000fe40004721270 */
[----:B------:R-:W-:Y:S01]  /*8b6f0*/  LEA R4, P6, R0, R2, 0x1 ;  /* 0x0000000200047211 */ /* 0x000fe200078c08ff */
[----:B------:R0:W-:Y:S01]  /*8b700*/  @P5 STG.E.U16 [R8.64], R6 ;  /* 0x0000000608005986 */ /* 0x0001e2000c101506 */
[----:B------:R-:W-:-:S02]  /*8b710*/  IADD3 R16, R29, 0x1da, RZ ;  /* 0x000001da1d107810 */ /* 0x000fc40007ffe0ff */
[----:B------:R-:W-:Y:S02]  /*8b720*/  LEA.HI.X.SX32 R5, R0, R3, 0x1, P6 ;  /* 0x0000000300057211 */ /* 0x000fe400030f0eff */
[----:B------:R-:W-:Y:S02]  /*8b730*/  ISETP.LT.AND P2, PT, R16, c[0x0][0x17c], !P0 ;  /* 0x00005f0010007a0c */ /* 0x000fe40004741270 */
[----:B0-----:R-:W-:Y:S02]  /*8b740*/  IADD3 R6, R0, c[0x0][0x198], RZ ;  /* 0x0000660000067a10 */ /* 0x001fe40007ffe0ff */
[----:B------:R-:W-:Y:S02]  /*8b750*/  IADD3 R9, R29, 0x1dd, RZ ;  /* 0x000001dd1d097810 */ /* 0x000fe40007ffe0ff */
[C---:B------:R-:W-:Y:S01]  /*8b760*/  LEA R8, P6, R6.reuse, R2, 0x1 ;  /* 0x0000000206087211 */ /* 0x040fe200078c08ff */
[----:B------:R0:W-:Y:S01]  /*8b770*/  @P4 STG.E.U16 [R4.64], R10 ;  /* 0x0000000a04004986 */ /* 0x0001e2000c101506 */
[----:B------:R-:W-:-:S02]  /*8b780*/  IADD3 R0, R6, c[0x0][0x198], RZ ;  /* 0x0000660006007a10 */ /* 0x000fc40007ffe0ff */
[----:B------:R-:W-:Y:S02]  /*8b790*/  ISETP.LT.AND P4, PT, R9, c[0x0][0x17c], !P0 ;  /* 0x00005f0009007a0c */ /* 0x000fe40004781270 */
[----:B------:R-:W-:Y:S02]  /*8b7a0*/  LEA.HI.X.SX32 R9, R6, R3, 0x1, P6 ;  /* 0x0000000306097211 */ /* 0x000fe400030f0eff */
[----:B------:R-:W-:Y:S02]  /*8b7b0*/  IADD3 R12, R29, 0x1dc, RZ ;  /* 0x000001dc1d0c7810 */ /* 0x000fe40007ffe0ff */
[C---:B------:R-:W-:Y:S02]  /*8b7c0*/  IADD3 R6, R0.reuse, c[0x0][0x198], RZ ;  /* 0x0000660000067a10 */ /* 0x040fe40007ffe0ff */
[----:B0-----:R-:W-:Y:S02]  /*8b7d0*/  LEA R4, P6, R0, R2, 0x1 ;  /* 0x0000000200047211 */ /* 0x001fe400078c08ff */
[----:B------:R-:W-:-:S02]  /*8b7e0*/  PRMT R10, R10, 0x7632, R10 ;  /* 0x000076320a0a7816 */ /* 0x000fc4000000000a */
[----:B------:R-:W-:Y:S02]  /*8b7f0*/  LEA.HI.X.SX32 R5, R0, R3, 0x1, P6 ;  /* 0x0000000300057211 */ /* 0x000fe400030f0eff */
[----:B------:R-:W-:Y:S01]  /*8b800*/  ISETP.LT.AND P5, PT, R12, c[0x0][0x17c], !P0 ;  /* 0x00005f000c007a0c */ /* 0x000fe200047a1270 */
[----:B------:R0:W-:Y:S01]  /*8b810*/  @P3 STG.E.U16 [R8.64], R10 ;  /* 0x0000000a08003986 */ /* 0x0001e2000c101506 */
[----:B------:R-:W-:Y:S02]  /*8b820*/  IADD3 R12, R29, 0x1de, RZ ;  /* 0x000001de1d0c7810 */ /* 0x000fe40007ffe0ff */
[----:B------:R-:W-:Y:S01]  /*8b830*/  IADD3 R0, R6, c[0x0][0x198], RZ ;  /* 0x0000660006007a10 */ /* 0x000fe20007ffe0ff */
[----:B------:R1:W-:Y:S01]  /*8b840*/  @P2 STG.E.U16 [R4.64], R14 ;  /* 0x0000000e04002986 */ /* 0x0003e2000c101506 */
[----:B------:R-:W-:Y:S02]  /*8b850*/  ISETP.LT.AND P3, PT, R12, c[0x0][0x17c], !P0 ;  /* 0x00005f000c007a0c */ /* 0x000fe40004761270 */
[----:B0-----:R-:W-:-:S02]  /*8b860*/  LEA R8, P6, R6, R2, 0x1 ;  /* 0x0000000206087211 */ /* 0x001fc400078c08ff */
[----:B------:R-:W-:Y:S02]  /*8b870*/  IADD3 R12, R29, 0x1df, RZ ;  /* 0x000001df1d0c7810 */ /* 0x000fe40007ffe0ff */
[----:B------:R-:W-:Y:S02]  /*8b880*/  LEA.HI.X.SX32 R9, R6, R3, 0x1, P6 ;  /* 0x0000000306097211 */ /* 0x000fe400030f0eff */
[----:B-1----:R-:W-:Y:S02]  /*8b890*/  PRMT R5, R14, 0x7632, R5 ;  /* 0x000076320e057816 */ /* 0x002fe40000000005 */
[C---:B------:R-:W-:Y:S02]  /*8b8a0*/  LEA R4, P6, R0.reuse, R2, 0x1 ;  /* 0x0000000200047211 */ /* 0x040fe400078c08ff */
[----:B------:R-:W-:Y:S01]  /*8b8b0*/  IADD3 R6, R0, c[0x0][0x198], RZ ;  /* 0x0000660000067a10 */ /* 0x000fe20007ffe0ff */
[----:B------:R0:W-:Y:S01]  /*8b8c0*/  @P1 STG.E.U16 [R8.64], R5 ;  /* 0x0000000508001986 */ /* 0x0001e2000c101506 */
[----:B------:R-:W-:-:S02]  /*8b8d0*/  ISETP.LT.AND P2, PT, R12, c[0x0][0x17c], !P0 ;  /* 0x00005f000c007a0c */ /* 0x000fc40004741270 */
[----:B------:R-:W-:-:S04]  /*8b8e0*/  IADD3 R12, R29, 0x1e0, RZ ;  /* 0x000001e01d0c7810 */ /* 0x000fc80007ffe0ff */
[----:B------:R-:W-:Y:S02]  /*8b8f0*/  ISETP.LT.AND P1, PT, R12, c[0x0][0x17c], !P0 ;  /* 0x00005f000c007a0c */ /* 0x000fe40004721270 */
[-C--:B0-----:R-:W-:Y:S02]  /*8b900*/  LEA.HI.X.SX32 R5, R0, R3.reuse, 0x1, P6 ;  /* 0x0000000300057211 */ /* 0x081fe400030f0eff */
[C---:B------:R-:W-:Y:S02]  /*8b910*/  LEA R8, P6, R6.reuse, R2, 0x1 ;  /* 0x0000000206087211 */ /* 0x040fe400078c08ff */
[C---:B------:R-:W-:Y:S01]  /*8b920*/  IADD3 R0, R6.reuse, c[0x0][0x198], RZ ;  /* 0x0000660006007a10 */ /* 0x040fe20007ffe0ff */
[----:B------:R0:W-:Y:S01]  /*8b930*/  @P5 STG.E.U16 [R4.64], R18 ;  /* 0x0000001204005986 */ /* 0x0001e2000c101506 */
[----:B------:R-:W-:Y:S02]  /*8b940*/  LEA.HI.X.SX32 R9, R6, R3, 0x1, P6 ;  /* 0x0000000306097211 */ /* 0x000fe400030f0eff */
[----:B------:R-:W-:-:S02]  /*8b950*/  PRMT R12, R18, 0x7632, R12 ;  /* 0x00007632120c7816 */ /* 0x000fc4000000000c */
[C---:B------:R-:W-:Y:S02]  /*8b960*/  IADD3 R6, R0.reuse, c[0x0][0x198], RZ ;  /* 0x0000660000067a10 */ /* 0x040fe40007ffe0ff */
[CC--:B0-----:R-:W-:Y:S01]  /*8b970*/  LEA R4, P6, R0.reuse, R2.reuse, 0x1 ;  /* 0x0000000200047211 */ /* 0x0c1fe200078c08ff */
[----:B------:R0:W-:Y:S03]  /*8b980*/  @P4 STG.E.U16 [R8.64], R12 ;  /* 0x0000000c08004986 */ /* 0x0001e6000c101506 */
[----:B------:R-:W-:Y:S02]  /*8b990*/  LEA.HI.X.SX32 R5, R0, R3, 0x1, P6 ;  /* 0x0000000300057211 */ /* 0x000fe400030f0eff */
[C---:B------:R-:W-:Y:S02]  /*8b9a0*/  IADD3 R0, R6.reuse, c[0x0][0x198], RZ ;  /* 0x0000660006007a10 */ /* 0x040fe40007ffe0ff */
[----:B------:R-:W-:Y:S01]  /*8b9b0*/  IADD3 R10, R29, 0x1e1, RZ ;  /* 0x000001e11d0a7810 */ /* 0x000fe20007ffe0ff */
[----:B------:R1:W-:Y:S01]  /*8b9c0*/  @P3 STG.E.U16 [R4.64], R22 ;  /* 0x0000001604003986 */ /* 0x0003e2000c101506 */
[----:B0-----:R-:W-:-:S04]  /*8b9d0*/  LEA R8, P6, R6, R2, 0x1 ;  /* 0x0000000206087211 */ /* 0x001fc800078c08ff */
[----:B------:R-:W-:Y:S02]  /*8b9e0*/  LEA.HI.X.SX32 R9, R6, R3, 0x1, P6 ;  /* 0x0000000306097211 */ /* 0x000fe400030f0eff */
[----:B-1----:R-:W-:Y:S02]  /*8b9f0*/  PRMT R5, R22, 0x7632, R5 ;  /* 0x0000763216057816 */ /* 0x002fe40000000005 */
[----:B------:R-:W-:Y:S02]  /*8ba00*/  LEA R4, P6, R0, R2, 0x1 ;  /* 0x0000000200047211 */ /* 0x000fe400078c08ff */
[----:B------:R-:W-:Y:S02]  /*8ba10*/  ISETP.LT.AND P5, PT, R10, c[0x0][0x17c], !P0 ;  /* 0x00005f000a007a0c */ /* 0x000fe400047a1270 */
[C---:B------:R-:W-:Y:S02]  /*8ba20*/  IADD3 R6, R29.reuse, 0x1e4, RZ ;  /* 0x000001e41d067810 */ /* 0x040fe40007ffe0ff */
[----:B------:R-:W-:Y:S01]  /*8ba30*/  IADD3 R12, R0, c[0x0][0x198], RZ ;  /* 0x00006600000c7a10 */ /* 0x000fe20007ffe0ff */
[----:B------:R0:W-:Y:S01]  /*8ba40*/  @P2 STG.E.U16 [R8.64], R5 ;  /* 0x0000000508002986 */ /* 0x0001e2000c101506 */
[----:B------:R-:W-:-:S02]  /*8ba50*/  IADD3 R10, R29, 0x1e2, RZ ;  /* 0x000001e21d0a7810 */ /* 0x000fc40007ffe0ff */
[----:B------:R-:W-:Y:S02]  /*8ba60*/  ISETP.LT.AND P2, PT, R6, c[0x0][0x17c], !P0 ;  /* 0x00005f0006007a0c */ /* 0x000fe40004741270 */
[----:B------:R-:W-:Y:S02]  /*8ba70*/  ISETP.LT.AND P4, PT, R10, c[0x0][0x17c], !P0 ;  /* 0x00005f000a007a0c */ /* 0x000fe40004781270 */
[----:B------:R-:W-:Y:S02]  /*8ba80*/  IADD3 R6, R12, c[0x0][0x198], RZ ;  /* 0x000066000c067a10 */ /* 0x000fe40007ffe0ff */
[-C--:B0-----:R-:W-:Y:S02]  /*8ba90*/  LEA.HI.X.SX32 R5, R0, R3.reuse, 0x1, P6 ;  /* 0x0000000300057211 */ /* 0x081fe400030f0eff */
[----:B------:R-:W-:Y:S02]  /*8baa0*/  LEA R8, P6, R12, R2, 0x1 ;  /* 0x000000020c087211 */ /* 0x000fe400078c08ff */
[----:B---3--:R-:W-:Y:S01]  /*8bab0*/  PRMT R0, R20, 0x7632, R0 ;  /* 0x0000763214007816 */ /* 0x008fe20000000000 */
[----:B------:R0:W-:Y:S01]  /*8bac0*/  @P1 STG.E.U16 [R4.64], R20 ;  /* 0x0000001404001986 */ /* 0x0001e2000c101506 */
[----:B------:R-:W-:-:S03]  /*8bad0*/  LEA.HI.X.SX32 R9, R12, R3, 0x1, P6 ;  /* 0x000000030c097211 */ /* 0x000fc600030f0eff */
[----:B0-----:R-:W3:Y:S01]  /*8bae0*/  LDL.LU R20, [R1+0x7c] ;  /* 0x00007c0001147983 */ /* 0x001ee20000300800 */
[----:B------:R-:W-:-:S04]  /*8baf0*/  LEA R4, P6, R6, R2, 0x1 ;  /* 0x0000000206047211 */ /* 0x000fc800078c08ff */
[----:B------:R-:W-:Y:S01]  /*8bb00*/  LEA.HI.X.SX32 R5, R6, R3, 0x1, P6 ;  /* 0x0000000306057211 */ /* 0x000fe200030f0eff */
[----:B------:R-:W-:Y:S01]  /*8bb10*/  @P5 STG.E.U16 [R8.64], R0 ;  /* 0x0000000008005986 */ /* 0x000fe2000c101506 */
[----:B--2---:R-:W-:-:S03]  /*8bb20*/  PRMT R13, R28, 0x7632, R13 ;  /* 0x000076321c0d7816 */ /* 0x004fc6000000000d */
[----:B------:R0:W-:Y:S04]  /*8bb30*/  @P4 STG.E.U16 [R4.64], R28 ;  /* 0x0000001c04004986 */ /* 0x0001e8000c101506 */
[----:B0-----:R-:W2:Y:S01]  /*8bb40*/  LDL.LU R28, [R1+0xac] ;  /* 0x0000ac00011c7983 */ /* 0x001ea20000300800 */
[----:B------:R-:W-:-:S04]  /*8bb50*/  IADD3 R10, R29, 0x1e3, RZ ;  /* 0x000001e31d0a7810 */ /* 0x000fc80007ffe0ff */
[----:B------:R-:W-:Y:S02]  /*8bb60*/  ISETP.LT.AND P3, PT, R10, c[0x0][0x17c], !P0 ;  /* 0x00005f000a007a0c */ /* 0x000fe40004761270 */
[C---:B------:R-:W-:Y:S02]  /*8bb70*/  IADD3 R10, R29.reuse, 0x1e5, RZ ;  /* 0x000001e51d0a7810 */ /* 0x040fe40007ffe0ff */
[----:B------:R-:W-:Y:S02]  /*8bb80*/  IADD3 R12, R6, c[0x0][0x198], RZ ;  /* 0x00006600060c7a10 */ /* 0x000fe40007ffe0ff */
[----:B------:R-:W-:Y:S02]  /*8bb90*/  ISETP.LT.AND P1, PT, R10, c[0x0][0x17c], !P0 ;  /* 0x00005f000a007a0c */ /* 0x000fe40004721270 */
[----:B------:R-:W-:Y:S02]  /*8bba0*/  IADD3 R10, R29, 0x1e6, RZ ;  /* 0x000001e61d0a7810 */ /* 0x000fe40007ffe0ff */
[----:B------:R-:W-:-:S02]  /*8bbb0*/  LEA R8, P6, R12, R2, 0x1 ;  /* 0x000000020c087211 */ /* 0x000fc400078c08ff */
[----:B------:R-:W-:Y:S02]  /*8bbc0*/  ISETP.LT.AND P5, PT, R10, c[0x0][0x17c], !P0 ;  /* 0x00005f000a007a0c */ /* 0x000fe400047a1270 */
[----:B------:R-:W-:Y:S02]  /*8bbd0*/  IADD3 R10, R29, 0x1e7, RZ ;  /* 0x000001e71d0a7810 */ /* 0x000fe40007ffe0ff */
[C---:B------:R-:W-:Y:S02]  /*8bbe0*/  IADD3 R6, R12.reuse, c[0x0][0x198], RZ ;  /* 0x000066000c067a10 */ /* 0x040fe40007ffe0ff */
[----:B------:R-:W-:Y:S02]  /*8bbf0*/  LEA.HI.X.SX32 R9, R12, R3, 0x1, P6 ;  /* 0x000000030c097211 */ /* 0x000fe400030f0eff */
[----:B------:R-:W-:Y:S02]  /*8bc00*/  ISETP.LT.AND P4, PT, R10, c[0x0][0x17c], !P0 ;  /* 0x00005f000a007a0c */ /* 0x000fe40004781270 */
[----:B------:R-:W-:-:S02]  /*8bc10*/  LEA R4, P6, R6, R2, 0x1 ;  /* 0x0000000206047211 */ /* 0x000fc400078c08ff */
[C---:B------:R-:W-:Y:S01]  /*8bc20*/  IADD3 R10, R6.reuse, c[0x0][0x198], RZ ;  /* 0x00006600060a7a10 */ /* 0x040fe20007ffe0ff */
[----:B------:R0:W-:Y:S01]  /*8bc30*/  @P3 STG.E.U16 [R8.64], R13 ;  /* 0x0000000d08003986 */ /* 0x0001e2000c101506 */
[----:B------:R-:W-:Y:S02]  /*8bc40*/  LEA.HI.X.SX32 R5, R6, R3, 0x1, P6 ;  /* 0x0000000306057211 */ /* 0x000fe400030f0eff */
[C---:B------:R-:W-:Y:S02]  /*8bc50*/  IADD3 R6, R10.reuse, c[0x0][0x198], RZ ;  /* 0x000066000a067a10 */ /* 0x040fe40007ffe0ff */
[----:B----4-:R-:W-:Y:S01]  /*8bc60*/  PRMT R12, R27, 0x7632, R12 ;  /* 0x000076321b0c7816 */ /* 0x010fe2000000000c */
[----:B------:R1:W-:Y:S01]  /*8bc70*/  @P2 STG.E.U16 [R4.64], R27 ;  /* 0x0000001b04002986 */ /* 0x0003e2000c101506 */
[----:B0-----:R-:W-:-:S04]  /*8bc80*/  LEA R8, P6, R10, R2, 0x1 ;  /* 0x000000020a087211 */ /* 0x001fc800078c08ff */
[-C--:B------:R-:W-:Y:S01]  /*8bc90*/  LEA.HI.X.SX32 R9, R10, R3.reuse, 0x1, P6 ;  /* 0x000000030a097211 */ /* 0x080fe200030f0eff */
[----:B-1----:R-:W4:Y:S01]  /*8bca0*/  LDL.LU R27, [R1+0x9c] ;  /* 0x00009c00011b7983 */ /* 0x002f220000300800 */
[C---:B------:R-:W-:Y:S02]  /*8bcb0*/  LEA R4, P6, R6.reuse, R2, 0x1 ;  /* 0x0000000206047211 */ /* 0x040fe400078c08ff */
[C---:B------:R-:W-:Y:S02]  /*8bcc0*/  IADD3 R10, R6.reuse, c[0x0][0x198], RZ ;  /* 0x00006600060a7a10 */ /* 0x040fe40007ffe0ff */
[----:B------:R-:W-:Y:S01]  /*8bcd0*/  IADD3 R0, R29, 0x1e8, RZ ;  /* 0x000001e81d007810 */ /* 0x000fe20007ffe0ff */
[----:B------:R0:W-:Y:S01]  /*8bce0*/  @P1 STG.E.U16 [R8.64], R12 ;  /* 0x0000000c08001986 */ /* 0x0001e2000c101506 */
[----:B------:R-:W-:Y:S02]  /*8bcf0*/  LEA.HI.X.SX32 R5, R6, R3, 0x1, P6 ;  /* 0x0000000306057211 */ /* 0x000fe400030f0eff */
[----:B------:R-:W-:-:S02]  /*8bd00*/  ISETP.LT.AND P3, PT, R0, c[0x0][0x17c], !P0 ;  /* 0x00005f0000007a0c */ /* 0x000fc40004761270 */
[C---:B------:R-:W-:Y:S02]  /*8bd10*/  IADD3 R6, R10.reuse, c[0x0][0x198], RZ ;  /* 0x000066000a067a10 */ /* 0x040fe40007ffe0ff */
[----:B0-----:R-:W-:-:S04]  /*8bd20*/  LEA R8, P6, R10, R2, 0x1 ;  /* 0x000000020a087211 */ /* 0x001fc800078c08ff */
[-C--:B------:R-:W-:Y:S01]  /*8bd30*/  LEA.HI.X.SX32 R9, R10, R3.reuse, 0x1, P6 ;  /* 0x000000030a097211 */ /* 0x080fe200030f0eff */
[----:B---3--:R0:W-:Y:S01]  /*8bd40*/  @P5 STG.E.U16 [R4.64], R20 ;  /* 0x0000001404005986 */ /* 0x0081e2000c101506 */
[----:B------:R-:W-:Y:S02]  /*8bd50*/  PRMT R13, R20, 0x7632, R13 ;  /* 0x00007632140d7816 */ /* 0x000fe4000000000d */
[C---:B0-----:R-:W-:Y:S01]  /*8bd60*/  LEA R4, P6, R6.reuse, R2, 0x1 ;  /* 0x0000000206047211 */ /* 0x041fe200078c08ff */
[----:B------:R-:W3:Y:S03]  /*8bd70*/  LDL.LU R20, [R1+0x8c] ;  /* 0x00008c0001147983 */ /* 0x000ee60000300800 */
[----:B------:R-:W-:Y:S01]  /*8bd80*/  LEA.HI.X.SX32 R5, R6, R3, 0x1, P6 ;  /* 0x0000000306057211 */ /* 0x000fe200030f0eff */
[----:B------:R-:W-:Y:S01]  /*8bd90*/  @P4 STG.E.U16 [R8.64], R13 ;  /* 0x0000000d08004986 */ /* 0x000fe2000c101506 */
[----:B--2---:R-:W-:-:S03]  /*8bda0*/  PRMT R12, R28, 0x7632, R12 ;  /* 0x000076321c0c7816 */ /* 0x004fc6000000000c */
[----:B------:R0:W-:Y:S04]  /*8bdb0*/  @P3 STG.E.U16 [R4.64], R28 ;  /* 0x0000001c04003986 */ /* 0x0001e8000c101506 */
[----:B0-----:R-:W2:Y:S01]  /*8bdc0*/  LDL.LU R28, [R1+0xc] ;  /* 0x00000c00011c7983 */ /* 0x001ea20000300800 */
[C---:B------:R-:W-:Y:S02]  /*8bdd0*/  IADD3 R0, R29.reuse, 0x1e9, RZ ;  /* 0x000001e91d007810 */ /* 0x040fe40007ffe0ff */
[----:B------:R-:W-:Y:S01]  /*8bde0*/  IADD3 R10, R6, c[0x0][0x198], RZ ;  /* 0x00006600060a7a10 */ /* 0x000fe20007ffe0ff */
[----:B------:R-:W2:Y:S01]  /*8bdf0*/  LDL.LU R26, [R1+0x6c] ;  /* 0x00006c00011a7983 */ /* 0x000ea20000300800 */
[----:B------:R-:W-:Y:S02]  /*8be00*/  ISETP.LT.AND P2, PT, R0, c[0x0][0x17c], !P0 ;  /* 0x00005f0000007a0c */ /* 0x000fe40004741270 */
[----:B------:R-:W-:-:S02]  /*8be10*/  IADD3 R0, R29, 0x1ea, RZ ;  /* 0x000001ea1d007810 */ /* 0x000fc40007ffe0ff */
[-C--:B------:R-:W-:Y:S02]  /*8be20*/  LEA R8, P6, R10, R2.reuse, 0x1 ;  /* 0x000000020a087211 */ /* 0x080fe400078c08ff */
[----:B------:R-:W-:Y:S02]  /*8be30*/  ISETP.LT.AND P1, PT, R0, c[0x0][0x17c], !P0 ;  /* 0x00005f0000007a0c */ /* 0x000fe40004721270 */
[C---:B------:R-:W-:Y:S02]  /*8be40*/  IADD3 R6, R10.reuse, c[0x0][0x198], RZ ;  /* 0x000066000a067a10 */ /* 0x040fe40007ffe0ff */
[----:B------:R-:W-:Y:S02]  /*8be50*/  IADD3 R0, R29, 0x1eb, RZ ;  /* 0x000001eb1d007810 */ /* 0x000fe40007ffe0ff */
[----:B------:R-:W-:Y:S02]  /*8be60*/  LEA.HI.X.SX32 R9, R10, R3, 0x1, P6 ;  /* 0x000000030a097211 */ /* 0x000fe400030f0eff */
[----:B------:R-:W-:-:S02]  /*8be70*/  LEA R4, P6, R6, R2, 0x1 ;  /* 0x0000000206047211 */ /* 0x000fc400078c08ff */
[----:B------:R-:W-:Y:S02]  /*8be80*/  ISETP.LT.AND P5, PT, R0, c[0x0][0x17c], !P0 ;  /* 0x00005f0000007a0c */ /* 0x000fe400047a1270 */
[C---:B------:R-:W-:Y:S02]  /*8be90*/  IADD3 R10, R6.reuse, c[0x0][0x198], RZ ;  /* 0x00006600060a7a10 */ /* 0x040fe40007ffe0ff */
[----:B------:R-:W-:Y:S01]  /*8bea0*/  IADD3 R0, R29, 0x1ec, RZ ;  /* 0x000001ec1d007810 */ /* 0x000fe20007ffe0ff */
[----:B------:R0:W-:Y:S01]  /*8beb0*/  @P2 STG.E.U16 [R8.64], R12 ;  /* 0x0000000c08002986 */ /* 0x0001e2000c101506 */
[----:B------:R-:W-:Y:S02]  /*8bec0*/  LEA.HI.X.SX32 R5, R6, R3, 0x1, P6 ;  /* 0x0000000306057211 */ /* 0x000fe400030f0eff */
[----:B------:R-:W-:Y:S02]  /*8bed0*/  ISETP.LT.AND P4, PT, R0, c[0x0][0x17c], !P0 ;  /* 0x00005f0000007a0c */ /* 0x000fe40004781270 */
[----:B------:R-:W-:-:S02]  /*8bee0*/  IADD3 R6, R10, c[0x0][0x198], RZ ;  /* 0x000066000a067a10 */ /* 0x000fc40007ffe0ff */
[----:B------:R-:W-:Y:S02]  /*8bef0*/  IADD3 R0, R29, 0x1ed, RZ ;  /* 0x000001ed1d007810 */ /* 0x000fe40007ffe0ff */
[C---:B0-----:R-:W-:Y:S01]  /*8bf00*/  LEA R8, P6, R10.reuse, R2, 0x1 ;  /* 0x000000020a087211 */ /* 0x041fe200078c08ff */
[----:B----4-:R0:W-:Y:S01]  /*8bf10*/  @P1 STG.E.U16 [R4.64], R27 ;  /* 0x0000001b04001986 */ /* 0x0101e2000c101506 */
[----:B------:R-:W-:Y:S02]  /*8bf20*/  PRMT R13, R27, 0x7632, R13 ;  /* 0x000076321b0d7816 */ /* 0x000fe4000000000d */
[----:B------:R-:W-:Y:S02]  /*8bf30*/  LEA.HI.X.SX32 R9, R10, R3, 0x1, P6 ;  /* 0x000000030a097211 */ /* 0x000fe400030f0eff */
[----:B------:R-:W-:Y:S02]  /*8bf40*/  ISETP.LT.AND P3, PT, R0, c[0x0][0x17c], !P0 ;  /* 0x00005f0000007a0c */ /* 0x000fe40004761270 */
[----:B------:R-:W-:-:S02]  /*8bf50*/  IADD3 R10, R6, c[0x0][0x198], RZ ;  /* 0x00006600060a7a10 */ /* 0x000fc40007ffe0ff */
[----:B------:R-:W-:Y:S02]  /*8bf60*/  IADD3 R0, R29, 0x1ee, RZ ;  /* 0x000001ee1d007810 */ /* 0x000fe40007ffe0ff */
[-C--:B0-----:R-:W-:Y:S01]  /*8bf70*/  LEA R4, P6, R6, R2.reuse, 0x1 ;  /* 0x0000000206047211 */ /* 0x081fe200078c08ff */
[----:B------:R0:W-:Y:S01]  /*8bf80*/  @P5 STG.E.U16 [R8.64], R13 ;  /* 0x0000000d08005986 */ /* 0x0001e2000c101506 */
[----:B------:R-:W-:Y:S02]  /*8bf90*/  ISETP.LT.AND P2, PT, R0, c[0x0][0x17c], !P0 ;  /* 0x00005f0000007a0c */ /* 0x000fe40004741270 */
[----:B------:R-:W-:Y:S01]  /*8bfa0*/  LEA.HI.X.SX32 R5, R6, R3, 0x1, P6 ;  /* 0x0000000306057211 */ /* 0x000fe200030f0eff */
[----:B------:R-:W4:Y:S01]  /*8bfb0*/  LDL.LU R27, [R1+0x3c] ;  /* 0x00003c00011b7983 */ /* 0x000f220000300800 */
[C---:B------:R-:W-:Y:S02]  /*8bfc0*/  IADD3 R6, R10.reuse, c[0x0][0x198], RZ ;  /* 0x000066000a067a10 */ /* 0x040fe40007ffe0ff */
[----:B0-----:R-:W-:-:S04]  /*8bfd0*/  LEA R8, P6, R10, R2, 0x1 ;  /* 0x000000020a087211 */ /* 0x001fc800078c08ff */
[----:B------:R-:W-:Y:S02]  /*8bfe0*/  LEA.HI.X.SX32 R9, R10, R3, 0x1, P6 ;  /* 0x000000030a097211 */ /* 0x000fe400030f0eff */
[----:B------:R-:W-:-:S04]  /*8bff0*/  LEA R12, P6, R6, R2, 0x1 ;  /* 0x00000002060c7211 */ /* 0x000fc800078c08ff */
[C---:B------:R-:W-:Y:S02]  /*8c000*/  LEA.HI.X.SX32 R13, R6.reuse, R3, 0x1, P6 ;  /* 0x00000003060d7211 */ /* 0x040fe400030f0eff */
[----:B------:R-:W-:Y:S02]  /*8c010*/  IADD3 R10, R6, c[0x0][0x198], RZ ;  /* 0x00006600060a7a10 */ /* 0x000fe40007ffe0ff */
[----:B---3--:R-:W-:Y:S01]  /*8c020*/  PRMT R14, R20, 0x7632, R14 ;  /* 0x00007632140e7816 */ /* 0x008fe2000000000e */
[----:B------:R-:W-:Y:S04]  /*8c030*/  @P4 STG.E.U16 [R4.64], R20 ;  /* 0x0000001404004986 */ /* 0x000fe8000c101506 */
[----:B------:R-:W-:Y:S01]  /*8c040*/  @P3 STG.E.U16 [R8.64], R14 ;  /* 0x0000000e08003986 */ /* 0x000fe2000c101506 */
[----:B--2---:R-:W-:-:S03]  /*8c050*/  PRMT R6, R28, 0x7632, R6 ;  /* 0x000076321c067816 */ /* 0x004fc60000000006 */
[----:B------:R0:W-:Y:S04]  /*8c060*/  @P2 STG.E.U16 [R12.64], R28 ;  /* 0x0000001c0c002986 */ /* 0x0001e8000c101506 */
[----:B0-----:R-:W2:Y:S01]  /*8c070*/  LDL.LU R28, [R1+0x1c] ;  /* 0x00001c00011c7983 */ /* 0x001ea20000300800 */
[----:B------:R-:W-:-:S04]  /*8c080*/  IADD3 R0, R29, 0x1ef, RZ ;  /* 0x000001ef1d007810 */ /* 0x000fc80007ffe0ff */
[----:B------:R-:W-:Y:S02]  /*8c090*/  ISETP.LT.AND P1, PT, R0, c[0x0][0x17c], !P0 ;  /* 0x00005f0000007a0c */ /* 0x000fe40004721270 */
[----:B------:R-:W-:-:S04]  /*8c0a0*/  IADD3 R0, R29, 0x1f0, RZ ;  /* 0x000001f01d007810 */ /* 0x000fc80007ffe0ff */
[----:B------:R-:W-:Y:S02]  /*8c0b0*/  ISETP.LT.AND P5, PT, R0, c[0x0][0x17c], !P0 ;  /* 0x00005f0000007a0c */ /* 0x000fe400047a1270 */
[C---:B------:R-:W-:Y:S02]  /*8c0c0*/  IADD3 R0, R29.reuse, 0x1f1, RZ ;  /* 0x000001f11d007810 */ /* 0x040fe40007ffe0ff */
[----:B------:R-:W-:Y:S02]  /*8c0d0*/  LEA R16, P6, R10, R2, 0x1 ;  /* 0x000000020a107211 */ /* 0x000fe400078c08ff */
[----:B------:R-:W-:Y:S02]  /*8c0e0*/  ISETP.LT.AND P4, PT, R0, c[0x0][0x17c], !P0 ;  /* 0x00005f0000007a0c */ /* 0x000fe40004781270 */
[----:B------:R-:W-:Y:S02]  /*8c0f0*/  IADD3 R0, R29, 0x1f2, RZ ;  /* 0x000001f21d007810 */ /* 0x000fe40007ffe0ff */
[----:B------:R-:W-:-:S02]  /*8c100*/  IADD3 R4, R10, c[0x0][0x198], RZ ;  /* 0x000066000a047a10 */ /* 0x000fc40007ffe0ff */
[-C--:B------:R-:W-:Y:S02]  /*8c110*/  LEA.HI.X.SX32 R17, R10, R3.reuse, 0x1, P6 ;  /* 0x000000030a117211 */ /* 0x080fe400030f0eff */
[----:B------:R-:W-:Y:S02]  /*8c120*/  ISETP.LT.AND P3, PT, R0, c[0x0][0x17c], !P0 ;  /* 0x00005f0000007a0c */ /* 0x000fe40004761270 */
[C---:B------:R-:W-:Y:S02]  /*8c130*/  LEA R20, P6, R4.reuse, R2, 0x1 ;  /* 0x0000000204147211 */ /* 0x040fe400078c08ff */
[----:B------:R-:W-:Y:S02]  /*8c140*/  IADD3 R0, R29, 0x1f3, RZ ;  /* 0x000001f31d007810 */ /* 0x000fe40007ffe0ff */
[C---:B------:R-:W-:Y:S02]  /*8c150*/  IADD3 R5, R4.reuse, c[0x0][0x198], RZ ;  /* 0x0000660004057a10 */ /* 0x040fe40007ffe0ff */
[----:B------:R-:W-:-:S02]  /*8c160*/  LEA.HI.X.SX32 R21, R4, R3, 0x1, P6 ;  /* 0x0000000304157211 */ /* 0x000fc400030f0eff */
[----:B------:R-:W-:Y:S02]  /*8c170*/  ISETP.LT.AND P2, PT, R0, c[0x0][0x17c], !P0 ;  /* 0x00005f0000007a0c */ /* 0x000fe40004741270 */
[----:B------:R-:W-:Y:S02]  /*8c180*/  LEA R8, P6, R5, R2, 0x1 ;  /* 0x0000000205087211 */ /* 0x000fe400078c08ff */
[----:B------:R-:W-:Y:S02]  /*8c190*/  IADD3 R0, R29, 0x1f4, RZ ;  /* 0x000001f41d007810 */ /* 0x000fe40007ffe0ff */
[C---:B------:R-:W-:Y:S01]  /*8c1a0*/  IADD3 R4, R5.reuse, c[0x0][0x198], RZ ;  /* 0x0000660005047a10 */ /* 0x040fe20007ffe0ff */
[----:B------:R0:W-:Y:S01]  /*8c1b0*/  @P1 STG.E.U16 [R16.64], R6 ;  /* 0x0000000610001986 */ /* 0x0001e2000c101506 */
[----:B------:R-:W-:Y:S02]  /*8c1c0*/  LEA.HI.X.SX32 R9, R5, R3, 0x1, P6 ;  /* 0x0000000305097211 */ /* 0x000fe400030f0eff */
[----:B------:R-:W-:-:S02]  /*8c1d0*/  ISETP.LT.AND P1, PT, R0, c[0x0][0x17c], !P0 ;  /* 0x00005f0000007a0c */ /* 0x000fc40004721270 */
[C---:B------:R-:W-:Y:S02]  /*8c1e0*/  LEA R12, P6, R4.reuse, R2, 0x1 ;  /* 0x00000002040c7211 */ /* 0x040fe400078c08ff */
[----:B------:R-:W-:Y:S02]  /*8c1f0*/  IADD3 R0, R29, 0x1f5, RZ ;  /* 0x000001f51d007810 */ /* 0x000fe40007ffe0ff */
[----:B------:R-:W-:Y:S01]  /*8c200*/  IADD3 R5, R4, c[0x0][0x198], RZ ;  /* 0x0000660004057a10 */ /* 0x000fe20007ffe0ff */
[----:B------:R-:W-:Y:S01]  /*8c210*/  @P5 STG.E.U16 [R20.64], R26 ;  /* 0x0000001a14005986 */ /* 0x000fe2000c101506 */
[----:B------:R-:W-:Y:S02]  /*8c220*/  PRMT R10, R26, 0x7632, R10 ;  /* 0x000076321a0a7816 */ /* 0x000fe4000000000a */
[----:B------:R-:W-:Y:S02]  /*8c230*/  LEA.HI.X.SX32 R13, R4, R3, 0x1, P6 ;  /* 0x00000003040d7211 */ /* 0x000fe400030f0eff */
[----:B------:R-:W-:-:S02]  /*8c240*/  ISETP.LT.AND P5, PT, R0, c[0x0][0x17c], !P0 ;  /* 0x00005f0000007a0c */ /* 0x000fc400047a1270 */
[----:B------:R-:W-:Y:S02]  /*8c250*/  LEA R4, P6, R5, R2, 0x1 ;  /* 0x0000000205047211 */ /* 0x000fe400078c08ff */
[----:B------:R-:W-:Y:S01]  /*8c260*/  IADD3 R0, R29, 0x1f6, RZ ;  /* 0x000001f61d007810 */ /* 0x000fe20007ffe0ff */
[----:B------:R1:W-:Y:S01]  /*8c270*/  @P4 STG.E.U16 [R8.64], R10 ;  /* 0x0000000a08004986 */ /* 0x0003e2000c101506 */
[C---:B0-----:R-:W-:Y:S02]  /*8c280*/  IADD3 R6, R5.reuse, c[0x0][0x198], RZ ;  /* 0x0000660005067a10 */ /* 0x041fe40007ffe0ff */
[----:B------:R-:W-:Y:S02]  /*8c290*/  LEA.HI.X.SX32 R5, R5, R3, 0x1, P6 ;  /* 0x0000000305057211 */ /* 0x000fe400030f0eff */
[----:B------:R-:W-:Y:S02]  /*8c2a0*/  ISETP.LT.AND P4, PT, R0, c[0x0][0x17c], !P0 ;  /* 0x00005f0000007a0c */ /* 0x000fe40004781270 */
[----:B------:R-:W-:Y:S01]  /*8c2b0*/  IADD3 R0, R29, 0x1f7, RZ ;  /* 0x000001f71d007810 */ /* 0x000fe20007ffe0ff */
[----:B----4-:R-:W-:Y:S01]  /*8c2c0*/  @P3 STG.E.U16 [R12.64], R27 ;  /* 0x0000001b0c003986 */ /* 0x010fe2000c101506 */
[----:B-1----:R-:W-:-:S02]  /*8c2d0*/  PRMT R9, R27, 0x7632, R9 ;  /* 0x000076321b097816 */ /* 0x002fc40000000009 */
[C---:B------:R-:W-:Y:S02]  /*8c2e0*/  LEA R8, P6, R6.reuse, R2, 0x1 ;  /* 0x0000000206087211 */ /* 0x040fe400078c08ff */
[----:B------:R-:W-:Y:S01]  /*8c2f0*/  IADD3 R10, R6, c[0x0][0x198], RZ ;  /* 0x00006600060a7a10 */ /* 0x000fe20007ffe0ff */
[----:B------:R0:W-:Y:S01]  /*8c300*/  @P2 STG.E.U16 [R4.64], R9 ;  /* 0x0000000904002986 */ /* 0x0001e2000c101506 */
[----:B------:R-:W-:Y:S02]  /*8c310*/  ISETP.LT.AND P3, PT, R0, c[0x0][0x17c], !P0 ;  /* 0x00005f0000007a0c */ /* 0x000fe40004761270 */
[----:B------:R-:W-:-:S04]  /*8c320*/  IADD3 R0, R29, 0x1f8, RZ ;  /* 0x000001f81d007810 */ /* 0x000fc80007ffe0ff */
[----:B------:R-:W-:Y:S02]  /*8c330*/  ISETP.LT.AND P2, PT, R0, c[0x0][0x17c], !P0 ;  /* 0x00005f0000007a0c */ /* 0x000fe40004741270 */
[-C--:B0-----:R-:W-:Y:S02]  /*8c340*/  LEA.HI.X.SX32 R9, R6, R3.reuse, 0x1, P6 ;  /* 0x0000000306097211 */ /* 0x081fe400030f0eff */
[C---:B------:R-:W-:Y:S02]  /*8c350*/  LEA R16, P6, R10.reuse, R2, 0x1 ;  /* 0x000000020a107211 */ /* 0x040fe400078c08ff */
[C---:B------:R-:W-:Y:S02]  /*8c360*/  IADD3 R6, R10.reuse, c[0x0][0x198], RZ ;  /* 0x000066000a067a10 */ /* 0x040fe40007ffe0ff */
[----:B------:R-:W-:Y:S02]  /*8c370*/  LEA.HI.X.SX32 R17, R10, R3, 0x1, P6 ;  /* 0x000000030a117211 */ /* 0x000fe400030f0eff */
[----:B------:R-:W-:-:S02]  /*8c380*/  IADD3 R0, R29, 0x1f9, RZ ;  /* 0x000001f91d007810 */ /* 0x000fc40007ffe0ff */
[C---:B------:R-:W-:Y:S02]  /*8c390*/  LEA R4, P6, R6.reuse, R2, 0x1 ;  /* 0x0000000206047211 */ /* 0x040fe400078c08ff */
[----:B------:R-:W-:Y:S02]  /*8c3a0*/  IADD3 R10, R6, c[0x0][0x198], RZ ;  /* 0x00006600060a7a10 */ /* 0x000fe40007ffe0ff */
[C---:B------:R-:W-:Y:S02]  /*8c3b0*/  IADD3 R14, R29.reuse, 0x1fe, RZ ;  /* 0x000001fe1d0e7810 */ /* 0x040fe40007ffe0ff */
[----:B--2---:R-:W-:Y:S01]  /*8c3c0*/  PRMT R5, R28, 0x7632, R5 ;  /* 0x000076321c057816 */ /* 0x004fe20000000005 */
[----:B------:R-:W-:Y:S01]  /*8c3d0*/  @P1 STG.E.U16 [R8.64], R28 ;  /* 0x0000001c08001986 */ /* 0x000fe2000c101506 */
[----:B------:R-:W-:Y:S02]  /*8c3e0*/  ISETP.LT.AND P1, PT, R0, c[0x0][0x17c], !P0 ;  /* 0x00005f0000007a0c */ /* 0x000fe40004721270 */
[----:B------:R-:W-:Y:S01]  /*8c3f0*/  IADD3 R0, R29, 0x1fa, RZ ;  /* 0x000001fa1d007810 */ /* 0x000fe20007ffe0ff */
[----:B------:R0:W-:Y:S03]  /*8c400*/  @P5 STG.E.U16 [R16.64], R5 ;  /* 0x0000000510005986 */ /* 0x0001e6000c101506 */
[----:B------:R-:W-:-:S02]  /*8c410*/  ISETP.LT.AND P5, PT, R0, c[0x0][0x17c], !P0 ;  /* 0x00005f0000007a0c */ /* 0x000fc400047a1270 */
[----:B------:R-:W-:Y:S02]  /*8c420*/  IADD3 R0, R29, 0x1fb, RZ ;  /* 0x000001fb1d007810 */ /* 0x000fe40007ffe0ff */
[-C--:B0-----:R-:W-:Y:S02]  /*8c430*/  LEA.HI.X.SX32 R5, R6, R3.reuse, 0x1, P6 ;  /* 0x0000000306057211 */ /* 0x081fe400030f0eff */
[CC--:B------:R-:W-:Y:S02]  /*8c440*/  LEA R12, P6, R10.reuse, R2.reuse, 0x1 ;  /* 0x000000020a0c7211 */ /* 0x0c0fe400078c08ff */
[C---:B------:R-:W-:Y:S02]  /*8c450*/  IADD3 R6, R10.reuse, c[0x0][0x198], RZ ;  /* 0x000066000a067a10 */ /* 0x040fe40007ffe0ff */
[----:B------:R-:W-:Y:S02]  /*8c460*/  PRMT R9, R7, 0x7632, R9 ;  /* 0x0000763207097816 */ /* 0x000fe40000000009 */
[----:B------:R-:W-:Y:S01]  /*8c470*/  LEA.HI.X.SX32 R13, R10, R3, 0x1, P6 ;  /* 0x000000030a0d7211 */ /* 0x000fe200030f0eff */
[----:B------:R-:W-:Y:S01]  /*8c480*/  @P4 STG.E.U16 [R4.64], R7 ;  /* 0x0000000704004986 */ /* 0x000fe2000c101506 */
[----:B------:R-:W-:-:S02]  /*8c490*/  LEA R8, P6, R6, R2, 0x1 ;  /* 0x0000000206087211 */ /* 0x000fc400078c08ff */
[----:B------:R-:W-:Y:S01]  /*8c4a0*/  IADD3 R10, R6, c[0x0][0x198], RZ ;  /* 0x00006600060a7a10 */ /* 0x000fe20007ffe0ff */
[----:B------:R0:W-:Y:S01]  /*8c4b0*/  @P3 STG.E.U16 [R12.64], R9 ;  /* 0x000000090c003986 */ /* 0x0001e2000c101506 */
[----:B------:R-:W-:Y:S02]  /*8c4c0*/  ISETP.LT.AND P4, PT, R0, c[0x0][0x17c], !P0 ;  /* 0x00005f0000007a0c */ /* 0x000fe40004781270 */
[----:B------:R-:W-:-:S04]  /*8c4d0*/  IADD3 R0, R29, 0x1fc, RZ ;  /* 0x000001fc1d007810 */ /* 0x000fc80007ffe0ff */
[----:B------:R-:W-:Y:S02]  /*8c4e0*/  ISETP.LT.AND P3, PT, R0, c[0x0][0x17c], !P0 ;  /* 0x00005f0000007a0c */ /* 0x000fe40004761270 */
[----:B0-----:R-:W-:Y:S02]  /*8c4f0*/  LEA.HI.X.SX32 R9, R6, R3, 0x1, P6 ;  /* 0x0000000306097211 */ /* 0x001fe400030f0eff */
[C---:B------:R-:W-:Y:S02]  /*8c500*/  IADD3 R6, R10.reuse, c[0x0][0x198], RZ ;  /* 0x000066000a067a10 */ /* 0x040fe40007ffe0ff */
[----:B------:R-:W-:Y:S02]  /*8c510*/  IADD3 R0, R29, 0x1fd, RZ ;  /* 0x000001fd1d007810 */ /* 0x000fe40007ffe0ff */
[----:B------:R-:W-:Y:S02]  /*8c520*/  LEA R16, P6, R10, R2, 0x1 ;  /* 0x000000020a107211 */ /* 0x000fe400078c08ff */
[----:B------:R-:W-:Y:S01]  /*8c530*/  IADD3 R7, R6, c[0x0][0x198], RZ ;  /* 0x0000660006077a10 */ /* 0x000fe20007ffe0ff */
[----:B------:R-:W-:Y:S01]  /*8c540*/  @P2 STG.E.U16 [R8.64], R11 ;  /* 0x0000000b08002986 */ /* 0x000fe2000c101506 */
[----:B------:R-:W-:-:S02]  /*8c550*/  ISETP.LT.AND P2, PT, R0, c[0x0][0x17c], !P0 ;  /* 0x00005f0000007a0c */ /* 0x000fc40004741270 */
[----:B------:R-:W-:Y:S02]  /*8c560*/  PRMT R5, R11, 0x7632, R5 ;  /* 0x000076320b057816 */ /* 0x000fe40000000005 */
[----:B------:R-:W-:Y:S02]  /*8c570*/  LEA.HI.X.SX32 R17, R10, R3, 0x1, P6 ;  /* 0x000000030a117211 */ /* 0x000fe400030f0eff */
[----:B------:R-:W-:Y:S02]  /*8c580*/  IADD3 R0, R7, c[0x0][0x198], RZ ;  /* 0x0000660007007a10 */ /* 0x000fe40007ffe0ff */
[----:B------:R-:W-:Y:S01]  /*8c590*/  LEA R4, P6, R6, R2, 0x1 ;  /* 0x0000000206047211 */ /* 0x000fe200078c08ff */
[----:B------:R0:W-:Y:S01]  /*8c5a0*/  @P1 STG.E.U16 [R16.64], R5 ;  /* 0x0000000510001986 */ /* 0x0001e2000c101506 */
[----:B------:R-:W-:-:S04]  /*8c5b0*/  IADD3 R18, R0, c[0x0][0x198], RZ ;  /* 0x0000660000127a10 */ /* 0x000fc80007ffe0ff */
[----:B------:R-:W-:Y:S02]  /*8c5c0*/  IADD3 R20, R18, c[0x0][0x198], RZ ;  /* 0x0000660012147a10 */ /* 0x000fe40007ffe0ff */
[-C--:B0-----:R-:W-:Y:S02]  /*8c5d0*/  LEA.HI.X.SX32 R5, R6, R3.reuse, 0x1, P6 ;  /* 0x0000000306057211 */ /* 0x081fe400030f0eff */
[CC--:B------:R-:W-:Y:S02]  /*8c5e0*/  LEA R6, P1, R7.reuse, R2.reuse, 0x1 ;  /* 0x0000000207067211 */ /* 0x0c0fe400078208ff */
[-C--:B------:R-:W-:Y:S02]  /*8c5f0*/  LEA R12, P6, R0, R2.reuse, 0x1 ;  /* 0x00000002000c7211 */ /* 0x080fe400078c08ff */
[----:B------:R-:W-:Y:S02]  /*8c600*/  LEA.HI.X.SX32 R7, R7, R3, 0x1, P1 ;  /* 0x0000000307077211 */ /* 0x000fe400008f0eff */
[----:B------:R-:W-:-:S02]  /*8c610*/  LEA R10, P1, R20, R2, 0x1 ;  /* 0x00000002140a7211 */ /* 0x000fc400078208ff */
[-C--:B------:R-:W-:Y:S02]  /*8c620*/  LEA.HI.X.SX32 R13, R0, R3.reuse, 0x1, P6 ;  /* 0x00000003000d7211 */ /* 0x080fe400030f0eff */
[----:B------:R-:W-:Y:S02]  /*8c630*/  IADD3 R0, R29, 0x1ff, RZ ;  /* 0x000001ff1d007810 */ /* 0x000fe40007ffe0ff */
[----:B------:R-:W-:Y:S02]  /*8c640*/  LEA.HI.X.SX32 R11, R20, R3, 0x1, P1 ;  /* 0x00000003140b7211 */ /* 0x000fe400008f0eff */
[----:B------:R-:W-:Y:S02]  /*8c650*/  ISETP.LT.AND P1, PT, R14, c[0x0][0x17c], !P0 ;  /* 0x00005f000e007a0c */ /* 0x000fe40004721270 */
[----:B------:R-:W-:Y:S02]  /*8c660*/  ISETP.LT.AND P0, PT, R0, c[0x0][0x17c], !P0 ;  /* 0x00005f0000007a0c */ /* 0x000fe40004701270 */
[----:B------:R-:W-:Y:S01]  /*8c670*/  LEA R8, P6, R18, R2, 0x1 ;  /* 0x0000000212087211 */ /* 0x000fe200078c08ff */
[----:B------:R0:W-:Y:S01]  /*8c680*/  @P5 STG.E.U16 [R4.64], R15 ;  /* 0x0000000f04005986 */ /* 0x0001e2000c101506 */
[----:B------:R-:W-:-:S02]  /*8c690*/  PRMT R0, R15, 0x7632, R0 ;  /* 0x000076320f007816 */ /* 0x000fc40000000000 */
[----:B------:R-:W-:Y:S02]  /*8c6a0*/  LEA.HI.X.SX32 R9, R18, R3, 0x1, P6 ;  /* 0x0000000312097211 */ /* 0x000fe400030f0eff */
[----:B------:R-:W-:Y:S01]  /*8c6b0*/  IADD3 R21, R20, c[0x0][0x198], RZ ;  /* 0x0000660014157a10 */ /* 0x000fe20007ffe0ff */
[----:B------:R1:W-:Y:S01]  /*8c6c0*/  @P4 STG.E.U16 [R6.64], R0 ;  /* 0x0000000006004986 */ /* 0x0003e2000c101506 */
[----:B0-----:R-:W-:-:S03]  /*8c6d0*/  PRMT R5, R19, 0x7632, R5 ;  /* 0x0000763213057816 */ /* 0x001fc60000000005 */
[----:B------:R1:W-:Y:S01]  /*8c6e0*/  @P3 STG.E.U16 [R12.64], R19 ;  /* 0x000000130c003986 */ /* 0x0003e2000c101506 */
[----:B------:R-:W-:-:S03]  /*8c6f0*/  LEA R2, P6, R21, R2, 0x1 ;  /* 0x0000000215027211 */ /* 0x000fc600078c08ff */
[----:B------:R1:W-:Y:S01]  /*8c700*/  @P2 STG.E.U16 [R8.64], R5 ;  /* 0x0000000508002986 */ /* 0x0003e2000c101506 */
[----:B------:R-:W-:-:S03]  /*8c710*/  LEA.HI.X.SX32 R3, R21, R3, 0x1, P6 ;  /* 0x0000000315037211 */ /* 0x000fc600030f0eff */
[----:B------:R1:W-:Y:S01]  /*8c720*/  @P1 STG.E.U16 [R10.64], R23 ;  /* 0x000000170a001986 */ /* 0x0003e2000c101506 */
[----:B------:R-:W-:Y:S05]  /*8c730*/  @!P0 EXIT ;  /* 0x000000000000894d */ /* 0x000fea0003800000 */
[----:B-1----:R-:W-:-:S05]  /*8c740*/  PRMT R23, R23, 0x7632, R23 ;  /* 0x0000763217177816 */ /* 0x002fca0000000017 */
[----:B------:R-:W-:Y:S01]  /*8c750*/  STG.E.U16 [R2.64], R23 ;  /* 0x0000001702007986 */ /* 0x000fe2000c101506 */
[----:B------:R-:W-:Y:S05]  /*8c760*/  EXIT ;  /* 0x000000000000794d */ /* 0x000fea0003800000 */
.L_x_3:
[----:B------:R-:W-:-:S00]  /*8c770*/  BRA `(.L_x_3) ;  /* 0xfffffff000007947 */ /* 0x000fc0000383ffff */
[----:B------:R-:W-:-:S00]  /*8c780*/  NOP ;  /* 0x0000000000007918 */ /* 0x000fc00000000000 */
[----:B------:R-:W-:-:S00]  /*8c790*/  NOP ;  /* 0x0000000000007918 */ /* 0x000fc00000000000 */
[----:B------:R-:W-:-:S00]  /*8c7a0*/  NOP ;  /* 0x0000000000007918 */ /* 0x000fc00000000000 */
[----:B------:R-:W-:-:S00]  /*8c7b0*/  NOP ;  /* 0x0000000000007918 */ /* 0x000fc00000000000 */
[----:B------:R-:W-:-:S00]  /*8c7c0*/  NOP ;  /* 0x0000000000007918 */ /* 0x000fc00000000000 */
[----:B------:R-:W-:-:S00]  /*8c7d0*/  NOP ;  /* 0x0000000000007918 */ /* 0x000fc00000000000 */
[----:B------:R-:W-:-:S00]  /*8c7e0*/  NOP ;  /* 0x0000000000007918 */ /* 0x000fc00000000000 */
[----:B------:R-:W-:-:S00]  /*8c7f0*/  NOP ;  /* 0x0000000000007918 */ /* 0x000fc00000000000 */
.L_x_4:


//--------------------- .nv.shared.matmul_kernel  --------------------------
	.section	.nv.shared.matmul_kernel,"aw",@nobits
	.sectionflags	@""
	.align	16
